// auto-generated by cutlass_sweep.gemm — config: {"arch": "sm_90", "cluster_m": 2, "cluster_n": 1, "dtype": "e4m3", "dtype_b": "e4m3", "layout": "nt", "stages": 0, "tile_k": 128, "tile_m": 256, "tile_n": 384}
#include "cutlass/cutlass.h"
#include "cutlass/gemm/collective/collective_builder.hpp"
#include "cutlass/gemm/device/gemm_universal_adapter.h"
#include "cutlass/gemm/kernel/gemm_universal.hpp"
#include "cutlass/epilogue/collective/collective_builder.hpp"

using ElemA = cutlass::float_e4m3_t;
using ElemB = cutlass::float_e4m3_t;
using ElemCD = cutlass::float_e4m3_t;
using Acc  = float;
using TileShape    = cute::Shape<cute::_256, cute::_384, cute::_128>;
using ClusterShape = cute::Shape<cute::_2, cute::_1, cute::_1>;

using CollectiveEpilogue = typename cutlass::epilogue::collective::CollectiveBuilder<
    cutlass::arch::Sm90, cutlass::arch::OpClassTensorOp,
    TileShape, ClusterShape,
    cutlass::epilogue::collective::EpilogueTileAuto,
    Acc, Acc,
    ElemCD, cutlass::layout::RowMajor, 128 / cutlass::sizeof_bits<ElemCD>::value,
    ElemCD, cutlass::layout::RowMajor, 128 / cutlass::sizeof_bits<ElemCD>::value,
    cutlass::epilogue::collective::EpilogueScheduleAuto
  >::CollectiveOp;

using CollectiveMainloop = typename cutlass::gemm::collective::CollectiveBuilder<
    cutlass::arch::Sm90, cutlass::arch::OpClassTensorOp,
    ElemA, cutlass::layout::RowMajor, 128 / cutlass::sizeof_bits<ElemA>::value,
    ElemB, cutlass::layout::ColumnMajor, 128 / cutlass::sizeof_bits<ElemB>::value,
    Acc,
    TileShape, ClusterShape,
    cutlass::gemm::collective::StageCountAutoCarveout<static_cast<int>(sizeof(typename CollectiveEpilogue::SharedStorage))>,
    cutlass::gemm::collective::KernelScheduleAuto
  >::CollectiveOp;

using GemmKernel = cutlass::gemm::kernel::GemmUniversal<
    cute::Shape<int,int,int,int>,
    CollectiveMainloop,
    CollectiveEpilogue
>;
using Gemm = cutlass::gemm::device::GemmUniversalAdapter<GemmKernel>;

// Force the device kernel symbol into the cubin without needing a host main.
auto* _anchor = &cutlass::device_kernel<GemmKernel>;


// ===== COMPILED SASS (sm_90a) =====

	.target	sm_90a

	.elftype	@"ET_EXEC"


//--------------------- .note.nv.tkinfo           --------------------------
	.section	.note.nv.tkinfo,"",@"SHT_NOTE"
	.sectionflags	@"SHF_NOTE_NV_TKINFO"
	.tkinfo
        /*0018*/ 	.word	0x00000002
        /*0030*/ 	.string	""
        /*0030*/ 	.string	"ptxas"
        /*0030*/ 	.string	"Cuda compilation tools, release 13.0, V13.0.88"
        /*0030*/ 	.string	"Build cuda_13.0.r13.0/compiler.36424714_0"
        /*0030*/ 	.string	"-arch sm_90a -m 64 "



//--------------------- .note.nv.cuinfo           --------------------------
	.section	.note.nv.cuinfo,"",@"SHT_NOTE"
	.sectionflags	@"SHF_NOTE_NV_CUINFO"
        /*0018*/ 	.short	0x0002
        /*001a*/ 	.short	0x005a
        /*001c*/ 	.short	0x0082
	.zero		2


//--------------------- .nv.info                  --------------------------
	.section	.nv.info,"",@"SHT_CUDA_INFO"
	.align	4


	//----- nvinfo : EIATTR_REGCOUNT
	.align		4
        /*0000*/ 	.byte	0x04, 0x2f
        /*0002*/ 	.short	(.L_12 - .L_11)
	.align		4
.L_11:
        /*0004*/ 	.word	index@(_ZN7cutlass13device_kernelINS_4gemm6kernel13GemmUniversalIN4cute5tupleIJiiiiEEENS1_10collective13CollectiveMmaINS1_37MainloopSm90TmaGmmaWarpSpecializedFP8ILi2ENS5_IJNS4_1CILi2EEENSA_ILi1EEESC_EEENS1_35KernelTmaWarpSpecializedCooperativeEEENS5_IJNSA_ILi256EEENSA_ILi384EEENSA_ILi128EEEEEENS_12float_e4m3_tENS5_IJlSC_lEEESK_SL_NS4_8TiledMMAINS4_8MMA_AtomIJNS4_4SM904GMMA31MMA_64x192x32_F32E4M3E4M3_SS_TNILNSP_7ScaleInE1ELSR_1EEEEEENS4_6LayoutISD_NS5_IJSC_NSA_ILi0EEESV_EEEEENS5_IJNS4_10UnderscoreESY_SY_EEEEENS4_13SM90_TMA_LOADENS4_14ComposedLayoutINS4_7SwizzleILi3ELi4ELi3EEENS4_18smem_ptr_flag_bitsILi8EEENSU_INS5_IJNSA_ILi8EEESI_EEENS5_IJSI_SC_EEEEEEEvNS4_8identityENS4_23SM90_TMA_LOAD_MULTICASTES1B_vS1C_EENS_8epilogue10collective6detail29Sm90TmaWarpSpecializedAdapterINS1G_15DefaultEpilogueISK_SL_SL_NS1F_6thread17LinearCombinationISK_Li1EffLNS1K_9ScaleType4KindE0ELNS_15FloatRoundStyleE2ESK_EENS1_15EpilogueDefaultEEEEEvvEEEEvNT_6ParamsE)
        /*0008*/ 	.word	0x000000a8


	//----- nvinfo : EIATTR_FRAME_SIZE
	.align		4
.L_12:
        /*000c*/ 	.byte	0x04, 0x11
        /*000e*/ 	.short	(.L_14 - .L_13)
	.align		4
.L_13:
        /*0010*/ 	.word	index@(_ZN7cutlass13device_kernelINS_4gemm6kernel13GemmUniversalIN4cute5tupleIJiiiiEEENS1_10collective13CollectiveMmaINS1_37MainloopSm90TmaGmmaWarpSpecializedFP8ILi2ENS5_IJNS4_1CILi2EEENSA_ILi1EEESC_EEENS1_35KernelTmaWarpSpecializedCooperativeEEENS5_IJNSA_ILi256EEENSA_ILi384EEENSA_ILi128EEEEEENS_12float_e4m3_tENS5_IJlSC_lEEESK_SL_NS4_8TiledMMAINS4_8MMA_AtomIJNS4_4SM904GMMA31MMA_64x192x32_F32E4M3E4M3_SS_TNILNSP_7ScaleInE1ELSR_1EEEEEENS4_6LayoutISD_NS5_IJSC_NSA_ILi0EEESV_EEEEENS5_IJNS4_10UnderscoreESY_SY_EEEEENS4_13SM90_TMA_LOADENS4_14ComposedLayoutINS4_7SwizzleILi3ELi4ELi3EEENS4_18smem_ptr_flag_bitsILi8EEENSU_INS5_IJNSA_ILi8EEESI_EEENS5_IJSI_SC_EEEEEEEvNS4_8identityENS4_23SM90_TMA_LOAD_MULTICASTES1B_vS1C_EENS_8epilogue10collective6detail29Sm90TmaWarpSpecializedAdapterINS1G_15DefaultEpilogueISK_SL_SL_NS1F_6thread17LinearCombinationISK_Li1EffLNS1K_9ScaleType4KindE0ELNS_15FloatRoundStyleE2ESK_EENS1_15EpilogueDefaultEEEEEvvEEEEvNT_6ParamsE)
        /*0014*/ 	.word	0x000015f0


	//----- nvinfo : EIATTR_MIN_STACK_SIZE
	.align		4
.L_14:
        /*0018*/ 	.byte	0x04, 0x12
        /*001a*/ 	.short	(.L_16 - .L_15)
	.align		4
.L_15:
        /*001c*/ 	.word	index@(_ZN7cutlass13device_kernelINS_4gemm6kernel13GemmUniversalIN4cute5tupleIJiiiiEEENS1_10collective13CollectiveMmaINS1_37MainloopSm90TmaGmmaWarpSpecializedFP8ILi2ENS5_IJNS4_1CILi2EEENSA_ILi1EEESC_EEENS1_35KernelTmaWarpSpecializedCooperativeEEENS5_IJNSA_ILi256EEENSA_ILi384EEENSA_ILi128EEEEEENS_12float_e4m3_tENS5_IJlSC_lEEESK_SL_NS4_8TiledMMAINS4_8MMA_AtomIJNS4_4SM904GMMA31MMA_64x192x32_F32E4M3E4M3_SS_TNILNSP_7ScaleInE1ELSR_1EEEEEENS4_6LayoutISD_NS5_IJSC_NSA_ILi0EEESV_EEEEENS5_IJNS4_10UnderscoreESY_SY_EEEEENS4_13SM90_TMA_LOADENS4_14ComposedLayoutINS4_7SwizzleILi3ELi4ELi3EEENS4_18smem_ptr_flag_bitsILi8EEENSU_INS5_IJNSA_ILi8EEESI_EEENS5_IJSI_SC_EEEEEEEvNS4_8identityENS4_23SM90_TMA_LOAD_MULTICASTES1B_vS1C_EENS_8epilogue10collective6detail29Sm90TmaWarpSpecializedAdapterINS1G_15DefaultEpilogueISK_SL_SL_NS1F_6thread17LinearCombinationISK_Li1EffLNS1K_9ScaleType4KindE0ELNS_15FloatRoundStyleE2ESK_EENS1_15EpilogueDefaultEEEEEvvEEEEvNT_6ParamsE)
        /*0020*/ 	.word	0x000015f0
.L_16:


//--------------------- .nv.compat                --------------------------
	.section	.nv.compat,"",@"SHT_CUDA_COMPAT_INFO"
	.align	4
        /*0000*/ 	.byte	0x02, 0x09, 0x01, 0x00, 0x02, 0x02, 0x04, 0x00, 0x02, 0x05, 0x05, 0x00, 0x03, 0x07, 0x01, 0x01
        /*0010*/ 	.byte	0x02, 0x03, 0x01, 0x00, 0x02, 0x06, 0x01, 0x00, 0x04, 0x0b, 0x08, 0x00, 0x00, 0x00, 0x00, 0x00
        /*0020*/ 	.byte	0x00, 0x00, 0x00, 0x00


//--------------------- .nv.info._ZN7cutlass13device_kernelINS_4gemm6kernel13GemmUniversalIN4cute5tupleIJiiiiEEENS1_10collective13CollectiveMmaINS1_37MainloopSm90TmaGmmaWarpSpecializedFP8ILi2ENS5_IJNS4_1CILi2EEENSA_ILi1EEESC_EEENS1_35KernelTmaWarpSpecializedCooperativeEEENS5_IJNSA_ILi256EEENSA_ILi384EEENSA_ILi128EEEEEENS_12float_e4m3_tENS5_IJlSC_lEEESK_SL_NS4_8TiledMMAINS4_8MMA_AtomIJNS4_4SM904GMMA31MMA_64x192x32_F32E4M3E4M3_SS_TNILNSP_7ScaleInE1ELSR_1EEEEEENS4_6LayoutISD_NS5_IJSC_NSA_ILi0EEESV_EEEEENS5_IJNS4_10UnderscoreESY_SY_EEEEENS4_13SM90_TMA_LOADENS4_14ComposedLayoutINS4_7SwizzleILi3ELi4ELi3EEENS4_18smem_ptr_flag_bitsILi8EEENSU_INS5_IJNSA_ILi8EEESI_EEENS5_IJSI_SC_EEEEEEEvNS4_8identityENS4_23SM90_TMA_LOAD_MULTICASTES1B_vS1C_EENS_8epilogue10collective6detail29Sm90TmaWarpSpecializedAdapterINS1G_15DefaultEpilogueISK_SL_SL_NS1F_6thread17LinearCombinationISK_Li1EffLNS1K_9ScaleType4KindE0ELNS_15FloatRoundStyleE2ESK_EENS1_15EpilogueDefaultEEEEEvvEEEEvNT_6ParamsE --------------------------
	.section	.nv.info._ZN7cutlass13device_kernelINS_4gemm6kernel13GemmUniversalIN4cute5tupleIJiiiiEEENS1_10collective13CollectiveMmaINS1_37MainloopSm90TmaGmmaWarpSpecializedFP8ILi2ENS5_IJNS4_1CILi2EEENSA_ILi1EEESC_EEENS1_35KernelTmaWarpSpecializedCooperativeEEENS5_IJNSA_ILi256EEENSA_ILi384EEENSA_ILi128EEEEEENS_12float_e4m3_tENS5_IJlSC_lEEESK_SL_NS4_8TiledMMAINS4_8MMA_AtomIJNS4_4SM904GMMA31MMA_64x192x32_F32E4M3E4M3_SS_TNILNSP_7ScaleInE1ELSR_1EEEEEENS4_6LayoutISD_NS5_IJSC_NSA_ILi0EEESV_EEEEENS5_IJNS4_10UnderscoreESY_SY_EEEEENS4_13SM90_TMA_LOADENS4_14ComposedLayoutINS4_7SwizzleILi3ELi4ELi3EEENS4_18smem_ptr_flag_bitsILi8EEENSU_INS5_IJNSA_ILi8EEESI_EEENS5_IJSI_SC_EEEEEEEvNS4_8identityENS4_23SM90_TMA_LOAD_MULTICASTES1B_vS1C_EENS_8epilogue10collective6detail29Sm90TmaWarpSpecializedAdapterINS1G_15DefaultEpilogueISK_SL_SL_NS1F_6thread17LinearCombinationISK_Li1EffLNS1K_9ScaleType4KindE0ELNS_15FloatRoundStyleE2ESK_EENS1_15EpilogueDefaultEEEEEvvEEEEvNT_6ParamsE,"",@"SHT_CUDA_INFO"
	.sectionflags	@""
	.align	4


	//----- nvinfo : EIATTR_CUDA_API_VERSION
	.align		4
        /*0000*/ 	.byte	0x04, 0x37
        /*0002*/ 	.short	(.L_18 - .L_17)
.L_17:
        /*0004*/ 	.word	0x00000082


	//----- nvinfo : EIATTR_KPARAM_INFO
	.align		4
.L_18:
        /*0008*/ 	.byte	0x04, 0x17
        /*000a*/ 	.short	(.L_20 - .L_19)
.L_19:
        /*000c*/ 	.word	0x00000000
        /*0010*/ 	.short	0x0000
        /*0012*/ 	.short	0x0070
        /*0014*/ 	.byte	0x00, 0xf0, 0x01, 0x10


	//----- nvinfo : EIATTR_SPARSE_MMA_MASK
	.align		4
.L_20:
        /*0018*/ 	.byte	0x03, 0x50
        /*001a*/ 	.short	0x0000


	//----- nvinfo : EIATTR_MAXREG_COUNT
	.align		4
        /*001c*/ 	.byte	0x03, 0x1b
        /*001e*/ 	.short	0x00a8


	//----- nvinfo : EIATTR_NUM_BARRIERS
	.align		4
        /*0020*/ 	.byte	0x02, 0x4c
        /*0022*/ 	.byte	0x01
	.zero		1


	//----- nvinfo : EIATTR_ANNOTATIONS
	.align		4
        /*0024*/ 	.byte	0x04, 0x55
        /*0026*/ 	.short	(.L_22 - .L_21)


	//   ....[0]....
.L_21:
        /*0028*/ 	.word	0x00000001
        /*002c*/ 	.byte	0xf0, 0x06, 0x00, 0x00, 0x01, 0x00, 0x00, 0x00, 0xc0, 0x07, 0x00, 0x00, 0x01, 0x00, 0x00, 0x00
        /* <DEDUP_REMOVED lines=3464> */
        /*d8bc*/ 	.byte	0x80, 0x16, 0x04, 0x00, 0x01, 0x00, 0x00, 0x00, 0xd0, 0x16, 0x04, 0x00


	//----- nvinfo : EIATTR_MERCURY_ISA_VERSION
	.align		4
.L_22:
        /*d8c8*/ 	.byte	0x03, 0x5f
        /*d8ca*/ 	.short	0x0101


	//----- nvinfo : EIATTR_INT_WARP_WIDE_INSTR_OFFSETS
	.align		4
        /*d8cc*/ 	.byte	0x04, 0x31
        /*d8ce*/ 	.short	(.L_24 - .L_23)


	//   ....[0]....
.L_23:
        /*d8d0*/ 	.word	0x00000510


	//   ....[1]....
        /*d8d4*/ 	.word	0x00000530


	//   ....[2]....
        /*d8d8*/ 	.word	0x00000690


	//   ....[3]....
        /*d8dc*/ 	.word	0x00022f40


	//----- nvinfo : EIATTR_COOP_GROUP_MASK_REGIDS
	.align		4
.L_24:
        /*d8e0*/ 	.byte	0x04, 0x29
        /*d8e2*/ 	.short	(.L_26 - .L_25)


	//   ....[0]....
.L_25:
        /*d8e4*/ 	.word	0xffffffff


	//   ....[1]....
        /*d8e8*/ 	.word	0xffffffff


	//   ....[2]....
        /*d8ec*/ 	.word	0xffffffff


	//   ....[3]....
        /*d8f0*/ 	.word	0xffffffff


	//   ....[4]....
        /*d8f4*/ 	.word	0xffffffff


	//   ....[5]....
        /*d8f8*/ 	.word	0xffffffff


	//----- nvinfo : EIATTR_COOP_GROUP_INSTR_OFFSETS
	.align		4
.L_26:
        /*d8fc*/ 	.byte	0x04, 0x28
        /*d8fe*/ 	.short	(.L_28 - .L_27)


	//   ....[0]....
.L_27:
        /*d900*/ 	.word	0x00000070


	//   ....[1]....
        /*d904*/ 	.word	0x00000080


	//   ....[2]....
        /*d908*/ 	.word	0x000001a0


	//   ....[3]....
        /*d90c*/ 	.word	0x00000380


	//   ....[4]....
        /*d910*/ 	.word	0x00000800


	//   ....[5]....
        /*d914*/ 	.word	0x00003960


	//----- nvinfo : EIATTR_REG_RECONFIG
	.align		4
.L_28:
        /*d918*/ 	.byte	0x01, 0x54
	.zero		2


	//----- nvinfo : EIATTR_MBARRIER_INSTR_OFFSETS
	.align		4
        /*d91c*/ 	.byte	0x04, 0x39
        /*d91e*/ 	.short	(.L_30 - .L_29)


	//   ....[0]....
.L_29:
        /*d920*/ 	.word	0x00000320
        /*d924*/ 	.word	0x000000ff
        /*d928*/ 	.word	0x00000000
        /*d92c*/ 	.short	0x0100
        /*d92e*/ 	.byte	0x0a
	.zero		1


	//   ....[1]....
        /*d930*/ 	.word	0x00000330
        /*d934*/ 	.word	0x000000ff
        /*d938*/ 	.word	0x00000010
        /*d93c*/ 	.short	0x0100
        /*d93e*/ 	.byte	0x0a
	.zero		1


	//   ....[2]....
        /*d940*/ 	.word	0x00000340
        /*d944*/ 	.word	0x000000ff
        /*d948*/ 	.word	0x00000008
        /*d94c*/ 	.short	0x0100
        /*d94e*/ 	.byte	0x0a
	.zero		1


	//   ....[3]....
        /*d950*/ 	.word	0x00000350
        /*d954*/ 	.word	0x000000ff
        /*d958*/ 	.word	0x00000018
        /*d95c*/ 	.short	0x0100
        /*d95e*/ 	.byte	0x0a
	.zero		1


	//   ....[4]....
        /*d960*/ 	.word	0x00000720
        /*d964*/ 	.word	0x000000ff
        /*d968*/ 	.word	0x00000030
        /*d96c*/ 	.short	0x0100
        /*d96e*/ 	.byte	0x08
	.zero		1


	//   ....[5]....
        /*d970*/ 	.word	0x000007a0
        /*d974*/ 	.word	0x000000ff
        /*d978*/ 	.word	0x00000038
        /*d97c*/ 	.short	0x0100
        /*d97e*/ 	.byte	0x08
	.zero		1


	//   ....[6]....
        /*d980*/ 	.word	0x00003d40
        /*d984*/ 	.word	0x000000ff
        /*d988*/ 	.word	0x00000000
        /*d98c*/ 	.short	0x010a
        /*d98e*/ 	.byte	0x06
	.zero		1


	//   ....[7]....
        /*d990*/ 	.word	0x00003d80
        /*d994*/ 	.word	0x000000ff
        /*d998*/ 	.word	0x00000000
        /*d99c*/ 	.short	0x010a
        /*d99e*/ 	.byte	0x06
	.zero		1


	//   ....[8]....
        /*d9a0*/ 	.word	0x0000fba0
        /*d9a4*/ 	.word	0x000000ff
        /*d9a8*/ 	.word	0x00000000
        /*d9ac*/ 	.short	0x010a
        /*d9ae*/ 	.byte	0x12
	.zero		1


	//   ....[9]....
        /*d9b0*/ 	.word	0x0000fbe0
        /*d9b4*/ 	.word	0x000000ff
        /*d9b8*/ 	.word	0x00000000
        /*d9bc*/ 	.short	0x010a
        /*d9be*/ 	.byte	0x12
	.zero		1


	//   ....[10]....
        /*d9c0*/ 	.word	0x0001d700
        /*d9c4*/ 	.word	0x00000000
        /*d9c8*/ 	.word	0x00000000
        /*d9cc*/ 	.short	0x0101
        /*d9ce*/ 	.byte	0x3f
	.zero		1


	//   ....[11]....
        /*d9d0*/ 	.word	0x00022fd0
        /*d9d4*/ 	.word	0x00000000
        /*d9d8*/ 	.word	0x00000000
        /*d9dc*/ 	.short	0x0101
        /*d9de*/ 	.byte	0x3f
	.zero		1


	//   ....[12]....
        /*d9e0*/ 	.word	0x000409f0
        /*d9e4*/ 	.word	0x0000000d
        /*d9e8*/ 	.word	0x00000010
        /*d9ec*/ 	.short	0x010a
        /*d9ee*/ 	.byte	0x3f
	.zero		1


	//   ....[13]....
        /*d9f0*/ 	.word	0x00040e00
        /*d9f4*/ 	.word	0x00000002
        /*d9f8*/ 	.word	0x00000038
        /*d9fc*/ 	.short	0x0101
        /*d9fe*/ 	.byte	0x3f
	.zero		1


	//   ....[14]....
        /*da00*/ 	.word	0x00041530
        /*da04*/ 	.word	0x00000005
        /*da08*/ 	.word	0x00000000
        /*da0c*/ 	.short	0x010a
        /*da0e*/ 	.byte	0x3f
	.zero		1


	//   ....[15]....
        /*da10*/ 	.word	0x000415c0
        /*da14*/ 	.word	0x00000003
        /*da18*/ 	.word	0x00000000
        /*da1c*/ 	.short	0x010a
        /*da1e*/ 	.byte	0x3f
	.zero		1


	//   ....[16]....
        /*da20*/ 	.word	0x00041630
        /*da24*/ 	.word	0x00000003
        /*da28*/ 	.word	0x00000000
        /*da2c*/ 	.short	0x010a
        /*da2e*/ 	.byte	0x3f
	.zero		1


	//   ....[17]....
        /*da30*/ 	.word	0x000416a0
        /*da34*/ 	.word	0x00000002
        /*da38*/ 	.word	0x00000000
        /*da3c*/ 	.short	0x010a
        /*da3e*/ 	.byte	0x3f
	.zero		1


	//   ....[18]....
        /*da40*/ 	.word	0x00041780
        /*da44*/ 	.word	0x0000000d
        /*da48*/ 	.word	0x00000010
        /*da4c*/ 	.short	0x010a
        /*da4e*/ 	.byte	0x3f
	.zero		1


	//   ....[19]....
        /*da50*/ 	.word	0x00041850
        /*da54*/ 	.word	0x00000005
        /*da58*/ 	.word	0x00000000
        /*da5c*/ 	.short	0x010a
        /*da5e*/ 	.byte	0x3f
	.zero		1


	//----- nvinfo : EIATTR_NUM_MBARRIERS
	.align		4
.L_30:
        /*da60*/ 	.byte	0x03, 0x38
        /*da62*/ 	.short	0x0006


	//----- nvinfo : EIATTR_EXIT_INSTR_OFFSETS
	.align		4
        /*da64*/ 	.byte	0x04, 0x1c
        /*da66*/ 	.short	(.L_32 - .L_31)


	//   ....[0]....
.L_31:
        /*da68*/ 	.word	0x00000990


	//   ....[1]....
        /*da6c*/ 	.word	0x00001230


	//   ....[2]....
        /*da70*/ 	.word	0x00040100


	//   ....[3]....
        /*da74*/ 	.word	0x000406a0


	//   ....[4]....
        /*da78*/ 	.word	0x00041610


	//----- nvinfo : EIATTR_MAX_THREADS
	.align		4
.L_32:
        /*da7c*/ 	.byte	0x04, 0x05
        /*da7e*/ 	.short	(.L_34 - .L_33)
.L_33:
        /*da80*/ 	.word	0x00000180
        /*da84*/ 	.word	0x00000001
        /*da88*/ 	.word	0x00000001


	//----- nvinfo : EIATTR_CRS_STACK_SIZE
	.align		4
.L_34:
        /*da8c*/ 	.byte	0x04, 0x1e
        /*da8e*/ 	.short	(.L_36 - .L_35)
.L_35:
        /*da90*/ 	.word	0x00000000


	//----- nvinfo : EIATTR_CBANK_PARAM_SIZE
	.align		4
.L_36:
        /*da94*/ 	.byte	0x03, 0x19
        /*da96*/ 	.short	0x0470


	//----- nvinfo : EIATTR_PARAM_CBANK
	.align		4
        /*da98*/ 	.byte	0x04, 0x0a
        /*da9a*/ 	.short	(.L_38 - .L_37)
	.align		4
.L_37:
        /*da9c*/ 	.word	index@(.nv.constant0._ZN7cutlass13device_kernelINS_4gemm6kernel13GemmUniversalIN4cute5tupleIJiiiiEEENS1_10collective13CollectiveMmaINS1_37MainloopSm90TmaGmmaWarpSpecializedFP8ILi2ENS5_IJNS4_1CILi2EEENSA_ILi1EEESC_EEENS1_35KernelTmaWarpSpecializedCooperativeEEENS5_IJNSA_ILi256EEENSA_ILi384EEENSA_ILi128EEEEEENS_12float_e4m3_tENS5_IJlSC_lEEESK_SL_NS4_8TiledMMAINS4_8MMA_AtomIJNS4_4SM904GMMA31MMA_64x192x32_F32E4M3E4M3_SS_TNILNSP_7ScaleInE1ELSR_1EEEEEENS4_6LayoutISD_NS5_IJSC_NSA_ILi0EEESV_EEEEENS5_IJNS4_10UnderscoreESY_SY_EEEEENS4_13SM90_TMA_LOADENS4_14ComposedLayoutINS4_7SwizzleILi3ELi4ELi3EEENS4_18smem_ptr_flag_bitsILi8EEENSU_INS5_IJNSA_ILi8EEESI_EEENS5_IJSI_SC_EEEEEEEvNS4_8identityENS4_23SM90_TMA_LOAD_MULTICASTES1B_vS1C_EENS_8epilogue10collective6detail29Sm90TmaWarpSpecializedAdapterINS1G_15DefaultEpilogueISK_SL_SL_NS1F_6thread17LinearCombinationISK_Li1EffLNS1K_9ScaleType4KindE0ELNS_15FloatRoundStyleE2ESK_EENS1_15EpilogueDefaultEEEEEvvEEEEvNT_6ParamsE)
        /*daa0*/ 	.short	0x0210
        /*daa2*/ 	.short	0x0470


	//----- nvinfo : EIATTR_SW_WAR
	.align		4
.L_38:
        /*daa4*/ 	.byte	0x04, 0x36
        /*daa6*/ 	.short	(.L_40 - .L_39)
.L_39:
        /*daa8*/ 	.word	0x00000008
.L_40:


//--------------------- .nv.callgraph             --------------------------
	.section	.nv.callgraph,"",@"SHT_CUDA_CALLGRAPH"
	.align	4
	.sectionentsize	8
	.align		4
        /*0000*/ 	.word	0x00000000
	.align		4
        /*0004*/ 	.word	0xffffffff
	.align		4
        /*0008*/ 	.word	0x00000000
	.align		4
        /*000c*/ 	.word	0xfffffffe
	.align		4
        /*0010*/ 	.word	0x00000000
	.align		4
        /*0014*/ 	.word	0xfffffffd
	.align		4
        /*0018*/ 	.word	0x00000000
	.align		4
        /*001c*/ 	.word	0xfffffffc


//--------------------- .nv.constant4             --------------------------
	.section	.nv.constant4,"a",@progbits
	.align	8
	.align		8
.nv.constant4:
        /*0000*/ 	.dword	_ZN39_INTERNAL_f40194ca_4_k_cu_a0063670_35514cuda3std3__45__cpo5beginE
	.align		8
        /*0008*/ 	.dword	_ZN39_INTERNAL_f40194ca_4_k_cu_a0063670_35514cuda3std3__45__cpo3endE
	.align		8
        /*0010*/ 	.dword	_ZN39_INTERNAL_f40194ca_4_k_cu_a0063670_35514cuda3std3__45__cpo6cbeginE
	.align		8
        /*0018*/ 	.dword	_ZN39_INTERNAL_f40194ca_4_k_cu_a0063670_35514cuda3std3__45__cpo4cendE
	.align		8
        /*0020*/ 	.dword	_ZN39_INTERNAL_f40194ca_4_k_cu_a0063670_35514cuda3std3__441_GLOBAL__N__f40194ca_4_k_cu_a0063670_35516ignoreE
	.align		8
        /*0028*/ 	.dword	_ZN39_INTERNAL_f40194ca_4_k_cu_a0063670_35514cuda3std3__419piecewise_constructE
	.align		8
        /*0030*/ 	.dword	_ZN39_INTERNAL_f40194ca_4_k_cu_a0063670_35514cuda3std3__48in_placeE
	.align		8
        /*0038*/ 	.dword	_ZN39_INTERNAL_f40194ca_4_k_cu_a0063670_35514cuda3std6ranges3__45__cpo4swapE
	.align		8
        /*0040*/ 	.dword	_ZN39_INTERNAL_f40194ca_4_k_cu_a0063670_35514cuda3std6ranges3__45__cpo9iter_moveE
	.align		8
        /*0048*/ 	.dword	_ZN39_INTERNAL_f40194ca_4_k_cu_a0063670_35514cute7productE
	.align		8
        /*0050*/ 	.dword	_ZN39_INTERNAL_f40194ca_4_k_cu_a0063670_35514cute1_E


//--------------------- .text._ZN7cutlass13device_kernelINS_4gemm6kernel13GemmUniversalIN4cute5tupleIJiiiiEEENS1_10collective13CollectiveMmaINS1_37MainloopSm90TmaGmmaWarpSpecializedFP8ILi2ENS5_IJNS4_1CILi2EEENSA_ILi1EEESC_EEENS1_35KernelTmaWarpSpecializedCooperativeEEENS5_IJNSA_ILi256EEENSA_ILi384EEENSA_ILi128EEEEEENS_12float_e4m3_tENS5_IJlSC_lEEESK_SL_NS4_8TiledMMAINS4_8MMA_AtomIJNS4_4SM904GMMA31MMA_64x192x32_F32E4M3E4M3_SS_TNILNSP_7ScaleInE1ELSR_1EEEEEENS4_6LayoutISD_NS5_IJSC_NSA_ILi0EEESV_EEEEENS5_IJNS4_10UnderscoreESY_SY_EEEEENS4_13SM90_TMA_LOADENS4_14ComposedLayoutINS4_7SwizzleILi3ELi4ELi3EEENS4_18smem_ptr_flag_bitsILi8EEENSU_INS5_IJNSA_ILi8EEESI_EEENS5_IJSI_SC_EEEEEEEvNS4_8identityENS4_23SM90_TMA_LOAD_MULTICASTES1B_vS1C_EENS_8epilogue10collective6detail29Sm90TmaWarpSpecializedAdapterINS1G_15DefaultEpilogueISK_SL_SL_NS1F_6thread17LinearCombinationISK_Li1EffLNS1K_9ScaleType4KindE0ELNS_15FloatRoundStyleE2ESK_EENS1_15EpilogueDefaultEEEEEvvEEEEvNT_6ParamsE --------------------------
	.section	.text._ZN7cutlass13device_kernelINS_4gemm6kernel13GemmUniversalIN4cute5tupleIJiiiiEEENS1_10collective13CollectiveMmaINS1_37MainloopSm90TmaGmmaWarpSpecializedFP8ILi2ENS5_IJNS4_1CILi2EEENSA_ILi1EEESC_EEENS1_35KernelTmaWarpSpecializedCooperativeEEENS5_IJNSA_ILi256EEENSA_ILi384EEENSA_ILi128EEEEEENS_12float_e4m3_tENS5_IJlSC_lEEESK_SL_NS4_8TiledMMAINS4_8MMA_AtomIJNS4_4SM904GMMA31MMA_64x192x32_F32E4M3E4M3_SS_TNILNSP_7ScaleInE1ELSR_1EEEEEENS4_6LayoutISD_NS5_IJSC_NSA_ILi0EEESV_EEEEENS5_IJNS4_10UnderscoreESY_SY_EEEEENS4_13SM90_TMA_LOADENS4_14ComposedLayoutINS4_7SwizzleILi3ELi4ELi3EEENS4_18smem_ptr_flag_bitsILi8EEENSU_INS5_IJNSA_ILi8EEESI_EEENS5_IJSI_SC_EEEEEEEvNS4_8identityENS4_23SM90_TMA_LOAD_MULTICASTES1B_vS1C_EENS_8epilogue10collective6detail29Sm90TmaWarpSpecializedAdapterINS1G_15DefaultEpilogueISK_SL_SL_NS1F_6thread17LinearCombinationISK_Li1EffLNS1K_9ScaleType4KindE0ELNS_15FloatRoundStyleE2ESK_EENS1_15EpilogueDefaultEEEEEvvEEEEvNT_6ParamsE,"ax",@progbits
	.align	128
.text._ZN7cutlass13device_kernelINS_4gemm6kernel13GemmUniversalIN4cute5tupleIJiiiiEEENS1_10collective13CollectiveMmaINS1_37MainloopSm90TmaGmmaWarpSpecializedFP8ILi2ENS5_IJNS4_1CILi2EEENSA_ILi1EEESC_EEENS1_35KernelTmaWarpSpecializedCooperativeEEENS5_IJNSA_ILi256EEENSA_ILi384EEENSA_ILi128EEEEEENS_12float_e4m3_tENS5_IJlSC_lEEESK_SL_NS4_8TiledMMAINS4_8MMA_AtomIJNS4_4SM904GMMA31MMA_64x192x32_F32E4M3E4M3_SS_TNILNSP_7ScaleInE1ELSR_1EEEEEENS4_6LayoutISD_NS5_IJSC_NSA_ILi0EEESV_EEEEENS5_IJNS4_10UnderscoreESY_SY_EEEEENS4_13SM90_TMA_LOADENS4_14ComposedLayoutINS4_7SwizzleILi3ELi4ELi3EEENS4_18smem_ptr_flag_bitsILi8EEENSU_INS5_IJNSA_ILi8EEESI_EEENS5_IJSI_SC_EEEEEEEvNS4_8identityENS4_23SM90_TMA_LOAD_MULTICASTES1B_vS1C_EENS_8epilogue10collective6detail29Sm90TmaWarpSpecializedAdapterINS1G_15DefaultEpilogueISK_SL_SL_NS1F_6thread17LinearCombinationISK_Li1EffLNS1K_9ScaleType4KindE0ELNS_15FloatRoundStyleE2ESK_EENS1_15EpilogueDefaultEEEEEvvEEEEvNT_6ParamsE:
        .type           _ZN7cutlass13device_kernelINS_4gemm6kernel13GemmUniversalIN4cute5tupleIJiiiiEEENS1_10collective13CollectiveMmaINS1_37MainloopSm90TmaGmmaWarpSpecializedFP8ILi2ENS5_IJNS4_1CILi2EEENSA_ILi1EEESC_EEENS1_35KernelTmaWarpSpecializedCooperativeEEENS5_IJNSA_ILi256EEENSA_ILi384EEENSA_ILi128EEEEEENS_12float_e4m3_tENS5_IJlSC_lEEESK_SL_NS4_8TiledMMAINS4_8MMA_AtomIJNS4_4SM904GMMA31MMA_64x192x32_F32E4M3E4M3_SS_TNILNSP_7ScaleInE1ELSR_1EEEEEENS4_6LayoutISD_NS5_IJSC_NSA_ILi0EEESV_EEEEENS5_IJNS4_10UnderscoreESY_SY_EEEEENS4_13SM90_TMA_LOADENS4_14ComposedLayoutINS4_7SwizzleILi3ELi4ELi3EEENS4_18smem_ptr_flag_bitsILi8EEENSU_INS5_IJNSA_ILi8EEESI_EEENS5_IJSI_SC_EEEEEEEvNS4_8identityENS4_23SM90_TMA_LOAD_MULTICASTES1B_vS1C_EENS_8epilogue10collective6detail29Sm90TmaWarpSpecializedAdapterINS1G_15DefaultEpilogueISK_SL_SL_NS1F_6thread17LinearCombinationISK_Li1EffLNS1K_9ScaleType4KindE0ELNS_15FloatRoundStyleE2ESK_EENS1_15EpilogueDefaultEEEEEvvEEEEvNT_6ParamsE,@function
        .size           _ZN7cutlass13device_kernelINS_4gemm6kernel13GemmUniversalIN4cute5tupleIJiiiiEEENS1_10collective13CollectiveMmaINS1_37MainloopSm90TmaGmmaWarpSpecializedFP8ILi2ENS5_IJNS4_1CILi2EEENSA_ILi1EEESC_EEENS1_35KernelTmaWarpSpecializedCooperativeEEENS5_IJNSA_ILi256EEENSA_ILi384EEENSA_ILi128EEEEEENS_12float_e4m3_tENS5_IJlSC_lEEESK_SL_NS4_8TiledMMAINS4_8MMA_AtomIJNS4_4SM904GMMA31MMA_64x192x32_F32E4M3E4M3_SS_TNILNSP_7ScaleInE1ELSR_1EEEEEENS4_6LayoutISD_NS5_IJSC_NSA_ILi0EEESV_EEEEENS5_IJNS4_10UnderscoreESY_SY_EEEEENS4_13SM90_TMA_LOADENS4_14ComposedLayoutINS4_7SwizzleILi3ELi4ELi3EEENS4_18smem_ptr_flag_bitsILi8EEENSU_INS5_IJNSA_ILi8EEESI_EEENS5_IJSI_SC_EEEEEEEvNS4_8identityENS4_23SM90_TMA_LOAD_MULTICASTES1B_vS1C_EENS_8epilogue10collective6detail29Sm90TmaWarpSpecializedAdapterINS1G_15DefaultEpilogueISK_SL_SL_NS1F_6thread17LinearCombinationISK_Li1EffLNS1K_9ScaleType4KindE0ELNS_15FloatRoundStyleE2ESK_EENS1_15EpilogueDefaultEEEEEvvEEEEvNT_6ParamsE,(.L_x_840 - _ZN7cutlass13device_kernelINS_4gemm6kernel13GemmUniversalIN4cute5tupleIJiiiiEEENS1_10collective13CollectiveMmaINS1_37MainloopSm90TmaGmmaWarpSpecializedFP8ILi2ENS5_IJNS4_1CILi2EEENSA_ILi1EEESC_EEENS1_35KernelTmaWarpSpecializedCooperativeEEENS5_IJNSA_ILi256EEENSA_ILi384EEENSA_ILi128EEEEEENS_12float_e4m3_tENS5_IJlSC_lEEESK_SL_NS4_8TiledMMAINS4_8MMA_AtomIJNS4_4SM904GMMA31MMA_64x192x32_F32E4M3E4M3_SS_TNILNSP_7ScaleInE1ELSR_1EEEEEENS4_6LayoutISD_NS5_IJSC_NSA_ILi0EEESV_EEEEENS5_IJNS4_10UnderscoreESY_SY_EEEEENS4_13SM90_TMA_LOADENS4_14ComposedLayoutINS4_7SwizzleILi3ELi4ELi3EEENS4_18smem_ptr_flag_bitsILi8EEENSU_INS5_IJNSA_ILi8EEESI_EEENS5_IJSI_SC_EEEEEEEvNS4_8identityENS4_23SM90_TMA_LOAD_MULTICASTES1B_vS1C_EENS_8epilogue10collective6detail29Sm90TmaWarpSpecializedAdapterINS1G_15DefaultEpilogueISK_SL_SL_NS1F_6thread17LinearCombinationISK_Li1EffLNS1K_9ScaleType4KindE0ELNS_15FloatRoundStyleE2ESK_EENS1_15EpilogueDefaultEEEEEvvEEEEvNT_6ParamsE)
        .other          _ZN7cutlass13device_kernelINS_4gemm6kernel13GemmUniversalIN4cute5tupleIJiiiiEEENS1_10collective13CollectiveMmaINS1_37MainloopSm90TmaGmmaWarpSpecializedFP8ILi2ENS5_IJNS4_1CILi2EEENSA_ILi1EEESC_EEENS1_35KernelTmaWarpSpecializedCooperativeEEENS5_IJNSA_ILi256EEENSA_ILi384EEENSA_ILi128EEEEEENS_12float_e4m3_tENS5_IJlSC_lEEESK_SL_NS4_8TiledMMAINS4_8MMA_AtomIJNS4_4SM904GMMA31MMA_64x192x32_F32E4M3E4M3_SS_TNILNSP_7ScaleInE1ELSR_1EEEEEENS4_6LayoutISD_NS5_IJSC_NSA_ILi0EEESV_EEEEENS5_IJNS4_10UnderscoreESY_SY_EEEEENS4_13SM90_TMA_LOADENS4_14ComposedLayoutINS4_7SwizzleILi3ELi4ELi3EEENS4_18smem_ptr_flag_bitsILi8EEENSU_INS5_IJNSA_ILi8EEESI_EEENS5_IJSI_SC_EEEEEEEvNS4_8identityENS4_23SM90_TMA_LOAD_MULTICASTES1B_vS1C_EENS_8epilogue10collective6detail29Sm90TmaWarpSpecializedAdapterINS1G_15DefaultEpilogueISK_SL_SL_NS1F_6thread17LinearCombinationISK_Li1EffLNS1K_9ScaleType4KindE0ELNS_15FloatRoundStyleE2ESK_EENS1_15EpilogueDefaultEEEEEvvEEEEvNT_6ParamsE,@"STO_CUDA_ENTRY STV_DEFAULT"
_ZN7cutlass13device_kernelINS_4gemm6kernel13GemmUniversalIN4cute5tupleIJiiiiEEENS1_10collective13CollectiveMmaINS1_37MainloopSm90TmaGmmaWarpSpecializedFP8ILi2ENS5_IJNS4_1CILi2EEENSA_ILi1EEESC_EEENS1_35KernelTmaWarpSpecializedCooperativeEEENS5_IJNSA_ILi256EEENSA_ILi384EEENSA_ILi128EEEEEENS_12float_e4m3_tENS5_IJlSC_lEEESK_SL_NS4_8TiledMMAINS4_8MMA_AtomIJNS4_4SM904GMMA31MMA_64x192x32_F32E4M3E4M3_SS_TNILNSP_7ScaleInE1ELSR_1EEEEEENS4_6LayoutISD_NS5_IJSC_NSA_ILi0EEESV_EEEEENS5_IJNS4_10UnderscoreESY_SY_EEEEENS4_13SM90_TMA_LOADENS4_14ComposedLayoutINS4_7SwizzleILi3ELi4ELi3EEENS4_18smem_ptr_flag_bitsILi8EEENSU_INS5_IJNSA_ILi8EEESI_EEENS5_IJSI_SC_EEEEEEEvNS4_8identityENS4_23SM90_TMA_LOAD_MULTICASTES1B_vS1C_EENS_8epilogue10collective6detail29Sm90TmaWarpSpecializedAdapterINS1G_15DefaultEpilogueISK_SL_SL_NS1F_6thread17LinearCombinationISK_Li1EffLNS1K_9ScaleType4KindE0ELNS_15FloatRoundStyleE2ESK_EENS1_15EpilogueDefaultEEEEEvvEEEEvNT_6ParamsE:
[----:B------:R-:W0:Y:S02]  /*0000*/  LDC R1, c[0x0][0x28] ;  /* 0x00000a00ff017b82 */ /* 0x000e240000000800 */
[----:B0-----:R-:W-:Y:S01]  /*0010*/  VIADD R1, R1, 0xffffea10 ;  /* 0xffffea1001017836 */ /* 0x001fe20000000000 */
[----:B------:R-:W0:Y:S01]  /*0020*/  S2R R4, SR_TID.X ;  /* 0x0000000000047919 */ /* 0x000e220000002100 */
[----:B------:R-:W-:Y:S01]  /*0030*/  ELECT P0, URZ, PT ;  /* 0x00000000003f782f */ /* 0x000fe20003800000 */
[----:B------:R-:W-:Y:S01]  /*0040*/  BSSY B0, `(.L_x_0) ;  /* 0x0000015000007945 */ /* 0x000fe20003800000 */
[--C-:B0-----:R-:W-:Y:S02]  /*0050*/  SHF.R.U32.HI R0, RZ, 0x5, R4.reuse ;  /* 0x00000005ff007819 */ /* 0x101fe40000011604 */
[----:B------:R-:W-:-:S03]  /*0060*/  SHF.R.U32.HI R2, RZ, 0x7, R4 ;  /* 0x00000007ff027819 */ /* 0x000fc60000011604 */
[----:B------:R-:W0:Y:S04]  /*0070*/  SHFL.IDX PT, R3, R0, RZ, 0x1f ;  /* 0x00001fff00037589 */ /* 0x000e2800000e0000 */
[----:B------:R-:W1:Y:S01]  /*0080*/  SHFL.IDX PT, R2, R2, RZ, 0x1f ;  /* 0x00001fff02027589 */ /* 0x000e6200000e0000 */
[----:B0-----:R-:W-:Y:S02]  /*0090*/  R2UR UR4, R3 ;  /* 0x00000000030472ca */ /* 0x001fe400000e0000 */
[----:B-1----:R-:W-:-:S11]  /*00a0*/  R2UR UR8, R2 ;  /* 0x00000000020872ca */ /* 0x002fd600000e0000 */
[----:B------:R-:W-:Y:S02]  /*00b0*/  USHF.R.S32.HI UR5, URZ, 0x1f, UR4 ;  /* 0x0000001f3f057899 */ /* 0x000fe40008011404 */
[----:B------:R-:W-:Y:S02]  /*00c0*/  ISETP.NE.OR P0, PT, RZ, UR4, !P0 ;  /* 0x00000004ff007c0c */ /* 0x000fe4000c705670 */
[----:B------:R-:W-:-:S04]  /*00d0*/  ULEA.HI UR5, UR5, UR4, URZ, 0x2 ;  /* 0x0000000405057291 */ /* 0x000fc8000f8f103f */
[----:B------:R-:W-:-:S04]  /*00e0*/  ULOP3.LUT UR5, UR5, 0xfffffffc, URZ, 0xc0, !UPT ;  /* 0xfffffffc05057892 */ /* 0x000fc8000f8ec03f */
[----:B------:R-:W-:-:S03]  /*00f0*/  UIADD3 UR6, UR4, -UR5, URZ ;  /* 0x8000000504067290 */ /* 0x000fc6000fffe03f */
[----:B------:R-:W-:Y:S09]  /*0100*/  @P0 BRA `(.L_x_1) ;  /* 0x0000000000200947 */ /* 0x000ff20003800000 */
[----:B------:R-:W-:Y:S02]  /*0110*/  ULDC.64 UR4, c[0x0][0x198] ;  /* 0x0000660000047ab9 */ /* 0x000fe40000000a00 */
[----:B------:R-:W-:Y:S02]  /*0120*/  UIADD3 UR10, UP0, UR4, 0xf0, URZ ;  /* 0x000000f0040a7890 */ /* 0x000fe4000ff1e03f */
[----:B------:R-:W-:Y:S02]  /*0130*/  UIADD3 UR4, UP1, UR4, 0x1f0, URZ ;  /* 0x000001f004047890 */ /* 0x000fe4000ff3e03f */
[----:B------:R-:W-:Y:S02]  /*0140*/  UIADD3.X UR11, URZ, UR5, URZ, UP0, !UPT ;  /* 0x000000053f0b7290 */ /* 0x000fe400087fe43f */
[----:B------:R-:W-:-:S07]  /*0150*/  UIADD3.X UR5, URZ, UR5, URZ, UP1, !UPT ;  /* 0x000000053f057290 */ /* 0x000fce0008ffe43f */
[----:B------:R0:W-:Y:S02]  /*0160*/  UTMACCTL.PF [UR10] ;  /* 0x000000000a0079b9 */ /* 0x0001e40008040000 */
[----:B------:R0:W-:Y:S02]  /*0170*/  UTMACCTL.PF [UR4] ;  /* 0x00000000040079b9 */ /* 0x0001e40008040000 */
[----:B0-----:R-:W-:Y:S01]  /*0180*/  NOP ;  /* 0x0000000000007918 */ /* 0x001fe20000000000 */
.L_x_1:
[----:B------:R-:W-:Y:S05]  /*0190*/  BSYNC B0 ;  /* 0x0000000000007941 */ /* 0x000fea0003800000 */
.L_x_0:
[----:B------:R-:W0:Y:S01]  /*01a0*/  SHFL.IDX PT, R3, R0, RZ, 0x1f ;  /* 0x00001fff00037589 */ /* 0x000e2200000e0000 */
[----:B------:R-:W-:Y:S01]  /*01b0*/  UISETP.NE.AND UP0, UPT, UR6, 0x3, UPT ;  /* 0x000000030600788c */ /* 0x000fe2000bf05270 */
[----:B------:R-:W-:Y:S01]  /*01c0*/  ISETP.NE.AND P1, PT, RZ, UR8, PT ;  /* 0x00000008ff007c0c */ /* 0x000fe2000bf25270 */
[----:B------:R-:W-:Y:S02]  /*01d0*/  UIADD3 UR11, UR8, -0x1, URZ ;  /* 0xffffffff080b7890 */ /* 0x000fe4000fffe03f */
[----:B------:R-:W-:Y:S02]  /*01e0*/  UISETP.EQ.OR UP0, UPT, UR6, URZ, !UP0 ;  /* 0x0000003f0600728c */ /* 0x000fe4000c702670 */
[----:B------:R-:W-:Y:S02]  /*01f0*/  UISETP.GE.U32.AND UP1, UPT, UR11, 0x2, UPT ;  /* 0x000000020b00788c */ /* 0x000fe4000bf26070 */
[----:B------:R-:W-:-:S04]  /*0200*/  UISETP.EQ.AND UP0, UPT, UR8, URZ, UP0 ;  /* 0x0000003f0800728c */ /* 0x000fc80008702270 */
[----:B------:R-:W-:-:S04]  /*0210*/  USEL UR7, URZ, 0x1, !UP0 ;  /* 0x000000013f077887 */ /* 0x000fc8000c000000 */
[----:B------:R-:W-:Y:S01]  /*0220*/  USEL UR7, UR7, 0x2, UP1 ;  /* 0x0000000207077887 */ /* 0x000fe20008800000 */
[----:B0-----:R-:W-:-:S13]  /*0230*/  ISETP.NE.AND P0, PT, R3, RZ, PT ;  /* 0x000000ff0300720c */ /* 0x001fda0003f05270 */
[----:B------:R-:W-:Y:S05]  /*0240*/  @P0 BRA `(.L_x_2) ;  /* 0x0000000000480947 */ /* 0x000fea0003800000 */
[----:B------:R-:W0:Y:S01]  /*0250*/  S2UR UR10, SR_CgaCtaId ;  /* 0x00000000000a79c3 */ /* 0x000e220000008800 */
[----:B------:R-:W-:Y:S01]  /*0260*/  UMOV UR4, 0x400 ;  /* 0x0000040000047882 */ /* 0x000fe20000000000 */
[----:B------:R-:W-:Y:S01]  /*0270*/  UMOV UR5, 0x1 ;  /* 0x0000000100057882 */ /* 0x000fe20000000000 */
[----:B------:R-:W-:Y:S01]  /*0280*/  UMOV UR8, 0x4 ;  /* 0x0000000400087882 */ /* 0x000fe20000000000 */
[----:B------:R-:W-:Y:S01]  /*0290*/  ELECT P0, URZ, PT ;  /* 0x00000000003f782f */ /* 0x000fe20003800000 */
[----:B------:R-:W-:-:S04]  /*02a0*/  UIADD3 UR8, -UR8, 0x100000, URZ ;  /* 0x0010000008087890 */ /* 0x000fc8000fffe13f */
[----:B------:R-:W-:Y:S02]  /*02b0*/  USHF.L.U32 UR9, UR8, 0xb, URZ ;  /* 0x0000000b08097899 */ /* 0x000fe4000800063f */
[----:B------:R-:W-:Y:S02]  /*02c0*/  USHF.L.U32 UR8, UR8, 0x1, URZ ;  /* 0x0000000108087899 */ /* 0x000fe4000800063f */
[----:B0-----:R-:W-:Y:S02]  /*02d0*/  ULEA UR10, UR10, UR4, 0x18 ;  /* 0x000000040a0a7291 */ /* 0x001fe4000f8ec03f */
[----:B------:R-:W-:-:S04]  /*02e0*/  UIADD3 UR4, -UR5, 0x100000, URZ ;  /* 0x0010000005047890 */ /* 0x000fc8000fffe13f */
[----:B------:R-:W-:Y:S02]  /*02f0*/  USHF.L.U32 UR5, UR4, 0xb, URZ ;  /* 0x0000000b04057899 */ /* 0x000fe4000800063f */
[----:B------:R-:W-:Y:S01]  /*0300*/  USHF.L.U32 UR4, UR4, 0x1, URZ ;  /* 0x0000000104047899 */ /* 0x000fe2000800063f */
[----:B------:R-:W0:Y:S11]  /*0310*/  FENCE.VIEW.ASYNC.S ;  /* 0x00000000000073c6 */ /* 0x000e360000000000 */
[----:B0-----:R0:W1:Y:S01]  /*0320*/  SYNCS.EXCH.64 URZ, [UR10], UR4 ;  /* 0x000000040a3f75b2 */ /* 0x0010620008000100 */
[----:B------:R0:W2:Y:S01]  /*0330*/  SYNCS.EXCH.64 URZ, [UR10+0x10], UR8 ;  /* 0x000010080a3f75b2 */ /* 0x0000a20008000100 */
[----:B------:R0:W3:Y:S01]  /*0340*/  SYNCS.EXCH.64 URZ, [UR10+0x8], UR4 ;  /* 0x000008040a3f75b2 */ /* 0x0000e20008000100 */
[----:B------:R0:W4:Y:S01]  /*0350*/  SYNCS.EXCH.64 URZ, [UR10+0x18], UR8 ;  /* 0x000018080a3f75b2 */ /* 0x0001220008000100 */
[----:B------:R-:W-:Y:S01]  /*0360*/  NOP ;  /* 0x0000000000007918 */ /* 0x000fe20000000000 */
.L_x_2:
[----:B------:R-:W-:Y:S01]  /*0370*/  SHF.R.S32.HI R2, RZ, 0x1f, R4 ;  /* 0x0000001fff027819 */ /* 0x000fe20000011404 */
[----:B------:R-:W5:Y:S01]  /*0380*/  SHFL.IDX PT, R0, R0, RZ, 0x1f ;  /* 0x00001fff00007589 */ /* 0x000f6200000e0000 */
[----:B0-----:R-:W0:Y:S01]  /*0390*/  S2UR UR10, SR_CTAID.X ;  /* 0x00000000000a79c3 */ /* 0x001e220000002500 */
[----:B------:R-:W-:Y:S02]  /*03a0*/  ELECT P0, URZ, PT ;  /* 0x00000000003f782f */ /* 0x000fe40003800000 */
[----:B------:R-:W-:Y:S01]  /*03b0*/  LEA.HI R2, R2, R4, RZ, 0x7 ;  /* 0x0000000402027211 */ /* 0x000fe200078f38ff */
[----:B------:R-:W-:Y:S01]  /*03c0*/  ULDC UR4, c[0x0][0x150] ;  /* 0x0000540000047ab9 */ /* 0x000fe20000000800 */
[----:B------:R-:W-:Y:S01]  /*03d0*/  SHF.R.S32.HI R6, RZ, 0x1f, R3 ;  /* 0x0000001fff067819 */ /* 0x000fe20000011403 */
[----:B------:R-:W-:Y:S01]  /*03e0*/  NOP ;  /* 0x0000000000007918 */ /* 0x000fe20000000000 */
[----:B------:R-:W-:Y:S01]  /*03f0*/  LOP3.LUT R2, R2, 0xffffff80, RZ, 0xc0, !PT ;  /* 0xffffff8002027812 */ /* 0x000fe200078ec0ff */
[----:B------:R-:W-:Y:S01]  /*0400*/  NOP ;  /* 0x0000000000007918 */ /* 0x000fe20000000000 */
[----:B------:R-:W-:Y:S01]  /*0410*/  LEA.HI R6, R6, R3, RZ, 0x2 ;  /* 0x0000000306067211 */ /* 0x000fe200078f10ff */
[----:B------:R-:W1:Y:S02]  /*0420*/  LDC R8, c[0x0][0x144] ;  /* 0x00005100ff087b82 */ /* 0x000e640000000800 */
[----:B------:R-:W-:Y:S01]  /*0430*/  IMAD.IADD R4, R4, 0x1, -R2 ;  /* 0x0000000104047824 */ /* 0x000fe200078e0a02 */
[----:B------:R-:W-:Y:S01]  /*0440*/  LOP3.LUT R6, R6, 0x3ffffffc, RZ, 0xc0, !PT ;  /* 0x3ffffffc06067812 */ /* 0x000fe200078ec0ff */
[----:B------:R-:W2:Y:S03]  /*0450*/  S2R R2, SR_CTAID.Y ;  /* 0x0000000000027919 */ /* 0x000ea60000002600 */
[----:B------:R-:W-:Y:S01]  /*0460*/  SHF.R.S32.HI R5, RZ, 0x1f, R4 ;  /* 0x0000001fff057819 */ /* 0x000fe20000011404 */
[----:B------:R-:W3:Y:S01]  /*0470*/  LDC R13, c[0x0][0x148] ;  /* 0x00005200ff0d7b82 */ /* 0x000ee20000000800 */
[----:B------:R-:W-:-:S02]  /*0480*/  IADD3 R6, R3, -R6, RZ ;  /* 0x8000000603067210 */ /* 0x000fc40007ffe0ff */
[----:B------:R-:W-:Y:S02]  /*0490*/  LEA.HI R5, R5, R4, RZ, 0x3 ;  /* 0x0000000405057211 */ /* 0x000fe400078f18ff */
[----:B-----5:R-:W-:Y:S02]  /*04a0*/  ISETP.NE.OR P0, PT, R0, RZ, !P0 ;  /* 0x000000ff0000720c */ /* 0x020fe40004705670 */
[--C-:B------:R-:W-:Y:S02]  /*04b0*/  SHF.R.S32.HI R0, RZ, 0x3, R5.reuse ;  /* 0x00000003ff007819 */ /* 0x100fe40000011405 */
[----:B------:R-:W-:Y:S02]  /*04c0*/  SHF.R.S32.HI R5, RZ, 0x1f, R5 ;  /* 0x0000001fff057819 */ /* 0x000fe40000011405 */
[----:B0-----:R-:W-:Y:S02]  /*04d0*/  I2FP.F32.U32 R7, UR10 ;  /* 0x0000000a00077c45 */ /* 0x001fe40008201000 */
[----:B------:R-:W-:-:S03]  /*04e0*/  LEA.HI R5, R5, R0, RZ, 0x2 ;  /* 0x0000000005057211 */ /* 0x000fc600078f10ff */
[----:B------:R-:W-:Y:S01]  /*04f0*/  FMUL R7, R7, UR4 ;  /* 0x0000000407077c20 */ /* 0x000fe20008400000 */
[----:B------:R-:W-:Y:S01]  /*0500*/  LOP3.LUT R5, R5, 0xfffffffc, RZ, 0xc0, !PT ;  /* 0xfffffffc05057812 */ /* 0x000fe200078ec0ff */
[----:B------:R-:W-:Y:S01]  /*0510*/  VOTEU.ALL UP0, P0 ;  /* 0x00000000003f7886 */ /* 0x000fe20000000000 */
[----:B------:R-:W-:Y:S01]  /*0520*/  ULDC UR4, c[0x0][0x154] ;  /* 0x0000550000047ab9 */ /* 0x000fe20000000800 */
[----:B------:R-:W-:Y:S02]  /*0530*/  VOTEU.ALL UP1, P0 ;  /* 0x00000000003f7886 */ /* 0x000fe40000020000 */
[----:B------:R-:W0:Y:S01]  /*0540*/  F2I.U32.TRUNC.NTZ R7, R7 ;  /* 0x0000000700077305 */ /* 0x000e22000020f000 */
[----:B------:R-:W-:Y:S01]  /*0550*/  IMAD.IADD R5, R0, 0x1, -R5 ;  /* 0x0000000100057824 */ /* 0x000fe200078e0a05 */
[----:B------:R-:W5:Y:S01]  /*0560*/  @!UP0 S2UR UR9, SR_CgaCtaId ;  /* 0x00000000000989c3 */ /* 0x000f620000008800 */
[----:B------:R-:W-:Y:S02]  /*0570*/  @!UP0 UMOV UR8, 0x400 ;  /* 0x0000040000088882 */ /* 0x000fe40000000000 */
[----:B------:R-:W-:Y:S01]  /*0580*/  IMAD R5, R6, 0x4, R5 ;  /* 0x0000000406057824 */ /* 0x000fe200078e0205 */
[----:B--2---:R-:W-:-:S04]  /*0590*/  I2FP.F32.U32 R6, R2 ;  /* 0x0000000200067245 */ /* 0x004fc80000201000 */
[----:B------:R-:W-:Y:S01]  /*05a0*/  LEA.HI R0, R5, R5, RZ, 0x1 ;  /* 0x0000000505007211 */ /* 0x000fe200078f08ff */
[----:B------:R-:W-:Y:S01]  /*05b0*/  FMUL R6, R6, UR4 ;  /* 0x0000000406067c20 */ /* 0x000fe20008400000 */
[----:B------:R-:W-:Y:S02]  /*05c0*/  UMOV UR4, 0x20 ;  /* 0x0000002000047882 */ /* 0x000fe40000000000 */
[----:B------:R-:W-:Y:S01]  /*05d0*/  LOP3.LUT R0, R0, 0xfffffffe, RZ, 0xc0, !PT ;  /* 0xfffffffe00007812 */ /* 0x000fe200078ec0ff */
[----:B0-----:R-:W-:Y:S01]  /*05e0*/  IMAD.MOV R11, RZ, RZ, -R7 ;  /* 0x000000ffff0b7224 */ /* 0x001fe200078e0a07 */
[----:B------:R-:W-:-:S04]  /*05f0*/  @!UP0 UIADD3 UR4, -UR4, 0x100000, URZ ;  /* 0x0010000004048890 */ /* 0x000fc8000fffe13f */
[----:B------:R-:W-:Y:S02]  /*0600*/  @!UP0 USHF.L.U32 UR5, UR4, 0xb, URZ ;  /* 0x0000000b04058899 */ /* 0x000fe4000800063f */
[----:B------:R-:W-:Y:S01]  /*0610*/  @!UP0 USHF.L.U32 UR4, UR4, 0x1, URZ ;  /* 0x0000000104048899 */ /* 0x000fe2000800063f */
[----:B------:R-:W0:Y:S01]  /*0620*/  F2I.U32.TRUNC.NTZ R6, R6 ;  /* 0x0000000600067305 */ /* 0x000e22000020f000 */
[----:B------:R-:W2:Y:S01]  /*0630*/  LDC R7, c[0x0][0x140] ;  /* 0x00005000ff077b82 */ /* 0x000ea20000000800 */
[----:B-1----:R-:W-:Y:S02]  /*0640*/  IMAD R11, R8, R11, UR10 ;  /* 0x0000000a080b7e24 */ /* 0x002fe4000f8e020b */
[----:B------:R-:W-:-:S05]  /*0650*/  IMAD.IADD R0, R5, 0x1, -R0 ;  /* 0x0000000105007824 */ /* 0x000fca00078e0a00 */
[----:B------:R-:W-:Y:S01]  /*0660*/  ISETP.NE.AND P2, PT, R0, R11, PT ;  /* 0x0000000b0000720c */ /* 0x000fe20003f45270 */
[----:B-----5:R-:W-:Y:S01]  /*0670*/  @!UP0 ULEA UR8, UR9, UR8, 0x18 ;  /* 0x0000000809088291 */ /* 0x020fe2000f8ec03f */
[C---:B------:R-:W-:Y:S01]  /*0680*/  SHF.L.U32 R0, R5.reuse, 0x2, RZ ;  /* 0x0000000205007819 */ /* 0x040fe200000006ff */
[----:B------:R-:W-:Y:S01]  /*0690*/  VOTEU.ALL UP0, P0 ;  /* 0x00000000003f7886 */ /* 0x000fe20000000000 */
[----:B------:R-:W-:Y:S02]  /*06a0*/  LOP3.LUT P0, RZ, R4, 0x7, RZ, 0xc0, !PT ;  /* 0x0000000704ff7812 */ /* 0x000fe4000780c0ff */
[----:B------:R-:W-:Y:S01]  /*06b0*/  LOP3.LUT R9, R5, 0xc, R0, 0x78, !PT ;  /* 0x0000000c05097812 */ /* 0x000fe200078e7800 */
[----:B0-----:R-:W-:-:S03]  /*06c0*/  IMAD.MOV R12, RZ, RZ, -R6 ;  /* 0x000000ffff0c7224 */ /* 0x001fc600078e0a06 */
[----:B------:R-:W-:Y:S01]  /*06d0*/  ISETP.LT.U32.AND P0, PT, R9, 0x2, !P0 ;  /* 0x000000020900780c */ /* 0x000fe20004701070 */
[----:B---3--:R-:W-:Y:S01]  /*06e0*/  IMAD R5, R13, R12, R2 ;  /* 0x0000000c0d057224 */ /* 0x008fe200078e0202 */
[----:B------:R0:W-:Y:S01]  /*06f0*/  STL [R1+0x854], R9 ;  /* 0x0008540901007387 */ /* 0x0001e20000100800 */
[----:B------:R-:W-:-:S03]  /*0700*/  @P2 LEA.HI R0, R9, R9, RZ, 0x1 ;  /* 0x0000000909002211 */ /* 0x000fc600078f08ff */
[----:B------:R-:W1:Y:S02]  /*0710*/  FENCE.VIEW.ASYNC.S ;  /* 0x00000000000073c6 */ /* 0x000e640000000000 */
[----:B-1----:R0:W1:Y:S01]  /*0720*/  @!UP0 SYNCS.EXCH.64 URZ, [UR8+0x30], UR4 ;  /* 0x00003004083f85b2 */ /* 0x0020620008000100 */
[----:B--2---:R-:W-:Y:S02]  /*0730*/  ISETP.EQ.U32.AND P5, PT, R7, 0x1, PT ;  /* 0x000000010700780c */ /* 0x004fe40003fa2070 */
[----:B------:R-:W-:-:S04]  /*0740*/  @P2 SHF.R.S32.HI R0, RZ, 0x1, R0 ;  /* 0x00000001ff002819 */ /* 0x000fc80000011400 */
[----:B------:R-:W-:Y:S01]  /*0750*/  @P2 ISETP.NE.AND P3, PT, R0, R5, PT ;  /* 0x000000050000220c */ /* 0x000fe20003f65270 */
[----:B------:R-:W-:Y:S01]  /*0760*/  IMAD.MOV.U32 R0, RZ, RZ, 0x1 ;  /* 0x00000001ff007424 */ /* 0x000fe200078e00ff */
[----:B------:R-:W-:Y:S02]  /*0770*/  SEL R5, RZ, 0x1, !P0 ;  /* 0x00000001ff057807 */ /* 0x000fe40004000000 */
[----:B------:R-:W-:-:S04]  /*0780*/  @P2 SEL R0, RZ, 0x1, P3 ;  /* 0x00000001ff002807 */ /* 0x000fc80001800000 */
[----:B------:R-:W-:Y:S01]  /*0790*/  LOP3.LUT R0, R0, R5, RZ, 0xc0, !PT ;  /* 0x0000000500007212 */ /* 0x000fe200078ec0ff */
[----:B------:R0:W2:Y:S01]  /*07a0*/  @!UP1 SYNCS.EXCH.64 URZ, [UR8+0x38], UR4 ;  /* 0x00003804083f95b2 */ /* 0x0000a20008000100 */
[----:B------:R-:W-:-:S03]  /*07b0*/  NOP ;  /* 0x0000000000007918 */ /* 0x000fc60000000000 */
[----:B------:R0:W-:Y:S01]  /*07c0*/  STL [R1+0x850], R0 ;  /* 0x0008500001007387 */ /* 0x0001e20000100800 */
[----:B-1----:R-:W-:Y:S05]  /*07d0*/  @!P5 BRA `(.L_x_3) ;  /* 0x000000000008d947 */ /* 0x002fea0003800000 */
[----:B--2-4-:R-:W-:Y:S01]  /*07e0*/  UCGABAR_ARV ;  /* 0x00000000000079c7 */ /* 0x014fe20008000000 */
[----:B------:R-:W-:Y:S05]  /*07f0*/  BRA `(.L_x_4) ;  /* 0x0000000000047947 */ /* 0x000fea0003800000 */
.L_x_3:
[----:B--2-4-:R-:W-:Y:S01]  /*0800*/  NOP ;  /* 0x0000000000007918 */ /* 0x014fe20000000000 */
.L_x_4:
[----:B0-----:R-:W0:Y:S01]  /*0810*/  LDC R0, c[0x0][0x65c] ;  /* 0x00019700ff007b82 */ /* 0x001e220000000800 */
[----:B------:R-:W-:Y:S02]  /*0820*/  IMAD.U32 R4, RZ, RZ, UR10 ;  /* 0x0000000aff047e24 */ /* 0x000fe4000f8e00ff */
[----:B------:R-:W-:Y:S01]  /*0830*/  IMAD.MOV.U32 R5, RZ, RZ, RZ ;  /* 0x000000ffff057224 */ /* 0x000fe200078e00ff */
[----:B0-----:R-:W-:-:S13]  /*0840*/  ISETP.NE.AND P4, PT, R0, 0x1, PT ;  /* 0x000000010000780c */ /* 0x001fda0003f85270 */
[----:B------:R-:W0:Y:S01]  /*0850*/  @P4 LDC R7, c[0x0][0x10] ;  /* 0x00000400ff074b82 */ /* 0x000e220000000800 */
[----:B------:R-:W-:Y:S01]  /*0860*/  @P4 MOV R3, RZ ;  /* 0x000000ff00034202 */ /* 0x000fe20000000f00 */
[----:B------:R-:W-:-:S06]  /*0870*/  @P4 IMAD.MOV.U32 R15, RZ, RZ, RZ ;  /* 0x000000ffff0f4224 */ /* 0x000fcc00078e00ff */
[----:B------:R-:W1:Y:S01]  /*0880*/  @!P4 LDC R9, c[0x0][0xc] ;  /* 0x00000300ff09cb82 */ /* 0x000e620000000800 */
[----:B0-----:R-:W-:-:S04]  /*0890*/  @P4 IMAD.WIDE.U32 R6, R7, UR10, R2 ;  /* 0x0000000a07064c25 */ /* 0x001fc8000f8e0002 */
[----:B------:R-:W-:Y:S01]  /*08a0*/  @P4 IMAD.MOV.U32 R8, RZ, RZ, R6 ;  /* 0x000000ffff084224 */ /* 0x000fe200078e0006 */
[----:B------:R-:W-:Y:S01]  /*08b0*/  @P4 IADD3 R16, R7, R15, RZ ;  /* 0x0000000f07104210 */ /* 0x000fe20007ffe0ff */
[----:B-1----:R-:W-:-:S04]  /*08c0*/  @!P4 IMAD.WIDE.U32 R4, R2, R9, R4 ;  /* 0x000000090204c225 */ /* 0x002fc800078e0004 */
[----:B------:R-:W-:Y:S02]  /*08d0*/  @!P4 IMAD.MOV.U32 R8, RZ, RZ, R4 ;  /* 0x000000ffff08c224 */ /* 0x000fe400078e0004 */
[----:B------:R-:W-:-:S03]  /*08e0*/  @!P4 IMAD.MOV.U32 R16, RZ, RZ, R5 ;  /* 0x000000ffff10c224 */ /* 0x000fc600078e0005 */
[----:B------:R0:W-:Y:S04]  /*08f0*/  STL [R1+0x85c], R8 ;  /* 0x00085c0801007387 */ /* 0x0001e80000100800 */
[----:B------:R0:W-:Y:S01]  /*0900*/  STL [R1+0x858], R16 ;  /* 0x0008581001007387 */ /* 0x0001e20000100800 */
[----:B------:R-:W-:Y:S05]  /*0910*/  @!P5 BRA `(.L_x_5) ;  /* 0x00000000000cd947 */ /* 0x000fea0003800000 */
[----:B------:R-:W-:Y:S01]  /*0920*/  UCGABAR_WAIT ;  /* 0x0000000000007dc7 */ /* 0x000fe20008000000 */
[----:B------:R-:W-:Y:S01]  /*0930*/  CCTL.IVALL ;  /* 0x00000000ff00798f */ /* 0x000fe20002000000 */
[----:B------:R-:W-:Y:S05]  /*0940*/  BRA `(.L_x_6) ;  /* 0x0000000000047947 */ /* 0x000fea0003800000 */
.L_x_5:
[----:B------:R-:W-:Y:S06]  /*0950*/  BAR.SYNC.DEFER_BLOCKING 0x0 ;  /* 0x0000000000007b1d */ /* 0x000fec0000010000 */
.L_x_6:
[----:B------:R-:W-:Y:S05]  /*0960*/  @!P1 BRA `(.L_x_7) ;  /* 0x000003f400e89947 */ /* 0x000fea0003800000 */
[----:B------:R-:W-:-:S06]  /*0970*/  UISETP.GT.U32.AND UP0, UPT, UR11, 0x1, UPT ;  /* 0x000000010b00788c */ /* 0x000fcc000bf04070 */
[----:B------:R-:W-:-:S13]  /*0980*/  PLOP3.LUT P0, PT, PT, PT, UP0, 0x80, 0x0 ;  /* 0x000000000000781c */ /* 0x000fda0003f0f008 */
[----:B------:R-:W-:Y:S05]  /*0990*/  @P0 EXIT ;  /* 0x000000000000094d */ /* 0x000fea0003800000 */
[----:B------:R-:W-:Y:S01]  /*09a0*/  IMAD.MOV.U32 R5, RZ, RZ, -0x1 ;  /* 0xffffffffff057424 */ /* 0x000fe200078e00ff */
[----:B------:R-:W-:Y:S01]  /*09b0*/  MOV R4, 0xffffffff ;  /* 0xffffffff00047802 */ /* 0x000fe20000000f00 */
[----:B------:R-:W-:Y:S01]  /*09c0*/  ULDC.64 UR4, c[0x0][0x650] ;  /* 0x0001940000047ab9 */ /* 0x000fe20000000a00 */
[----:B------:R-:W-:Y:S01]  /*09d0*/  UMOV UR27, 0xffffffff ;  /* 0xffffffff001b7882 */ /* 0x000fe20000000000 */
[----:B------:R-:W-:Y:S01]  /*09e0*/  ISETP.GE.U32.AND P0, PT, R8, UR4, PT ;  /* 0x0000000408007c0c */ /* 0x000fe2000bf06070 */
[----:B------:R1:W-:Y:S01]  /*09f0*/  STL [R1+0x864], R5 ;  /* 0x0008640501007387 */ /* 0x0003e20000100800 */
[----:B------:R-:W-:Y:S02]  /*0a00*/  PRMT R0, RZ, 0x7610, R0 ;  /* 0x00007610ff007816 */ /* 0x000fe40000000000 */
[----:B------:R-:W-:Y:S01]  /*0a10*/  ISETP.GE.U32.AND.EX P0, PT, R16, UR5, PT, P0 ;  /* 0x0000000510007c0c */ /* 0x000fe2000bf06100 */
[----:B------:R1:W-:-:S12]  /*0a20*/  STL [R1+0x860], R4 ;  /* 0x0008600401007387 */ /* 0x0003d80000100800 */
[----:B-1----:R-:W-:Y:S05]  /*0a30*/  @P0 BRA `(.L_x_8) ;  /* 0x00000004003c0947 */ /* 0x002fea0003800000 */
[----:B------:R-:W-:Y:S01]  /*0a40*/  ULDC.64 UR14, c[0x0][0x628] ;  /* 0x00018a00000e7ab9 */ /* 0x000fe20000000a00 */
[----:B------:R-:W1:Y:S01]  /*0a50*/  LDC.64 R6, c[0x0][0x620] ;  /* 0x00018800ff067b82 */ /* 0x000e620000000a00 */
[----:B------:R-:W-:Y:S01]  /*0a60*/  ISETP.NE.U32.AND P0, PT, RZ, UR14, PT ;  /* 0x0000000eff007c0c */ /* 0x000fe2000bf05070 */
[----:B------:R-:W-:Y:S01]  /*0a70*/  ULDC UR13, c[0x0][0x630] ;  /* 0x00018c00000d7ab9 */ /* 0x000fe20000000800 */
[----:B------:R-:W-:Y:S02]  /*0a80*/  R2UR UR4, R8 ;  /* 0x00000000080472ca */ /* 0x000fe400000e0000 */
[----:B------:R-:W-:Y:S02]  /*0a90*/  ISETP.NE.AND.EX P0, PT, RZ, UR15, PT, P0 ;  /* 0x0000000fff007c0c */ /* 0x000fe4000bf05300 */
[----:B------:R-:W-:-:S11]  /*0aa0*/  R2UR UR5, R16 ;  /* 0x00000000100572ca */ /* 0x000fd600000e0000 */
[----:B------:R-:W-:Y:S05]  /*0ab0*/  @!P0 BRA `(.L_x_9) ;  /* 0x0000000000308947 */ /* 0x000fea0003800000 */
[----:B------:R-:W-:Y:S01]  /*0ac0*/  R2UR UR4, R8 ;  /* 0x00000000080472ca */ /* 0x000fe200000e0000 */
[----:B------:R-:W-:Y:S01]  /*0ad0*/  ULDC UR6, c[0x0][0x634] ;  /* 0x00018d0000067ab9 */ /* 0x000fe20000000800 */
[----:B------:R-:W-:-:S11]  /*0ae0*/  R2UR UR12, R16 ;  /* 0x00000000100c72ca */ /* 0x000fd600000e0000 */
[----:B------:R-:W-:-:S04]  /*0af0*/  UIADD3 UR6, UP0, UR4, UR6, URZ ;  /* 0x0000000604067290 */ /* 0x000fc8000ff1e03f */
[----:B------:R-:W-:-:S04]  /*0b00*/  UIADD3.X UR12, URZ, UR12, URZ, UP0, !UPT ;  /* 0x0000000c3f0c7290 */ /* 0x000fc800087fe43f */
[----:B------:R-:W-:-:S04]  /*0b10*/  UIMAD.WIDE.U32 UR4, UR12, UR14, URZ ;  /* 0x0000000e0c0472a5 */ /* 0x000fc8000f8e003f */
[----:B------:R-:W-:Y:S02]  /*0b20*/  UIMAD.WIDE.U32 UR8, UP0, UR6, UR15, UR4 ;  /* 0x0000000f060872a5 */ /* 0x000fe4000f800004 */
[----:B------:R-:W-:Y:S02]  /*0b30*/  UIMAD.WIDE.U32 UR4, UR6, UR14, URZ ;  /* 0x0000000e060472a5 */ /* 0x000fe4000f8e003f */
[----:B------:R-:W-:Y:S02]  /*0b40*/  UIADD3.X UR11, URZ, URZ, URZ, UP0, !UPT ;  /* 0x0000003f3f0b7290 */ /* 0x000fe400087fe43f */
[----:B------:R-:W-:Y:S01]  /*0b50*/  UIADD3 URZ, UP0, UR5, UR8, URZ ;  /* 0x00000008053f7290 */ /* 0x000fe2000ff1e03f */
[----:B------:R-:W-:-:S03]  /*0b60*/  UMOV UR10, UR9 ;  /* 0x00000009000a7c82 */ /* 0x000fc60008000000 */
[----:B------:R-:W-:-:S12]  /*0b70*/  UIMAD.WIDE.U32.X UR4, UR12, UR15, UR10, UP0 ;  /* 0x0000000f0c0472a5 */ /* 0x000fd800080e040a */
.L_x_9:
[----:B------:R-:W-:Y:S01]  /*0b80*/  USHF.R.U64 UR27, UR4, UR13, UR5 ;  /* 0x0000000d041b7299 */ /* 0x000fe20008001205 */
[----:B------:R-:W2:Y:S01]  /*0b90*/  LDC.64 R20, c[0x0][0x640] ;  /* 0x00019000ff147b82 */ /* 0x000ea20000000a00 */
[----:B------:R-:W-:Y:S01]  /*0ba0*/  USHF.R.U32.HI UR4, URZ, UR13, UR5 ;  /* 0x0000000d3f047299 */ /* 0x000fe20008011605 */
[----:B------:R-:W-:Y:S02]  /*0bb0*/  IMAD.MOV.U32 R4, RZ, RZ, R8 ;  /* 0x000000ffff047224 */ /* 0x000fe400078e0008 */
[----:B------:R-:W-:Y:S01]  /*0bc0*/  IMAD R12, R13, R12, R2 ;  /* 0x0000000c0d0c7224 */ /* 0x000fe200078e0202 */
[----:B------:R-:W-:Y:S01]  /*0bd0*/  IADD3 R3, P0, RZ, -UR27, RZ ;  /* 0x8000001bff037c10 */ /* 0x000fe2000ff1e0ff */
[----:B------:R-:W-:Y:S02]  /*0be0*/  IMAD.MOV.U32 R13, RZ, RZ, 0x1 ;  /* 0x00000001ff0d7424 */ /* 0x000fe400078e00ff */
[----:B------:R-:W3:Y:S02]  /*0bf0*/  LDC R10, c[0x0][0x618] ;  /* 0x00018600ff0a7b82 */ /* 0x000ee40000000800 */
[----:B------:R-:W-:-:S04]  /*0c00*/  IMAD.X R5, RZ, RZ, ~UR4, P0 ;  /* 0x80000004ff057e24 */ /* 0x000fc800080e06ff */
[-C--:B-1----:R-:W-:Y:S02]  /*0c10*/  IMAD R0, R5, R6.reuse, RZ ;  /* 0x0000000605007224 */ /* 0x082fe400078e02ff */
[----:B------:R-:W1:Y:S01]  /*0c20*/  LDC R14, c[0x0][0x608] ;  /* 0x00018200ff0e7b82 */ /* 0x000e620000000800 */
[----:B------:R-:W-:Y:S02]  /*0c30*/  IMAD.MOV.U32 R5, RZ, RZ, R16 ;  /* 0x000000ffff057224 */ /* 0x000fe400078e0010 */
[----:B------:R-:W-:-:S05]  /*0c40*/  IMAD.WIDE.U32 R4, R3, R6, R4 ;  /* 0x0000000603047225 */ /* 0x000fca00078e0004 */
[----:B------:R-:W4:Y:S01]  /*0c50*/  LDC R18, c[0x0][0x658] ;  /* 0x00019600ff127b82 */ /* 0x000f220000000800 */
[----:B------:R-:W-:Y:S01]  /*0c60*/  IMAD R3, R3, R7, R0 ;  /* 0x0000000703037224 */ /* 0x000fe200078e0200 */
[----:B--2---:R-:W-:-:S04]  /*0c70*/  ISETP.NE.U32.AND P0, PT, R20, RZ, PT ;  /* 0x000000ff1400720c */ /* 0x004fc80003f05070 */
[----:B------:R-:W-:Y:S01]  /*0c80*/  IADD3 R3, R5, R3, RZ ;  /* 0x0000000305037210 */ /* 0x000fe20007ffe0ff */
[----:B------:R-:W-:Y:S01]  /*0c90*/  IMAD.MOV.U32 R5, RZ, RZ, -0x1 ;  /* 0xffffffffff057424 */ /* 0x000fe200078e00ff */
[----:B0-----:R-:W0:Y:S01]  /*0ca0*/  LDC R16, c[0x0][0x600] ;  /* 0x00018000ff107b82 */ /* 0x001e220000000800 */
[----:B------:R-:W-:Y:S02]  /*0cb0*/  ISETP.NE.AND.EX P0, PT, R21, RZ, PT, P0 ;  /* 0x000000ff1500720c */ /* 0x000fe40003f05300 */
[-CC-:B---3--:R-:W-:Y:S02]  /*0cc0*/  SHF.R.U64 R8, R4, R10.reuse, R3.reuse ;  /* 0x0000000a04087219 */ /* 0x188fe40000001203 */
[----:B------:R-:W-:-:S03]  /*0cd0*/  SHF.R.U32.HI R3, RZ, R10, R3 ;  /* 0x0000000aff037219 */ /* 0x000fc60000011603 */
[----:B------:R-:W2:Y:S01]  /*0ce0*/  LDC R15, c[0x0][0x648] ;  /* 0x00019200ff0f7b82 */ /* 0x000ea20000000800 */
[-CC-:B-1----:R-:W-:Y:S02]  /*0cf0*/  SHF.R.U64 R23, R8, R14.reuse, R3.reuse ;  /* 0x0000000e08177219 */ /* 0x182fe40000001203 */
[----:B------:R-:W-:-:S05]  /*0d00*/  SHF.R.U32.HI R3, RZ, R14, R3 ;  /* 0x0000000eff037219 */ /* 0x000fca0000011603 */
[----:B------:R-:W1:Y:S01]  /*0d10*/  LDC R17, c[0x0][0x638] ;  /* 0x00018e00ff117b82 */ /* 0x000e620000000800 */
[-CC-:B----4-:R-:W-:Y:S02]  /*0d20*/  SHF.R.U64 R10, R23, R18.reuse, R3.reuse ;  /* 0x00000012170a7219 */ /* 0x190fe40000001203 */
[-C--:B------:R-:W-:Y:S02]  /*0d30*/  SHF.L.U32 R0, R5, R18.reuse, RZ ;  /* 0x0000001205007219 */ /* 0x080fe400000006ff */
[----:B------:R-:W-:Y:S01]  /*0d40*/  SHF.R.U32.HI R3, RZ, R18, R3 ;  /* 0x00000012ff037219 */ /* 0x000fe20000011603 */
[----:B------:R-:W-:Y:S01]  /*0d50*/  IMAD.MOV.U32 R2, RZ, RZ, R10 ;  /* 0x000000ffff027224 */ /* 0x000fe200078e000a */
[----:B------:R-:W-:Y:S01]  /*0d60*/  LOP3.LUT R0, RZ, R0, RZ, 0x33, !PT ;  /* 0x00000000ff007212 */ /* 0x000fe200078e33ff */
[----:B------:R-:W3:Y:S01]  /*0d70*/  LDC R19, c[0x0][0x610] ;  /* 0x00018400ff137b82 */ /* 0x000ee20000000800 */
[----:B------:R-:W-:Y:S05]  /*0d80*/  @!P0 BRA `(.L_x_10) ;  /* 0x0000000000288947 */ /* 0x000fea0003800000 */
[----:B------:R-:W4:Y:S02]  /*0d90*/  LDC R7, c[0x0][0x64c] ;  /* 0x00019300ff077b82 */ /* 0x000f240000000800 */
[----:B----4-:R-:W-:-:S04]  /*0da0*/  IADD3 R7, P0, R10, R7, RZ ;  /* 0x000000070a077210 */ /* 0x010fc80007f1e0ff */
[----:B------:R-:W-:-:S05]  /*0db0*/  IADD3.X R9, RZ, R3, RZ, P0, !PT ;  /* 0x00000003ff097210 */ /* 0x000fca00007fe4ff */
[----:B------:R-:W-:-:S04]  /*0dc0*/  IMAD.WIDE.U32 R2, R9, R20, RZ ;  /* 0x0000001409027225 */ /* 0x000fc800078e00ff */
[----:B------:R-:W-:-:S04]  /*0dd0*/  IMAD.WIDE.U32 R4, P0, R7, R21, R2 ;  /* 0x0000001507047225 */ /* 0x000fc80007800002 */
[----:B------:R-:W-:-:S04]  /*0de0*/  IMAD.WIDE.U32 R2, R7, R20, RZ ;  /* 0x0000001407027225 */ /* 0x000fc800078e00ff */
[----:B------:R-:W-:Y:S01]  /*0df0*/  IMAD.X R7, RZ, RZ, RZ, P0 ;  /* 0x000000ffff077224 */ /* 0x000fe200000e06ff */
[----:B------:R-:W-:Y:S01]  /*0e00*/  IADD3 RZ, P0, R3, R4, RZ ;  /* 0x0000000403ff7210 */ /* 0x000fe20007f1e0ff */
[----:B------:R-:W-:-:S04]  /*0e10*/  IMAD.MOV.U32 R6, RZ, RZ, R5 ;  /* 0x000000ffff067224 */ /* 0x000fc800078e0005 */
[----:B------:R-:W-:-:S08]  /*0e20*/  IMAD.WIDE.U32.X R2, R9, R21, R6, P0 ;  /* 0x0000001509027225 */ /* 0x000fd000000e0406 */
.L_x_10:
[----:B--2---:R-:W-:Y:S01]  /*0e30*/  SHF.R.U64 R4, R2, R15, R3 ;  /* 0x0000000f02047219 */ /* 0x004fe20000001203 */
[----:B0-----:R-:W-:Y:S01]  /*0e40*/  VIADD R5, R16, 0xffffffff ;  /* 0xffffffff10057836 */ /* 0x001fe20000000000 */
[----:B------:R-:W-:Y:S02]  /*0e50*/  SHF.L.U32 R2, R13, R18, RZ ;  /* 0x000000120d027219 */ /* 0x000fe400000006ff */
[----:B------:R-:W-:Y:S02]  /*0e60*/  LOP3.LUT R3, R23, R0, RZ, 0xc0, !PT ;  /* 0x0000000017037212 */ /* 0x000fe400078ec0ff */
[----:B------:R-:W-:Y:S02]  /*0e70*/  IADD3 R6, -R4, RZ, RZ ;  /* 0x000000ff04067210 */ /* 0x000fe40007ffe1ff */
[----:B------:R-:W-:Y:S01]  /*0e80*/  SEL R0, R11, R12, !P4 ;  /* 0x0000000c0b007207 */ /* 0x000fe20006000000 */
[----:B------:R-:W-:Y:S01]  /*0e90*/  IMAD R7, R2, R4, R3 ;  /* 0x0000000402077224 */ /* 0x000fe200078e0203 */
[----:B------:R-:W-:Y:S01]  /*0ea0*/  LOP3.LUT R5, R8, R5, RZ, 0xc0, !PT ;  /* 0x0000000508057212 */ /* 0x000fe200078ec0ff */
[----:B-1----:R-:W-:-:S02]  /*0eb0*/  IMAD R3, R6, R17, R10 ;  /* 0x0000001106037224 */ /* 0x002fc400078e020a */
[----:B---3--:R-:W-:Y:S02]  /*0ec0*/  IMAD R2, R7, R19, R0 ;  /* 0x0000001307027224 */ /* 0x008fe400078e0200 */
[----:B------:R-:W-:Y:S02]  /*0ed0*/  IMAD R3, R3, R16, R5 ;  /* 0x0000001003037224 */ /* 0x000fe400078e0205 */
[----:B------:R-:W-:-:S03]  /*0ee0*/  IMAD.MOV.U32 R0, RZ, RZ, 0x1 ;  /* 0x00000001ff007424 */ /* 0x000fc600078e00ff */
[----:B------:R-:W-:Y:S02]  /*0ef0*/  SEL R4, R3, R2, !P4 ;  /* 0x0000000203047207 */ /* 0x000fe40006000000 */
[----:B------:R-:W-:-:S03]  /*0f00*/  SEL R2, R2, R3, !P4 ;  /* 0x0000000302027207 */ /* 0x000fc60006000000 */
[----:B------:R1:W-:Y:S04]  /*0f10*/  STL [R1+0x860], R4 ;  /* 0x0008600401007387 */ /* 0x0003e80000100800 */
[----:B------:R1:W-:Y:S02]  /*0f20*/  STL [R1+0x864], R2 ;  /* 0x0008640201007387 */ /* 0x0003e40000100800 */
.L_x_8:
[----:B------:R-:W-:-:S08]  /*0f30*/  NOP ;  /* 0x0000000000007918 */ /* 0x000fd00000000000 */
[----:B------:R-:W2:Y:S02]  /*0f40*/  USETMAXREG.TRY_ALLOC.CTAPOOL UP0, 0xf0 ;  /* 0x000000f0000079c8 */ /* 0x000ea40008000600 */
[----:B--2---:R-:W-:-:S13]  /*0f50*/  PLOP3.LUT P0, PT, PT, PT, UP0, 0x80, 0x0 ;  /* 0x000000000000781c */ /* 0x004fda0003f0f008 */
[----:B------:R-:W-:Y:S05]  /*0f60*/  @!P0 BRA `(.L_x_8) ;  /* 0xfffffffc00f08947 */ /* 0x000fea000383ffff */
[----:B------:R-:W-:Y:S01]  /*0f70*/  ULDC.64 UR4, c[0x0][0x598] ;  /* 0x0001660000047ab9 */ /* 0x000fe20000000a00 */
[----:B------:R-:W-:Y:S01]  /*0f80*/  ULDC.64 UR30, c[0x0][0x208] ;  /* 0x00008200001e7ab9 */ /* 0x000fe20000000a00 */
[----:B------:R-:W-:-:S04]  /*0f90*/  ISETP.NE.U32.AND P0, PT, RZ, UR4, PT ;  /* 0x00000004ff007c0c */ /* 0x000fc8000bf05070 */
[----:B------:R-:W-:-:S13]  /*0fa0*/  ISETP.NE.AND.EX P0, PT, RZ, UR5, PT, P0 ;  /* 0x00000005ff007c0c */ /* 0x000fda000bf05300 */
[----:B------:R-:W-:Y:S05]  /*0fb0*/  @!P0 BRA `(.L_x_11) ;  /* 0x0000000000208947 */ /* 0x000fea0003800000 */
[----:B-1----:R-:W1:Y:S02]  /*0fc0*/  LDC.64 R2, c[0x0][0x598] ;  /* 0x00016600ff027b82 */ /* 0x002e640000000a00 */
[----:B-1----:R-:W2:Y:S02]  /*0fd0*/  LDG.E.64 R2, desc[UR30][R2.64] ;  /* 0x0000001e02027981 */ /* 0x002ea4000c1e1b00 */
[----:B--2---:R-:W-:-:S04]  /*0fe0*/  ISETP.NE.U32.AND P0, PT, R2, RZ, PT ;  /* 0x000000ff0200720c */ /* 0x004fc80003f05070 */
[----:B------:R-:W-:-:S13]  /*0ff0*/  ISETP.NE.AND.EX P0, PT, R3, RZ, PT, P0 ;  /* 0x000000ff0300720c */ /* 0x000fda0003f05300 */
[----:B------:R-:W-:Y:S05]  /*1000*/  @!P0 BRA `(.L_x_11) ;  /* 0x00000000000c8947 */ /* 0x000fea0003800000 */
[----:B------:R-:W2:Y:S02]  /*1010*/  LD.E R2, desc[UR30][R2.64] ;  /* 0x0000001e02027980 */ /* 0x000ea4000c101900 */
[----:B--2---:R-:W-:Y:S01]  /*1020*/  R2UR UR26, R2 ;  /* 0x00000000021a72ca */ /* 0x004fe200000e0000 */
[----:B------:R-:W-:-:S14]  /*1030*/  BRA `(.L_x_12) ;  /* 0x0000000000247947 */ /* 0x000fdc0003800000 */
.L_x_11:
[----:B------:R-:W-:Y:S02]  /*1040*/  ULDC.64 UR4, c[0x0][0x588] ;  /* 0x0001620000047ab9 */ /* 0x000fe40000000a00 */
[----:B------:R-:W-:-:S04]  /*1050*/  ISETP.NE.U32.AND P0, PT, RZ, UR4, PT ;  /* 0x00000004ff007c0c */ /* 0x000fc8000bf05070 */
[----:B------:R-:W-:-:S13]  /*1060*/  ISETP.NE.AND.EX P0, PT, RZ, UR5, PT, P0 ;  /* 0x00000005ff007c0c */ /* 0x000fda000bf05300 */
[----:B------:R-:W-:Y:S05]  /*1070*/  @!P0 BRA `(.L_x_13) ;  /* 0x0000000000108947 */ /* 0x000fea0003800000 */
[----:B-1----:R-:W1:Y:S02]  /*1080*/  LDC.64 R2, c[0x0][0x588] ;  /* 0x00016200ff027b82 */ /* 0x002e640000000a00 */
[----:B-1----:R-:W2:Y:S02]  /*1090*/  LDG.E R2, desc[UR30][R2.64] ;  /* 0x0000001e02027981 */ /* 0x002ea4000c1e1900 */
[----:B--2---:R-:W-:Y:S01]  /*10a0*/  R2UR UR26, R2 ;  /* 0x00000000021a72ca */ /* 0x004fe200000e0000 */
[----:B------:R-:W-:-:S14]  /*10b0*/  BRA `(.L_x_12) ;  /* 0x0000000000047947 */ /* 0x000fdc0003800000 */
.L_x_13:
[----:B------:R-:W-:-:S05]  /*10c0*/  ULDC UR26, c[0x0][0x580] ;  /* 0x00016000001a7ab9 */ /* 0x000fca0000000800 */
.L_x_12:
[----:B------:R-:W-:Y:S02]  /*10d0*/  ULDC.64 UR4, c[0x0][0x5a0] ;  /* 0x0001680000047ab9 */ /* 0x000fe40000000a00 */
        /* <DEDUP_REMOVED lines=11> */
.L_x_14:
        /* <DEDUP_REMOVED lines=8> */
.L_x_16:
[----:B------:R-:W-:-:S05]  /*1210*/  ULDC UR25, c[0x0][0x584] ;  /* 0x0001610000197ab9 */ /* 0x000fca0000000800 */
.L_x_15:
[----:B------:R-:W-:-:S13]  /*1220*/  LOP3.LUT P0, RZ, R0, 0xff, RZ, 0xc0, !PT ;  /* 0x000000ff00ff7812 */ /* 0x000fda000780c0ff */
[----:B------:R-:W-:Y:S05]  /*1230*/  @!P0 EXIT ;  /* 0x000000000000894d */ /* 0x000fea0003800000 */
[----:B------:R-:W-:Y:S01]  /*1240*/  ULDC UR4, c[0x0][0x28c] ;  /* 0x0000a30000047ab9 */ /* 0x000fe20000000800 */
[----:B------:R-:W-:Y:S02]  /*1250*/  ULOP3.LUT UR8, UR7, 0x1, URZ, 0xfc, !UPT ;  /* 0x0000000107087892 */ /* 0x000fe4000f8efc3f */
[----:B------:R-:W-:-:S04]  /*1260*/  UIADD3 UR4, UR4, 0x7f, URZ ;  /* 0x0000007f04047890 */ /* 0x000fc8000fffe03f */
[----:B------:R-:W-:-:S04]  /*1270*/  USHF.R.S32.HI UR5, URZ, 0x1f, UR4 ;  /* 0x0000001f3f057899 */ /* 0x000fc80008011404 */
[----:B------:R-:W-:-:S03]  /*1280*/  ULEA.HI UR5, UR5, UR4, URZ, 0x7 ;  /* 0x0000000405057291 */ /* 0x000fc6000f8f383f */
[----:B------:R-:W-:Y:S01]  /*1290*/  UMOV UR4, URZ ;  /* 0x0000003f00047c82 */ /* 0x000fe20008000000 */
[----:B------:R-:W-:-:S03]  /*12a0*/  USHF.R.S32.HI UR24, URZ, 0x7, UR5 ;  /* 0x000000073f187899 */ /* 0x000fc60008011405 */
[----:B------:R-:W-:-:S09]  /*12b0*/  UMOV UR5, URZ ;  /* 0x0000003f00057c82 */ /* 0x000fd20008000000 */
.L_x_809:
[----:B------:R-:W-:Y:S01]  /*12c0*/  STL [R1+0x84c], RZ ;  /* 0x00084cff01007387 */ /* 0x000fe20000100800 */
[----:B--2---:R-:W2:Y:S01]  /*12d0*/  S2UR UR13, SR_CgaCtaId ;  /* 0x00000000000d79c3 */ /* 0x004ea20000008800 */
[----:B------:R-:W-:Y:S01]  /*12e0*/  UMOV UR12, 0x400 ;  /* 0x00000400000c7882 */ /* 0x000fe20000000000 */
[----:B------:R-:W-:Y:S01]  /*12f0*/  UMOV UR6, URZ ;  /* 0x0000003f00067c82 */ /* 0x000fe20008000000 */
[----:B------:R-:W-:Y:S01]  /*1300*/  STL [R1+0x848], RZ ;  /* 0x000848ff01007387 */ /* 0x000fe20000100800 */
[----:B------:R-:W-:Y:S01]  /*1310*/  UMOV UR16, URZ ;  /* 0x0000003f00107c82 */ /* 0x000fe20008000000 */
[----:B------:R-:W-:Y:S01]  /*1320*/  UMOV UR17, URZ ;  /* 0x0000003f00117c82 */ /* 0x000fe20008000000 */
[----:B------:R-:W-:Y:S01]  /*1330*/  UMOV UR11, UR5 ;  /* 0x00000005000b7c82 */ /* 0x000fe20008000000 */
[----:B------:R-:W-:Y:S01]  /*1340*/  STL [R1+0x844], RZ ;  /* 0x000844ff01007387 */ /* 0x000fe20000100800 */
[----:B01----:R-:W1:Y:S01]  /*1350*/  LDC R2, c[0x0][0x28c] ;  /* 0x0000a300ff027b82 */ /* 0x003e620000000800 */
[----:B------:R-:W-:Y:S01]  /*1360*/  UMOV UR14, UR4 ;  /* 0x00000004000e7c82 */ /* 0x000fe20008000000 */
[----:B------:R-:W-:Y:S01]  /*1370*/  CS2R R236, SRZ ;  /* 0x0000000000ec7805 */ /* 0x000fe2000001ff00 */
[----:B------:R-:W-:Y:S01]  /*1380*/  STL [R1+0x840], RZ ;  /* 0x000840ff01007387 */ /* 0x000fe20000100800 */
[----:B------:R-:W-:-:S02]  /*1390*/  CS2R R234, SRZ ;  /* 0x0000000000ea7805 */ /* 0x000fc4000001ff00 */
[----:B------:R-:W-:Y:S02]  /*13a0*/  CS2R R232, SRZ ;  /* 0x0000000000e87805 */ /* 0x000fe4000001ff00 */
[----:B------:R-:W-:Y:S01]  /*13b0*/  CS2R R230, SRZ ;  /* 0x0000000000e67805 */ /* 0x000fe2000001ff00 */
[----:B------:R-:W-:Y:S01]  /*13c0*/  STL [R1+0x83c], RZ ;  /* 0x00083cff01007387 */ /* 0x000fe20000100800 */
[----:B------:R-:W-:Y:S02]  /*13d0*/  CS2R R228, SRZ ;  /* 0x0000000000e47805 */ /* 0x000fe4000001ff00 */
[----:B------:R-:W-:Y:S02]  /*13e0*/  CS2R R226, SRZ ;  /* 0x0000000000e27805 */ /* 0x000fe4000001ff00 */
[----:B------:R-:W-:Y:S01]  /*13f0*/  CS2R R224, SRZ ;  /* 0x0000000000e07805 */ /* 0x000fe2000001ff00 */
[----:B------:R-:W-:Y:S01]  /*1400*/  STL [R1+0x838], RZ ;  /* 0x000838ff01007387 */ /* 0x000fe20000100800 */
[----:B------:R-:W-:-:S02]  /*1410*/  CS2R R222, SRZ ;  /* 0x0000000000de7805 */ /* 0x000fc4000001ff00 */
[----:B------:R-:W-:Y:S02]  /*1420*/  CS2R R220, SRZ ;  /* 0x0000000000dc7805 */ /* 0x000fe4000001ff00 */
[----:B------:R-:W-:Y:S01]  /*1430*/  CS2R R218, SRZ ;  /* 0x0000000000da7805 */ /* 0x000fe2000001ff00 */
[----:B------:R-:W-:Y:S01]  /*1440*/  STL [R1+0x834], RZ ;  /* 0x000834ff01007387 */ /* 0x000fe20000100800 */
[----:B--2---:R-:W-:Y:S01]  /*1450*/  ULEA UR12, UR13, UR12, 0x18 ;  /* 0x0000000c0d0c7291 */ /* 0x004fe2000f8ec03f */
[----:B------:R-:W-:Y:S02]  /*1460*/  CS2R R216, SRZ ;  /* 0x0000000000d87805 */ /* 0x000fe4000001ff00 */
[----:B------:R-:W-:Y:S01]  /*1470*/  CS2R R22, SRZ ;  /* 0x0000000000167805 */ /* 0x000fe2000001ff00 */
[----:B------:R-:W-:Y:S01]  /*1480*/  STL [R1+0x830], RZ ;  /* 0x000830ff01007387 */ /* 0x000fe20000100800 */
[----:B------:R-:W-:Y:S02]  /*1490*/  CS2R R20, SRZ ;  /* 0x0000000000147805 */ /* 0x000fe4000001ff00 */
[----:B------:R-:W-:-:S02]  /*14a0*/  CS2R R18, SRZ ;  /* 0x0000000000127805 */ /* 0x000fc4000001ff00 */
[----:B0-----:R-:W-:Y:S01]  /*14b0*/  CS2R R16, SRZ ;  /* 0x0000000000107805 */ /* 0x001fe2000001ff00 */
[----:B------:R-:W-:Y:S01]  /*14c0*/  STL [R1+0x82c], RZ ;  /* 0x00082cff01007387 */ /* 0x000fe20000100800 */
[----:B-1----:R-:W-:Y:S02]  /*14d0*/  ISETP.GE.AND P0, PT, R2, 0x1, PT ;  /* 0x000000010200780c */ /* 0x002fe40003f06270 */
[----:B------:R-:W-:Y:S02]  /*14e0*/  CS2R R14, SRZ ;  /* 0x00000000000e7805 */ /* 0x000fe4000001ff00 */
[----:B------:R-:W-:Y:S01]  /*14f0*/  CS2R R12, SRZ ;  /* 0x00000000000c7805 */ /* 0x000fe2000001ff00 */
[----:B------:R-:W-:Y:S01]  /*1500*/  STL [R1+0x828], RZ ;  /* 0x000828ff01007387 */ /* 0x000fe20000100800 */
[----:B------:R-:W-:Y:S02]  /*1510*/  CS2R R10, SRZ ;  /* 0x00000000000a7805 */ /* 0x000fe4000001ff00 */
[----:B------:R-:W-:-:S02]  /*1520*/  CS2R R8, SRZ ;  /* 0x0000000000087805 */ /* 0x000fc4000001ff00 */
[----:B---3--:R-:W-:Y:S01]  /*1530*/  CS2R R6, SRZ ;  /* 0x0000000000067805 */ /* 0x008fe2000001ff00 */
[----:B------:R-:W-:Y:S01]  /*1540*/  STL [R1+0x824], RZ ;  /* 0x000824ff01007387 */ /* 0x000fe20000100800 */
[----:B------:R-:W-:Y:S02]  /*1550*/  CS2R R4, SRZ ;  /* 0x0000000000047805 */ /* 0x000fe4000001ff00 */
[----:B------:R-:W-:Y:S02]  /*1560*/  CS2R R2, SRZ ;  /* 0x0000000000027805 */ /* 0x000fe4000001ff00 */
[----:B------:R-:W-:Y:S01]  /*1570*/  CS2R R120, SRZ ;  /* 0x0000000000787805 */ /* 0x000fe2000001ff00 */
[----:B------:R-:W-:Y:S01]  /*1580*/  STL [R1+0x820], RZ ;  /* 0x000820ff01007387 */ /* 0x000fe20000100800 */
[----:B------:R-:W-:Y:S02]  /*1590*/  CS2R R122, SRZ ;  /* 0x00000000007a7805 */ /* 0x000fe4000001ff00 */
[----:B------:R-:W-:-:S02]  /*15a0*/  CS2R R124, SRZ ;  /* 0x00000000007c7805 */ /* 0x000fc4000001ff00 */
[----:B------:R-:W-:Y:S01]  /*15b0*/  CS2R R126, SRZ ;  /* 0x00000000007e7805 */ /* 0x000fe2000001ff00 */
        /* <DEDUP_REMOVED lines=122> */
[----:B------:R-:W-:Y:S01]  /*1d60*/  CS2R R118, SRZ ;  /* 0x0000000000767805 */ /* 0x000fe2000001ff00 */
[----:B------:R-:W-:Y:S04]  /*1d70*/  STL [R1+0x7a0], RZ ;  /* 0x0007a0ff01007387 */ /* 0x000fe80000100800 */
        /* <DEDUP_REMOVED lines=392> */
[----:B------:R-:W-:Y:S04]  /*3600*/  STL [R1], RZ ;  /* 0x000000ff01007387 */ /* 0x000fe80000100800 */
[----:B------:R-:W-:Y:S04]  /*3610*/  STL [R1+0x4], RZ ;  /* 0x000004ff01007387 */ /* 0x000fe80000100800 */
[----:B------:R-:W-:Y:S04]  /*3620*/  STL [R1+0x8], RZ ;  /* 0x000008ff01007387 */ /* 0x000fe80000100800 */
[----:B------:R-:W-:Y:S04]  /*3630*/  STL [R1+0xc], RZ ;  /* 0x00000cff01007387 */ /* 0x000fe80000100800 */
[----:B------:R-:W-:Y:S04]  /*3640*/  STL [R1+0x10], RZ ;  /* 0x000010ff01007387 */ /* 0x000fe80000100800 */
[----:B------:R-:W-:Y:S04]  /*3650*/  STL [R1+0x14], RZ ;  /* 0x000014ff01007387 */ /* 0x000fe80000100800 */
[----:B------:R-:W-:Y:S04]  /*3660*/  STL [R1+0x18], RZ ;  /* 0x000018ff01007387 */ /* 0x000fe80000100800 */
[----:B------:R-:W-:Y:S04]  /*3670*/  STL [R1+0x1c], RZ ;  /* 0x00001cff01007387 */ /* 0x000fe80000100800 */
[----:B------:R-:W-:Y:S01]  /*3680*/  STL [R1+0x20], RZ ;  /* 0x000020ff01007387 */ /* 0x000fe20000100800 */
[----:B------:R-:W0:Y:S03]  /*3690*/  S2R R0, SR_TID.X ;  /* 0x0000000000007919 */ /* 0x000e260000002100 */
        /* <DEDUP_REMOVED lines=8> */
[----:B0-----:R-:W-:-:S03]  /*3720*/  LOP3.LUT R0, R0, 0x80, RZ, 0xc0, !PT ;  /* 0x0000008000007812 */ /* 0x001fc600078ec0ff */
[----:B------:R-:W-:Y:S01]  /*3730*/  STL [R1+0x44], RZ ;  /* 0x000044ff01007387 */ /* 0x000fe20000100800 */
[----:B------:R-:W-:-:S03]  /*3740*/  SHF.R.U32.HI R0, RZ, 0x7, R0 ;  /* 0x00000007ff007819 */ /* 0x000fc60000011600 */
        /* <DEDUP_REMOVED lines=33> */
[----:B------:R-:W0:Y:S04]  /*3960*/  SHFL.IDX PT, R0, R0, RZ, 0x1f ;  /* 0x00001fff00007589 */ /* 0x000e2800000e0000 */
[----:B------:R1:W-:Y:S04]  /*3970*/  STL [R1+0xcc], RZ ;  /* 0x0000ccff01007387 */ /* 0x0003e80000100800 */
[----:B------:R1:W-:Y:S04]  /*3980*/  STL [R1+0xd0], RZ ;  /* 0x0000d0ff01007387 */ /* 0x0003e80000100800 */
[----:B------:R1:W-:Y:S04]  /*3990*/  STL [R1+0xd4], RZ ;  /* 0x0000d4ff01007387 */ /* 0x0003e80000100800 */
[----:B------:R1:W-:Y:S04]  /*39a0*/  STL [R1+0xd8], RZ ;  /* 0x0000d8ff01007387 */ /* 0x0003e80000100800 */
[----:B------:R1:W-:Y:S04]  /*39b0*/  STL [R1+0xdc], RZ ;  /* 0x0000dcff01007387 */ /* 0x0003e80000100800 */
[----:B------:R1:W-:Y:S01]  /*39c0*/  STL [R1+0xe0], RZ ;  /* 0x0000e0ff01007387 */ /* 0x0003e20000100800 */
[----:B0-----:R-:W-:-:S03]  /*39d0*/  R2UR UR9, R0 ;  /* 0x00000000000972ca */ /* 0x001fc600000e0000 */
[----:B------:R1:W-:Y:S04]  /*39e0*/  STL [R1+0xe4], RZ ;  /* 0x0000e4ff01007387 */ /* 0x0003e80000100800 */
[----:B------:R1:W-:Y:S04]  /*39f0*/  STL [R1+0xe8], RZ ;  /* 0x0000e8ff01007387 */ /* 0x0003e80000100800 */
[----:B------:R1:W-:Y:S02]  /*3a00*/  STL [R1+0xec], RZ ;  /* 0x0000ecff01007387 */ /* 0x0003e40000100800 */
[----:B------:R-:W-:-:S02]  /*3a10*/  ULEA.HI UR10, UR9, UR9, URZ, 0x1 ;  /* 0x00000009090a7291 */ /* 0x000fc4000f8f083f */
[----:B------:R1:W-:Y:S02]  /*3a20*/  STL [R1+0xf0], RZ ;  /* 0x0000f0ff01007387 */ /* 0x0003e40000100800 */
[----:B------:R-:W-:Y:S02]  /*3a30*/  ULOP3.LUT UR10, UR10, 0x7fffe, URZ, 0xc0, !UPT ;  /* 0x0007fffe0a0a7892 */ /* 0x000fe4000f8ec03f */
[----:B------:R1:W-:Y:S02]  /*3a40*/  STL [R1+0xf4], RZ ;  /* 0x0000f4ff01007387 */ /* 0x0003e40000100800 */
[----:B------:R-:W-:Y:S02]  /*3a50*/  UIADD3 UR10, UR9, -UR10, URZ ;  /* 0x8000000a090a7290 */ /* 0x000fe4000fffe03f */
[----:B------:R1:W-:Y:S02]  /*3a60*/  STL [R1+0xf8], RZ ;  /* 0x0000f8ff01007387 */ /* 0x0003e40000100800 */
[----:B------:R-:W-:-:S02]  /*3a70*/  ULEA UR10, UR10, UR12, 0xd ;  /* 0x0000000c0a0a7291 */ /* 0x000fc4000f8e683f */
[----:B------:R1:W-:Y:S02]  /*3a80*/  STL [R1+0xfc], RZ ;  /* 0x0000fcff01007387 */ /* 0x0003e40000100800 */
[----:B------:R-:W-:Y:S02]  /*3a90*/  UIADD3 UR10, UR10, 0x100, URZ ;  /* 0x000001000a0a7890 */ /* 0x000fe4000fffe03f */
[----:B------:R1:W-:Y:S02]  /*3aa0*/  STL [R1+0x100], RZ ;  /* 0x000100ff01007387 */ /* 0x0003e40000100800 */
[----:B------:R-:W-:Y:S02]  /*3ab0*/  USHF.R.U32.HI UR10, URZ, 0x4, UR10 ;  /* 0x000000043f0a7899 */ /* 0x000fe4000801160a */
[----:B------:R1:W-:Y:S02]  /*3ac0*/  STL [R1+0x104], RZ ;  /* 0x000104ff01007387 */ /* 0x0003e40000100800 */
[----:B------:R-:W-:-:S02]  /*3ad0*/  ULOP3.LUT UR13, UR10, 0x3fff, URZ, 0xc0, !UPT ;  /* 0x00003fff0a0d7892 */ /* 0x000fc4000f8ec03f */
[----:B------:R1:W-:Y:S04]  /*3ae0*/  STL [R1+0x108], RZ ;  /* 0x000108ff01007387 */ /* 0x0003e80000100800 */
        /* <DEDUP_REMOVED lines=28> */
[----:B------:R1:W-:Y:S01]  /*3cb0*/  STL [R1+0x17c], RZ ;  /* 0x00017cff01007387 */ /* 0x0003e20000100800 */
[----:B------:R-:W-:Y:S05]  /*3cc0*/  @!P0 BRA `(.L_x_17) ;  /* 0x000000bc006c8947 */ /* 0x000fea0003800000 */
[----:B------:R-:W-:-:S06]  /*3cd0*/  UISETP.NE.AND UP0, UPT, UR8, 0x3, UPT ;  /* 0x000000030800788c */ /* 0x000fcc000bf05270 */
[----:B------:R-:W-:-:S13]  /*3ce0*/  PLOP3.LUT P1, PT, PT, PT, UP0, 0x80, 0x0 ;  /* 0x000000000000781c */ /* 0x000fda0003f2f008 */
[----:B------:R-:W-:Y:S05]  /*3cf0*/  @!P1 BRA `(.L_x_18) ;  /* 0x0000000000049947 */ /* 0x000fea0003800000 */
[----:B------:R-:W-:Y:S01]  /*3d00*/  BPT.TRAP 0x1 ;  /* 0x000000040000795c */ /* 0x000fe20000300000 */
.L_x_18:
[----:B------:R-:W-:Y:S01]  /*3d10*/  ULEA UR6, UR5, UR12, 0x3 ;  /* 0x0000000c05067291 */ /* 0x000fe2000f8e183f */
[----:B------:R-:W-:-:S05]  /*3d20*/  IMAD.U32 R0, RZ, RZ, UR4 ;  /* 0x00000004ff007e24 */ /* 0x000fca000f8e00ff */
[----:B------:R-:W-:-:S04]  /*3d30*/  SHF.L.U32 R0, R0, 0x1f, RZ ;  /* 0x0000001f00007819 */ /* 0x000fc800000006ff */
[----:B------:R0:W2:Y:S01]  /*3d40*/  SYNCS.PHASECHK.TRANS64.TRYWAIT P0, [UR6], R0 ;  /* 0x00000000ff0075a7 */ /* 0x0000a20008000146 */
[----:B------:R-:W-:Y:S05]  /*3d50*/  @!P1 BRA `(.L_x_19) ;  /* 0x0000000000049947 */ /* 0x000fea0003800000 */
[----:B------:R-:W-:Y:S01]  /*3d60*/  BPT.TRAP 0x1 ;  /* 0x000000040000795c */ /* 0x000fe20000300000 */
.L_x_19:
[----:B--2---:R-:W-:Y:S05]  /*3d70*/  @P0 BRA `(.L_x_20) ;  /* 0x0000000000080947 */ /* 0x004fea0003800000 */
[----:B------:R-:W2:Y:S02]  /*3d80*/  SYNCS.PHASECHK.TRANS64.TRYWAIT P0, [UR6], R0 ;  /* 0x00000000ff0075a7 */ /* 0x000ea40008000146 */
[----:B--2---:R-:W-:Y:S05]  /*3d90*/  @!P0 BRA `(.L_x_21) ;  /* 0x000003d800208947 */ /* 0x004fea0003800000 */
.L_x_20:
[----:B------:R-:W-:Y:S01]  /*3da0*/  UIADD3 UR6, UR12, 0x10100, URZ ;  /* 0x000101000c067890 */ /* 0x000fe2000fffe03f */
[----:B------:R-:W-:Y:S01]  /*3db0*/  WARPGROUP.ARRIVE ;  /* 0x00000000000079c5 */ /* 0x000fe20000000000 */
[----:B------:R-:W-:Y:S02]  /*3dc0*/  ULOP3.LUT UR9, UR13, 0x10000, URZ, 0xfc, !UPT ;  /* 0x000100000d097892 */ /* 0x000fe4000f8efc3f */
[----:B------:R-:W-:Y:S02]  /*3dd0*/  USHF.R.U32.HI UR6, URZ, 0x4, UR6 ;  /* 0x000000043f067899 */ /* 0x000fe40008011606 */
[----:B------:R-:W-:Y:S02]  /*3de0*/  ULEA UR9, UR5, UR9, 0xb ;  /* 0x0000000905097291 */ /* 0x000fe4000f8e583f */
[----:B------:R-:W-:Y:S01]  /*3df0*/  ULOP3.LUT UR6, UR6, 0x3fff, URZ, 0xc0, !UPT ;  /* 0x00003fff06067892 */ /* 0x000fe2000f8ec03f */
[----:B------:R-:W-:Y:S01]  /*3e00*/  UMOV UR21, 0x40000040 ;  /* 0x4000004000157882 */ /* 0x000fe20000000000 */
[----:B------:R-:W-:-:S02]  /*3e10*/  UMOV UR23, 0x40000040 ;  /* 0x4000004000177882 */ /* 0x000fc40000000000 */
[----:B------:R-:W-:Y:S01]  /*3e20*/  ULOP3.LUT UR6, UR6, 0x10000, URZ, 0xfc, !UPT ;  /* 0x0001000006067892 */ /* 0x000fe2000f8efc3f */
[----:B------:R-:W-:Y:S01]  /*3e30*/  UMOV UR20, UR9 ;  /* 0x0000000900147c82 */ /* 0x000fe20008000000 */
[----:B------:R-:W-:Y:S02]  /*3e40*/  UMOV UR17, UR21 ;  /* 0x0000001500117c82 */ /* 0x000fe40008000000 */
[----:B------:R-:W-:Y:S01]  /*3e50*/  UIMAD UR10, UR5, 0xc00, UR6 ;  /* 0x00000c00050a78a4 */ /* 0x000fe2000f8e0206 */
[----:B------:R-:W-:Y:S01]  /*3e60*/  UMOV UR16, UR20 ;  /* 0x0000001400107c82 */ /* 0x000fe20008000000 */
[----:B------:R-:W-:Y:S02]  /*3e70*/  UMOV UR19, 0x40000040 ;  /* 0x4000004000137882 */ /* 0x000fe40000000000 */
[----:B------:R-:W-:-:S03]  /*3e80*/  UIADD3 UR18, UR10, 0x600, URZ ;  /* 0x000006000a127890 */ /* 0x000fc6000fffe03f */
[----:B------:R-:W-:Y:S02]  /*3e90*/  UMOV UR22, UR10 ;  /* 0x0000000a00167c82 */ /* 0x000fe40008000000 */
[----:B------:R-:W-:Y:S03]  /*3ea0*/  QGMMA.64x192x32.F32.E4M3.E4M3 R100, gdesc[UR20], RZ, !UPT, gsb0 ;  /* 0x02e00000146479f3 */ /* 0x000fe6000c0008ff */
[----:B------:R-:W-:Y:S02]  /*3eb0*/  WARPGROUP.DEPBAR.LE gsb0, 0x0 ;  /* 0x00008000000079c5 */ /* 0x000fe40000010000 */
[----:B------:R-:W-:Y:S01]  /*3ec0*/  IMAD.MOV.U32 R76, RZ, RZ, R120 ;  /* 0x000000ffff4c7224 */ /* 0x000fe200078e0078 */
[----:B------:R-:W-:Y:S01]  /*3ed0*/  MOV R75, R121 ;  /* 0x00000079004b7202 */ /* 0x000fe20000000f00 */
        /* <DEDUP_REMOVED lines=35> */
[----:B--2---:R-:W-:Y:S01]  /*4110*/  MOV R3, R193 ;  /* 0x000000c100037202 */ /* 0x004fe20000000f00 */
        /* <DEDUP_REMOVED lines=14> */
[----:B------:R-:W-:-:S02]  /*4200*/  IMAD.MOV.U32 R41, RZ, RZ, R155 ;  /* 0x000000ffff297224 */ /* 0x000fc400078e009b */
[----:B------:R-:W-:Y:S02]  /*4210*/  IMAD.MOV.U32 R40, RZ, RZ, R156 ;  /* 0x000000ffff287224 */ /* 0x000fe400078e009c */
[----:B------:R-:W-:Y:S02]  /*4220*/  IMAD.MOV.U32 R38, RZ, RZ, R158 ;  /* 0x000000ffff267224 */ /* 0x000fe400078e009e */
[----:B------:R-:W-:Y:S02]  /*4230*/  IMAD.MOV.U32 R37, RZ, RZ, R159 ;  /* 0x000000ffff257224 */ /* 0x000fe400078e009f */
[----:B------:R-:W-:Y:S02]  /*4240*/  IMAD.MOV.U32 R36, RZ, RZ, R160 ;  /* 0x000000ffff247224 */ /* 0x000fe400078e00a0 */
[----:B------:R-:W-:Y:S02]  /*4250*/  IMAD.MOV.U32 R34, RZ, RZ, R162 ;  /* 0x000000ffff227224 */ /* 0x000fe400078e00a2 */
        /* <DEDUP_REMOVED lines=13> */
[----:B------:R-:W-:Y:S01]  /*4330*/  IMAD.MOV.U32 R16, RZ, RZ, R180 ;  /* 0x000000ffff107224 */ /* 0x000fe200078e00b4 */
[----:B------:R-:W-:Y:S01]  /*4340*/  MOV R218, R18 ;  /* 0x0000001200da7202 */ /* 0x000fe20000000f00 */
[----:B------:R-:W-:Y:S02]  /*4350*/  IMAD.MOV.U32 R14, RZ, RZ, R182 ;  /* 0x000000ffff0e7224 */ /* 0x000fe400078e00b6 */
[----:B------:R-:W-:Y:S02]  /*4360*/  IMAD.MOV.U32 R13, RZ, RZ, R183 ;  /* 0x000000ffff0d7224 */ /* 0x000fe400078e00b7 */
[----:B------:R-:W-:Y:S02]  /*4370*/  IMAD.MOV.U32 R12, RZ, RZ, R184 ;  /* 0x000000ffff0c7224 */ /* 0x000fe400078e00b8 */
[----:B------:R-:W-:Y:S02]  /*4380*/  IMAD.MOV.U32 R10, RZ, RZ, R186 ;  /* 0x000000ffff0a7224 */ /* 0x000fe400078e00ba */
[----:B------:R-:W-:Y:S01]  /*4390*/  IMAD.MOV.U32 R9, RZ, RZ, R187 ;  /* 0x000000ffff097224 */ /* 0x000fe200078e00bb */
[----:B------:R-:W-:Y:S01]  /*43a0*/  MOV R224, R12 ;  /* 0x0000000c00e07202 */ /* 0x000fe20000000f00 */
[----:B------:R-:W-:-:S02]  /*43b0*/  IMAD.MOV.U32 R8, RZ, RZ, R188 ;  /* 0x000000ffff087224 */ /* 0x000fc400078e00bc */
[----:B------:R-:W-:Y:S01]  /*43c0*/  IMAD.MOV.U32 R6, RZ, RZ, R190 ;  /* 0x000000ffff067224 */ /* 0x000fe200078e00be */
[----:B------:R-:W-:Y:S01]  /*43d0*/  MOV R227, R9 ;  /* 0x0000000900e37202 */ /* 0x000fe20000000f00 */
[----:B------:R-:W-:Y:S02]  /*43e0*/  IMAD.MOV.U32 R5, RZ, RZ, R191 ;  /* 0x000000ffff057224 */ /* 0x000fe400078e00bf */
[----:B------:R-:W-:Y:S01]  /*43f0*/  IMAD.MOV.U32 R4, RZ, RZ, R192 ;  /* 0x000000ffff047224 */ /* 0x000fe200078e00c0 */
[----:B------:R-:W-:Y:S01]  /*4400*/  MOV R230, R6 ;  /* 0x0000000600e67202 */ /* 0x000fe20000000f00 */
[----:B------:R-:W-:Y:S02]  /*4410*/  IMAD.MOV.U32 R2, RZ, RZ, R194 ;  /* 0x000000ffff027224 */ /* 0x000fe400078e00c2 */
[----:B0-----:R-:W-:Y:S02]  /*4420*/  IMAD.MOV.U32 R0, RZ, RZ, R195 ;  /* 0x000000ffff007224 */ /* 0x001fe400078e00c3 */
[----:B------:R-:W-:Y:S01]  /*4430*/  WARPGROUP.ARRIVE ;  /* 0x00000000000079c5 */ /* 0x000fe20000000000 */
[----:B------:R-:W-:-:S02]  /*4440*/  IMAD.MOV.U32 R96, RZ, RZ, R100 ;  /* 0x000000ffff607224 */ /* 0x000fc400078e0064 */
[----:B------:R-:W-:Y:S02]  /*4450*/  IMAD.MOV.U32 R94, RZ, RZ, R102 ;  /* 0x000000ffff5e7224 */ /* 0x000fe400078e0066 */
[----:B------:R-:W-:Y:S01]  /*4460*/  IMAD.MOV.U32 R93, RZ, RZ, R103 ;  /* 0x000000ffff5d7224 */ /* 0x000fe200078e0067 */
[----:B------:R-:W-:Y:S01]  /*4470*/  QGMMA.64x192x32.F32.E4M3.E4M3 R120, gdesc[UR16], RZ, !UPT, gsb0 ;  /* 0x02e00000107879f3 */ /* 0x000fe2000c0008ff */
[----:B------:R-:W-:Y:S01]  /*4480*/  IMAD.MOV.U32 R92, RZ, RZ, R104 ;  /* 0x000000ffff5c7224 */ /* 0x000fe200078e0068 */
[----:B------:R-:W-:Y:S01]  /*4490*/  UIADD3 UR16, UR9, 0x400, URZ ;  /* 0x0000040009107890 */ /* 0x000fe2000fffe03f */
[----:B------:R-:W-:Y:S01]  /*44a0*/  IMAD.MOV.U32 R90, RZ, RZ, R106 ;  /* 0x000000ffff5a7224 */ /* 0x000fe200078e006a */
[----:B------:R-:W-:Y:S01]  /*44b0*/  UMOV UR17, 0x40000040 ;  /* 0x4000004000117882 */ /* 0x000fe20000000000 */
        /* <DEDUP_REMOVED lines=23> */
[----:B------:R-:W-:Y:S01]  /*4630*/  IMAD.MOV.U32 R235, RZ, RZ, R0 ;  /* 0x000000ffffeb7224 */ /* 0x000fe200078e0000 */
[----:B------:R-:W-:Y:S02]  /*4640*/  WARPGROUP.DEPBAR.LE gsb0, 0x0 ;  /* 0x00008000000079c5 */ /* 0x000fe40000010000 */
[----:B------:R0:W-:Y:S04]  /*4650*/  STL.64 [R1+0xf48], R214 ;  /* 0x000f48d601007387 */ /* 0x0001e80000100a00 */
[----:B------:R2:W-:Y:S04]  /*4660*/  STL.64 [R1+0xf40], R212 ;  /* 0x000f40d401007387 */ /* 0x0005e80000100a00 */
[----:B------:R3:W-:Y:S04]  /*4670*/  STL.64 [R1+0xf38], R210 ;  /* 0x000f38d201007387 */ /* 0x0007e80000100a00 */
[----:B------:R4:W-:Y:S01]  /*4680*/  STL.64 [R1+0xf30], R208 ;  /* 0x000f30d001007387 */ /* 0x0009e20000100a00 */
[----:B0-----:R-:W-:Y:S01]  /*4690*/  IMAD.MOV.U32 R214, RZ, RZ, R22 ;  /* 0x000000ffffd67224 */ /* 0x001fe200078e0016 */
[----:B------:R-:W-:-:S02]  /*46a0*/  MOV R215, R21 ;  /* 0x0000001500d77202 */ /* 0x000fc40000000f00 */
[----:B------:R0:W-:Y:S01]  /*46b0*/  STL.64 [R1+0xf28], R206 ;  /* 0x000f28ce01007387 */ /* 0x0001e20000100a00 */
[----:B--2---:R-:W-:Y:S01]  /*46c0*/  MOV R212, R24 ;  /* 0x0000001800d47202 */ /* 0x004fe20000000f00 */
[----:B------:R-:W-:Y:S02]  /*46d0*/  IMAD.MOV.U32 R213, RZ, RZ, R23 ;  /* 0x000000ffffd57224 */ /* 0x000fe400078e0017 */
[----:B------:R2:W-:Y:S01]  /*46e0*/  STL.64 [R1+0xf20], R204 ;  /* 0x000f20cc01007387 */ /* 0x0005e20000100a00 */
[----:B---3--:R-:W-:Y:S02]  /*46f0*/  IMAD.MOV.U32 R210, RZ, RZ, R26 ;  /* 0x000000ffffd27224 */ /* 0x008fe400078e001a */
[----:B------:R-:W-:Y:S01]  /*4700*/  IMAD.MOV.U32 R211, RZ, RZ, R25 ;  /* 0x000000ffffd37224 */ /* 0x000fe200078e0019 */
[----:B------:R3:W-:Y:S01]  /*4710*/  STL.64 [R1+0xf18], R202 ;  /* 0x000f18ca01007387 */ /* 0x0007e20000100a00 */
[----:B----4-:R-:W-:Y:S01]  /*4720*/  IMAD.MOV.U32 R208, RZ, RZ, R28 ;  /* 0x000000ffffd07224 */ /* 0x010fe200078e001c */
[----:B------:R-:W-:-:S02]  /*4730*/  MOV R209, R27 ;  /* 0x0000001b00d17202 */ /* 0x000fc40000000f00 */
[----:B------:R4:W-:Y:S01]  /*4740*/  STL.64 [R1+0xf10], R200 ;  /* 0x000f10c801007387 */ /* 0x0009e20000100a00 */
[----:B0-----:R-:W-:Y:S01]  /*4750*/  MOV R206, R30 ;  /* 0x0000001e00ce7202 */ /* 0x001fe20000000f00 */
[----:B------:R-:W-:Y:S02]  /*4760*/  IMAD.MOV.U32 R207, RZ, RZ, R29 ;  /* 0x000000ffffcf7224 */ /* 0x000fe400078e001d */
[----:B------:R0:W-:Y:S01]  /*4770*/  STL.64 [R1+0xf08], R198 ;  /* 0x000f08c601007387 */ /* 0x0001e20000100a00 */
[----:B--2---:R-:W-:Y:S02]  /*4780*/  IMAD.MOV.U32 R204, RZ, RZ, R32 ;  /* 0x000000ffffcc7224 */ /* 0x004fe400078e0020 */
[----:B------:R-:W-:Y:S01]  /*4790*/  IMAD.MOV.U32 R205, RZ, RZ, R31 ;  /* 0x000000ffffcd7224 */ /* 0x000fe200078e001f */
[----:B------:R2:W-:Y:S01]  /*47a0*/  STL.64 [R1+0xf00], R196 ;  /* 0x000f00c401007387 */ /* 0x0005e20000100a00 */
[----:B---3--:R-:W-:Y:S01]  /*47b0*/  IMAD.MOV.U32 R202, RZ, RZ, R34 ;  /* 0x000000ffffca7224 */ /* 0x008fe200078e0022 */
[----:B------:R-:W-:-:S02]  /*47c0*/  MOV R203, R33 ;  /* 0x0000002100cb7202 */ /* 0x000fc40000000f00 */
[----:B------:R3:W-:Y:S01]  /*47d0*/  STL.64 [R1+0xef8], R194 ;  /* 0x000ef8c201007387 */ /* 0x0007e20000100a00 */
[----:B----4-:R-:W-:Y:S01]  /*47e0*/  MOV R200, R36 ;  /* 0x0000002400c87202 */ /* 0x010fe20000000f00 */
[----:B------:R-:W-:Y:S02]  /*47f0*/  IMAD.MOV.U32 R201, RZ, RZ, R35 ;  /* 0x000000ffffc97224 */ /* 0x000fe400078e0023 */
[----:B------:R4:W-:Y:S01]  /*4800*/  STL.64 [R1+0xef0], R192 ;  /* 0x000ef0c001007387 */ /* 0x0009e20000100a00 */
[----:B0-----:R-:W-:Y:S02]  /*4810*/  IMAD.MOV.U32 R198, RZ, RZ, R38 ;  /* 0x000000ffffc67224 */ /* 0x001fe400078e0026 */
[----:B------:R-:W-:Y:S01]  /*4820*/  IMAD.MOV.U32 R199, RZ, RZ, R37 ;  /* 0x000000ffffc77224 */ /* 0x000fe200078e0025 */
[----:B------:R0:W-:Y:S01]  /*4830*/  STL.64 [R1+0xee8], R190 ;  /* 0x000ee8be01007387 */ /* 0x0001e20000100a00 */
[----:B--2---:R-:W-:Y:S01]  /*4840*/  IMAD.MOV.U32 R196, RZ, RZ, R40 ;  /* 0x000000ffffc47224 */ /* 0x004fe200078e0028 */
[----:B------:R-:W-:-:S02]  /*4850*/  MOV R197, R39 ;  /* 0x0000002700c57202 */ /* 0x000fc40000000f00 */
[----:B------:R2:W-:Y:S01]  /*4860*/  STL.64 [R1+0xee0], R188 ;  /* 0x000ee0bc01007387 */ /* 0x0005e20000100a00 */
[----:B---3--:R-:W-:Y:S01]  /*4870*/  MOV R194, R42 ;  /* 0x0000002a00c27202 */ /* 0x008fe20000000f00 */
[----:B------:R-:W-:Y:S02]  /*4880*/  IMAD.MOV.U32 R195, RZ, RZ, R41 ;  /* 0x000000ffffc37224 */ /* 0x000fe400078e0029 */
[----:B------:R3:W-:Y:S01]  /*4890*/  STL.64 [R1+0xed8], R186 ;  /* 0x000ed8ba01007387 */ /* 0x0007e20000100a00 */
[----:B----4-:R-:W-:Y:S02]  /*48a0*/  IMAD.MOV.U32 R192, RZ, RZ, R44 ;  /* 0x000000ffffc07224 */ /* 0x010fe400078e002c */
[----:B------:R-:W-:Y:S01]  /*48b0*/  IMAD.MOV.U32 R193, RZ, RZ, R43 ;  /* 0x000000ffffc17224 */ /* 0x000fe200078e002b */
        /* <DEDUP_REMOVED lines=31> */
[----:B---3--:R-:W-:Y:S02]  /*4ab0*/  IMAD.MOV.U32 R170, RZ, RZ, R66 ;  /* 0x000000ffffaa7224 */ /* 0x008fe400078e0042 */
[----:B------:R-:W-:Y:S01]  /*4ac0*/  IMAD.MOV.U32 R171, RZ, RZ, R65 ;  /* 0x000000ffffab7224 */ /* 0x000fe200078e0041 */
[----:B------:R3:W-:Y:S01]  /*4ad0*/  STL.64 [R1+0xe78], R162 ;  /* 0x000e78a201007387 */ /* 0x0007e20000100a00 */
[----:B----4-:R-:W-:Y:S01]  /*4ae0*/  IMAD.MOV.U32 R168, RZ, RZ, R68 ;  /* 0x000000ffffa87224 */ /* 0x010fe200078e0044 */
[----:B------:R-:W-:Y:S02]  /*4af0*/  MOV R169, R67 ;  /* 0x0000004300a97202 */ /* 0x000fe40000000f00 */
        /* <DEDUP_REMOVED lines=33> */
[----:B----4-:R-:W-:Y:S01]  /*4d10*/  MOV R145, R91 ;  /* 0x0000005b00917202 */ /* 0x010fe20000000f00 */
[----:B------:R-:W-:Y:S01]  /*4d20*/  IMAD.MOV.U32 R144, RZ, RZ, R92 ;  /* 0x000000ffff907224 */ /* 0x000fe200078e005c */
[----:B------:R-:W-:Y:S01]  /*4d30*/  STL.64 [R1+0x10c8], R214 ;  /* 0x0010c8d601007387 */ /* 0x000fe20000100a00 */
[----:B0-----:R-:W-:Y:S02]  /*4d40*/  IMAD.MOV.U32 R142, RZ, RZ, R94 ;  /* 0x000000ffff8e7224 */ /* 0x001fe400078e005e */
[----:B------:R-:W-:Y:S01]  /*4d50*/  IMAD.MOV.U32 R143, RZ, RZ, R93 ;  /* 0x000000ffff8f7224 */ /* 0x000fe200078e005d */
[----:B------:R-:W-:Y:S01]  /*4d60*/  STL.64 [R1+0x10c0], R212 ;  /* 0x0010c0d401007387 */ /* 0x000fe20000100a00 */
[----:B--2---:R-:W-:Y:S01]  /*4d70*/  IMAD.MOV.U32 R140, RZ, RZ, R96 ;  /* 0x000000ffff8c7224 */ /* 0x004fe200078e0060 */
[----:B------:R-:W-:-:S02]  /*4d80*/  MOV R141, R95 ;  /* 0x0000005f008d7202 */ /* 0x000fc40000000f00 */
[----:B------:R-:W-:Y:S01]  /*4d90*/  WARPGROUP.ARRIVE ;  /* 0x00000000000079c5 */ /* 0x000fe20000000000 */
[----:B------:R-:W-:Y:S04]  /*4da0*/  STL.64 [R1+0x10b8], R210 ;  /* 0x0010b8d201007387 */ /* 0x000fe80000100a00 */
[----:B------:R-:W-:Y:S01]  /*4db0*/  STL.64 [R1+0x10b0], R208 ;  /* 0x0010b0d001007387 */ /* 0x000fe20000100a00 */
[----:B------:R-:W-:Y:S01]  /*4dc0*/  QGMMA.64x192x32.F32.E4M3.E4M3 R24, gdesc[UR16], RZ, !UPT, gsb0 ;  /* 0x02e00000101879f3 */ /* 0x000fe2000c0008ff */
[----:B------:R-:W-:Y:S01]  /*4dd0*/  UMOV UR18, UR22 ;  /* 0x0000001600127c82 */ /* 0x000fe20008000000 */
[----:B------:R-:W-:Y:S01]  /*4de0*/  UMOV UR19, UR23 ;  /* 0x0000001700137c82 */ /* 0x000fe20008000000 */
[----:B------:R-:W-:Y:S04]  /*4df0*/  STL.64 [R1+0x10a8], R206 ;  /* 0x0010a8ce01007387 */ /* 0x000fe80000100a00 */
        /* <DEDUP_REMOVED lines=42> */
[----:B------:R0:W-:Y:S01]  /*50a0*/  STL.64 [R1+0xf50], R120 ;  /* 0x000f507801007387 */ /* 0x0001e20000100a00 */
[----:B------:R-:W-:-:S02]  /*50b0*/  WARPGROUP.DEPBAR.LE gsb0, 0x0 ;  /* 0x00008000000079c5 */ /* 0x000fc40000010000 */
[----:B0-----:R-:W-:-:S06]  /*50c0*/  WARPGROUP.ARRIVE ;  /* 0x00000000000079c5 */ /* 0x001fcc0000000000 */
[----:B------:R-:W-:Y:S03]  /*50d0*/  QGMMA.64x192x32.F32.E4M3.E4M3 R120, gdesc[UR16], RZ, !UPT, gsb0 ;  /* 0x02e00000107879f3 */ /* 0x000fe6000c0008ff */
[----:B------:R-:W-:Y:S02]  /*50e0*/  WARPGROUP.DEPBAR.LE gsb0, 0x0 ;  /* 0x00008000000079c5 */ /* 0x000fe40000010000 */
[----:B------:R-:W-:Y:S04]  /*50f0*/  STL.64 [R1], R120 ;  /* 0x0000007801007387 */ /* 0x000fe80000100a00 */
        /* <DEDUP_REMOVED lines=46> */
[----:B------:R0:W-:Y:S04]  /*53e0*/  STL.64 [R1+0x178], R214 ;  /* 0x000178d601007387 */ /* 0x0001e80000100a00 */
[----:B0-----:R-:W2:Y:S04]  /*53f0*/  LDL.LU.64 R214, [R1+0x10c8] ;  /* 0x0010c80001d67983 */ /* 0x001ea80000300a00 */
[----:B------:R-:W2:Y:S04]  /*5400*/  LDL.LU.64 R212, [R1+0x10c0] ;  /* 0x0010c00001d47983 */ /* 0x000ea80000300a00 */
        /* <DEDUP_REMOVED lines=35> */
[----:B------:R-:W2:Y:S01]  /*5640*/  LDL.LU.64 R140, [R1+0xfa0] ;  /* 0x000fa000018c7983 */ /* 0x000ea20000300a00 */
[----:B------:R-:W-:-:S02]  /*5650*/  UIADD3 UR16, UR9, 0x2, URZ ;  /* 0x0000000209107890 */ /* 0x000fc4000fffe03f */
[----:B------:R-:W-:Y:S01]  /*5660*/  UIADD3 UR18, UR10, 0x2, URZ ;  /* 0x000000020a127890 */ /* 0x000fe2000fffe03f */
[----:B------:R-:W3:Y:S01]  /*5670*/  LDL.LU.64 R138, [R1+0xf98] ;  /* 0x000f9800018a7983 */ /* 0x000ee20000300a00 */
[----:B------:R-:W-:Y:S01]  /*5680*/  UMOV UR17, 0x40000040 ;  /* 0x4000004000117882 */ /* 0x000fe20000000000 */
[----:B------:R-:W-:Y:S02]  /*5690*/  UMOV UR19, 0x40000040 ;  /* 0x4000004000137882 */ /* 0x000fe40000000000 */
[----:B------:R-:W3:Y:S04]  /*56a0*/  LDL.LU.64 R136, [R1+0xf90] ;  /* 0x000f900001887983 */ /* 0x000ee80000300a00 */
[----:B------:R-:W3:Y:S04]  /*56b0*/  LDL.LU.64 R134, [R1+0xf88] ;  /* 0x000f880001867983 */ /* 0x000ee80000300a00 */
[----:B------:R-:W3:Y:S04]  /*56c0*/  LDL.LU.64 R132, [R1+0xf80] ;  /* 0x000f800001847983 */ /* 0x000ee80000300a00 */
[----:B------:R-:W3:Y:S04]  /*56d0*/  LDL.LU.64 R130, [R1+0xf78] ;  /* 0x000f780001827983 */ /* 0x000ee80000300a00 */
[----:B------:R-:W3:Y:S04]  /*56e0*/  LDL.LU.64 R128, [R1+0xf70] ;  /* 0x000f700001807983 */ /* 0x000ee80000300a00 */
[----:B------:R-:W3:Y:S04]  /*56f0*/  LDL.LU.64 R126, [R1+0xf68] ;  /* 0x000f6800017e7983 */ /* 0x000ee80000300a00 */
[----:B------:R-:W3:Y:S04]  /*5700*/  LDL.LU.64 R124, [R1+0xf60] ;  /* 0x000f6000017c7983 */ /* 0x000ee80000300a00 */
[----:B------:R-:W3:Y:S04]  /*5710*/  LDL.LU.64 R122, [R1+0xf58] ;  /* 0x000f5800017a7983 */ /* 0x000ee80000300a00 */
[----:B------:R-:W3:Y:S01]  /*5720*/  LDL.LU.64 R120, [R1+0xf50] ;  /* 0x000f500001787983 */ /* 0x000ee20000300a00 */
[----:B--2---:R-:W-:-:S06]  /*5730*/  WARPGROUP.ARRIVE ;  /* 0x00000000000079c5 */ /* 0x004fcc0000000000 */
[----:B------:R-:W-:Y:S03]  /*5740*/  QGMMA.64x192x32.F32.E4M3.E4M3 R140, gdesc[UR16], R140, gsb0 ;  /* 0x02e00000108c79f3 */ /* 0x000fe6000800088c */
[----:B------:R-:W-:Y:S02]  /*5750*/  WARPGROUP.DEPBAR.LE gsb0, 0x0 ;  /* 0x00008000000079c5 */ /* 0x000fe40000010000 */
        /* <DEDUP_REMOVED lines=48> */
[----:B0-----:R-:W3:Y:S04]  /*5a60*/  LDL.LU.64 R214, [R1+0xf48] ;  /* 0x000f480001d67983 */ /* 0x001ee80000300a00 */
        /* <DEDUP_REMOVED lines=37> */
[----:B------:R-:W-:Y:S01]  /*5cc0*/  UIADD3 UR22, UR10, 0x602, URZ ;  /* 0x000006020a167890 */ /* 0x000fe2000fffe03f */
[----:B------:R-:W-:Y:S01]  /*5cd0*/  UMOV UR20, UR16 ;  /* 0x0000001000147c82 */ /* 0x000fe20008000000 */
[----:B------:R-:W-:Y:S01]  /*5ce0*/  UMOV UR21, UR17 ;  /* 0x0000001100157c82 */ /* 0x000fe20008000000 */
[----:B------:R-:W-:Y:S01]  /*5cf0*/  UMOV UR23, 0x40000040 ;  /* 0x4000004000177882 */ /* 0x000fe20000000000 */
[----:B------:R-:W-:Y:S01]  /*5d00*/  UMOV UR6, 0x4 ;  /* 0x0000000400067882 */ /* 0x000fe20000000000 */
[----:B---3--:R-:W-:-:S06]  /*5d10*/  WARPGROUP.ARRIVE ;  /* 0x00000000000079c5 */ /* 0x008fcc0000000000 */
[----:B------:R-:W-:Y:S01]  /*5d20*/  QGMMA.64x192x32.F32.E4M3.E4M3 R120, gdesc[UR20], R120, gsb0 ;  /* 0x02e00000147879f3 */ /* 0x000fe20008000878 */
[----:B------:R-:W-:Y:S02]  /*5d30*/  UIADD3 UR20, UR9, 0x402, URZ ;  /* 0x0000040209147890 */ /* 0x000fe4000fffe03f */
        /* <DEDUP_REMOVED lines=63> */
[----:B0-----:R-:W2:Y:S04]  /*6130*/  LDL.LU.64 R140, [R1] ;  /* 0x00000000018c7983 */ /* 0x001ea80000300a00 */
        /* <DEDUP_REMOVED lines=47> */
[----:B------:R-:W-:Y:S01]  /*6430*/  WARPGROUP.ARRIVE ;  /* 0x00000000000079c5 */ /* 0x000fe20000000000 */
[----:B------:R-:W-:Y:S01]  /*6440*/  UMOV UR21, 0x40000040 ;  /* 0x4000004000157882 */ /* 0x000fe20000000000 */
[----:B------:R-:W-:Y:S01]  /*6450*/  UMOV UR16, UR20 ;  /* 0x0000001400107c82 */ /* 0x000fe20008000000 */
[----:B------:R-:W-:-:S03]  /*6460*/  UMOV UR17, UR21 ;  /* 0x0000001500117c82 */ /* 0x000fc60008000000 */
[----:B------:R-:W-:Y:S03]  /*6470*/  QGMMA.64x192x32.F32.E4M3.E4M3 R24, gdesc[UR20], R24, gsb0 ;  /* 0x02e00000141879f3 */ /* 0x000fe60008000818 */
[----:B------:R-:W-:Y:S02]  /*6480*/  WARPGROUP.DEPBAR.LE gsb0, 0x0 ;  /* 0x00008000000079c5 */ /* 0x000fe40000010000 */
[----:B------:R0:W-:Y:S04]  /*6490*/  STL [R1+0xc9c], R24 ;  /* 0x000c9c1801007387 */ /* 0x0001e80000100800 */
[----:B------:R3:W-:Y:S04]  /*64a0*/  STL [R1+0xc98], R25 ;  /* 0x000c981901007387 */ /* 0x0007e80000100800 */
[----:B------:R-:W-:Y:S04]  /*64b0*/  STL [R1+0xc94], R26 ;  /* 0x000c941a01007387 */ /* 0x000fe80000100800 */
        /* <DEDUP_REMOVED lines=20> */
[----:B------:R-:W-:Y:S01]  /*6600*/  STL [R1+0xc40], R47 ;  /* 0x000c402f01007387 */ /* 0x000fe20000100800 */
[----:B--2---:R-:W-:-:S03]  /*6610*/  WARPGROUP.ARRIVE ;  /* 0x00000000000079c5 */ /* 0x004fc60000000000 */
[----:B------:R2:W-:Y:S03]  /*6620*/  STL [R1+0xc3c], R48 ;  /* 0x000c3c3001007387 */ /* 0x0005e60000100800 */
[----:B------:R-:W-:Y:S01]  /*6630*/  QGMMA.64x192x32.F32.E4M3.E4M3 R140, gdesc[UR16], R140, gsb0 ;  /* 0x02e00000108c79f3 */ /* 0x000fe2000800088c */
        /* <DEDUP_REMOVED lines=50> */
[----:B------:R-:W-:-:S02]  /*6960*/  WARPGROUP.DEPBAR.LE gsb0, 0x0 ;  /* 0x00008000000079c5 */ /* 0x000fc40000010000 */
[----:B0-----:R-:W-:Y:S01]  /*6970*/  MOV R24, R140 ;  /* 0x0000008c00187202 */ /* 0x001fe20000000f00 */
[----:B------:R0:W-:Y:S01]  /*6980*/  STL [R1+0xb70], R99 ;  /* 0x000b706301007387 */ /* 0x0001e20000100800 */
[----:B---3--:R-:W-:Y:S01]  /*6990*/  IMAD.MOV.U32 R25, RZ, RZ, R141 ;  /* 0x000000ffff197224 */ /* 0x008fe200078e008d */
[----:B----4-:R-:W-:Y:S01]  /*69a0*/  MOV R27, R143 ;  /* 0x0000008f001b7202 */ /* 0x010fe20000000f00 */
[----:B------:R-:W-:Y:S01]  /*69b0*/  IMAD.MOV.U32 R26, RZ, RZ, R142 ;  /* 0x000000ffff1a7224 */ /* 0x000fe200078e008e */
[----:B------:R3:W-:Y:S01]  /*69c0*/  STL [R1+0xb6c], R100 ;  /* 0x000b6c6401007387 */ /* 0x0007e20000100800 */
[----:B-1----:R-:W-:Y:S01]  /*69d0*/  IMAD.MOV.U32 R28, RZ, RZ, R144 ;  /* 0x000000ffff1c7224 */ /* 0x002fe200078e0090 */
[----:B------:R-:W-:Y:S01]  /*69e0*/  MOV R30, R146 ;  /* 0x00000092001e7202 */ /* 0x000fe20000000f00 */
[----:B------:R-:W-:Y:S01]  /*69f0*/  IMAD.MOV.U32 R29, RZ, RZ, R145 ;  /* 0x000000ffff1d7224 */ /* 0x000fe200078e0091 */
[----:B------:R1:W-:Y:S01]  /*6a00*/  STL [R1+0xb68], R101 ;  /* 0x000b686501007387 */ /* 0x0003e20000100800 */
[----:B------:R-:W-:Y:S01]  /*6a10*/  IMAD.MOV.U32 R31, RZ, RZ, R147 ;  /* 0x000000ffff1f7224 */ /* 0x000fe200078e0093 */
        /* <DEDUP_REMOVED lines=10> */
[----:B------:R-:W-:Y:S01]  /*6ac0*/  STL [R1+0xb5c], R104 ;  /* 0x000b5c6801007387 */ /* 0x000fe20000100800 */
        /* <DEDUP_REMOVED lines=9> */
[----:B--2---:R-:W-:Y:S01]  /*6b60*/  MOV R48, R164 ;  /* 0x000000a400307202 */ /* 0x004fe20000000f00 */
        /* <DEDUP_REMOVED lines=53> */
[----:B------:R-:W-:Y:S01]  /*6ec0*/  STL [R1+0x814], RZ ;  /* 0x000814ff01007387 */ /* 0x000fe20000100800 */
        /* <DEDUP_REMOVED lines=13> */
[----:B0-----:R-:W-:Y:S01]  /*6fa0*/  MOV R99, R215 ;  /* 0x000000d700637202 */ /* 0x001fe20000000f00 */
[----:B------:R-:W-:Y:S01]  /*6fb0*/  IMAD.MOV.U32 R98, RZ, RZ, R214 ;  /* 0x000000ffff627224 */ /* 0x000fe200078e00d6 */
[----:B------:R-:W-:Y:S01]  /*6fc0*/  STL [R1+0x804], RZ ;  /* 0x000804ff01007387 */ /* 0x000fe20000100800 */
[----:B------:R-:W-:Y:S01]  /*6fd0*/  UIADD3 UR16, UR9, 0x4, URZ ;  /* 0x0000000409107890 */ /* 0x000fe2000fffe03f */
[----:B---3--:R-:W-:Y:S01]  /*6fe0*/  IMAD.MOV.U32 R100, RZ, RZ, R216 ;  /* 0x000000ffff647224 */ /* 0x008fe200078e00d8 */
[----:B------:R-:W-:Y:S01]  /*6ff0*/  UIADD3 UR18, UR10, 0x4, URZ ;  /* 0x000000040a127890 */ /* 0x000fe2000fffe03f */
[----:B------:R-:W-:Y:S01]  /*7000*/  STL [R1+0x800], RZ ;  /* 0x000800ff01007387 */ /* 0x000fe20000100800 */
[----:B------:R-:W-:Y:S01]  /*7010*/  UMOV UR17, 0x40000040 ;  /* 0x4000004000117882 */ /* 0x000fe20000000000 */
[----:B------:R-:W-:Y:S01]  /*7020*/  UMOV UR19, 0x40000040 ;  /* 0x4000004000137882 */ /* 0x000fe20000000000 */
[----:B-1----:R-:W-:Y:S01]  /*7030*/  IMAD.MOV.U32 R101, RZ, RZ, R217 ;  /* 0x000000ffff657224 */ /* 0x002fe200078e00d9 */
[----:B------:R-:W-:Y:S01]  /*7040*/  STL [R1+0x7fc], RZ ;  /* 0x0007fcff01007387 */ /* 0x000fe20000100800 */
[----:B----4-:R-:W-:Y:S01]  /*7050*/  MOV R102, R218 ;  /* 0x000000da00667202 */ /* 0x010fe20000000f00 */
[----:B------:R-:W-:Y:S01]  /*7060*/  IMAD.MOV.U32 R103, RZ, RZ, R219 ;  /* 0x000000ffff677224 */ /* 0x000fe200078e00db */
[----:B------:R-:W-:Y:S01]  /*7070*/  MOV R105, R221 ;  /* 0x000000dd00697202 */ /* 0x000fe20000000f00 */
[----:B------:R-:W-:Y:S01]  /*7080*/  STL [R1+0x7f8], RZ ;  /* 0x0007f8ff01007387 */ /* 0x000fe20000100800 */
[----:B------:R-:W-:Y:S01]  /*7090*/  IMAD.MOV.U32 R104, RZ, RZ, R220 ;  /* 0x000000ffff687224 */ /* 0x000fe200078e00dc */
[----:B--2---:R-:W-:Y:S01]  /*70a0*/  MOV R108, R224 ;  /* 0x000000e0006c7202 */ /* 0x004fe20000000f00 */
        /* <DEDUP_REMOVED lines=14> */
[----:B------:R-:W-:-:S02]  /*7190*/  IMAD.MOV.U32 R116, RZ, RZ, R232 ;  /* 0x000000ffff747224 */ /* 0x000fc400078e00e8 */
[----:B------:R-:W-:Y:S01]  /*71a0*/  IMAD.MOV.U32 R118, RZ, RZ, R234 ;  /* 0x000000ffff767224 */ /* 0x000fe200078e00ea */
[----:B------:R-:W-:Y:S01]  /*71b0*/  STL [R1+0x7e4], RZ ;  /* 0x0007e4ff01007387 */ /* 0x000fe20000100800 */
[----:B------:R-:W-:-:S03]  /*71c0*/  IMAD.MOV.U32 R119, RZ, RZ, R235 ;  /* 0x000000ffff777224 */ /* 0x000fc600078e00eb */
        /* <DEDUP_REMOVED lines=127> */
[----:B--2---:R-:W-:-:S06]  /*79c0*/  WARPGROUP.ARRIVE ;  /* 0x00000000000079c5 */ /* 0x004fcc0000000000 */
[----:B------:R-:W-:Y:S03]  /*79d0*/  QGMMA.64x192x32.F32.E4M3.E4M3 R120, gdesc[UR16], R120, gsb0 ;  /* 0x02e00000107879f3 */ /* 0x000fe60008000878 */
[----:B------:R-:W-:Y:S02]  /*79e0*/  WARPGROUP.DEPBAR.LE gsb0, 0x0 ;  /* 0x00008000000079c5 */ /* 0x000fe40000010000 */
[----:B------:R-:W-:Y:S01]  /*79f0*/  STL.64 [R1+0x180], R120 ;  /* 0x0001807801007387 */ /* 0x000fe20000100a00 */
[----:B------:R-:W-:Y:S01]  /*7a00*/  IMAD.MOV.U32 R2, RZ, RZ, R214 ;  /* 0x000000ffff027224 */ /* 0x000fe200078e00d6 */
[----:B------:R-:W-:Y:S01]  /*7a10*/  MOV R0, R215 ;  /* 0x000000d700007202 */ /* 0x000fe20000000f00 */
[----:B------:R-:W-:Y:S01]  /*7a20*/  IMAD.MOV.U32 R3, RZ, RZ, R213 ;  /* 0x000000ffff037224 */ /* 0x000fe200078e00d5 */
[----:B------:R-:W-:Y:S01]  /*7a30*/  STL.64 [R1+0x188], R122 ;  /* 0x0001887a01007387 */ /* 0x000fe20000100a00 */
[----:B------:R-:W-:Y:S01]  /*7a40*/  MOV R4, R212 ;  /* 0x000000d400047202 */ /* 0x000fe20000000f00 */
[----:B------:R-:W-:Y:S01]  /*7a50*/  IMAD.MOV.U32 R6, RZ, RZ, R210 ;  /* 0x000000ffff067224 */ /* 0x000fe200078e00d2 */
[----:B------:R-:W-:Y:S01]  /*7a60*/  MOV R7, R209 ;  /* 0x000000d100077202 */ /* 0x000fe20000000f00 */
[----:B------:R-:W-:Y:S01]  /*7a70*/  STL.64 [R1+0x190], R124 ;  /* 0x0001907c01007387 */ /* 0x000fe20000100a00 */
[----:B------:R-:W-:Y:S01]  /*7a80*/  IMAD.MOV.U32 R5, RZ, RZ, R211 ;  /* 0x000000ffff057224 */ /* 0x000fe200078e00d3 */
[----:B------:R-:W-:Y:S01]  /*7a90*/  MOV R10, R206 ;  /* 0x000000ce000a7202 */ /* 0x000fe20000000f00 */
[----:B------:R-:W-:Y:S01]  /*7aa0*/  IMAD.MOV.U32 R8, RZ, RZ, R208 ;  /* 0x000000ffff087224 */ /* 0x000fe200078e00d0 */
        /* <DEDUP_REMOVED lines=45> */
[----:B------:R-:W-:-:S03]  /*7d80*/  IMAD.MOV.U32 R233, RZ, RZ, R175 ;  /* 0x000000ffffe97224 */ /* 0x000fc600078e00af */
        /* <DEDUP_REMOVED lines=11> */
[----:B------:R0:W-:Y:S04]  /*7e40*/  STL [R1+0x250], R172 ;  /* 0x000250ac01007387 */ /* 0x0001e80000100800 */
        /* <DEDUP_REMOVED lines=48> */
[----:B------:R-:W-:Y:S01]  /*8150*/  UIADD3 UR22, UR10, 0x604, URZ ;  /* 0x000006040a167890 */ /* 0x000fe2000fffe03f */
[----:B------:R-:W-:Y:S01]  /*8160*/  UMOV UR20, UR16 ;  /* 0x0000001000147c82 */ /* 0x000fe20008000000 */
[----:B------:R-:W-:Y:S01]  /*8170*/  UMOV UR21, UR17 ;  /* 0x0000001100157c82 */ /* 0x000fe20008000000 */
[----:B------:R-:W-:Y:S01]  /*8180*/  UMOV UR23, 0x40000040 ;  /* 0x4000004000177882 */ /* 0x000fe20000000000 */
        /* <DEDUP_REMOVED lines=67> */
[----:B------:R-:W-:Y:S04]  /*85c0*/  STL [R1+0x664], RZ ;  /* 0x000664ff01007387 */ /* 0x000fe80000100800 */
[----:B------:R-:W-:Y:S04]  /*85d0*/  STL [R1+0x660], RZ ;  /* 0x000660ff01007387 */ /* 0x000fe80000100800 */
[----:B------:R-:W-:Y:S01]  /*85e0*/  STL [R1+0x65c], RZ ;  /* 0x00065cff01007387 */ /* 0x000fe20000100800 */
[----:B0-----:R-:W-:-:S03]  /*85f0*/  IMAD.MOV.U32 R120, RZ, RZ, R24 ;  /* 0x000000ffff787224 */ /* 0x001fc600078e0018 */
[----:B------:R-:W-:Y:S04]  /*8600*/  STL [R1+0x658], RZ ;  /* 0x000658ff01007387 */ /* 0x000fe80000100800 */
[----:B------:R-:W-:Y:S04]  /*8610*/  STL [R1+0x654], RZ ;  /* 0x000654ff01007387 */ /* 0x000fe80000100800 */
[----:B------:R-:W-:Y:S01]  /*8620*/  STL [R1+0x650], RZ ;  /* 0x000650ff01007387 */ /* 0x000fe20000100800 */
[----:B------:R-:W-:-:S03]  /*8630*/  IMAD.MOV.U32 R121, RZ, RZ, R25 ;  /* 0x000000ffff797224 */ /* 0x000fc600078e0019 */
[----:B------:R-:W-:Y:S01]  /*8640*/  STL [R1+0x64c], RZ ;  /* 0x00064cff01007387 */ /* 0x000fe20000100800 */
[----:B------:R-:W-:-:S03]  /*8650*/  MOV R122, R26 ;  /* 0x0000001a007a7202 */ /* 0x000fc60000000f00 */
[----:B------:R-:W-:Y:S01]  /*8660*/  STL [R1+0x648], RZ ;  /* 0x000648ff01007387 */ /* 0x000fe20000100800 */
[----:B------:R-:W-:-:S03]  /*8670*/  IMAD.MOV.U32 R123, RZ, RZ, R27 ;  /* 0x000000ffff7b7224 */ /* 0x000fc600078e001b */
[----:B------:R-:W-:Y:S01]  /*8680*/  STL [R1+0x644], RZ ;  /* 0x000644ff01007387 */ /* 0x000fe20000100800 */
[----:B------:R-:W-:-:S03]  /*8690*/  IMAD.MOV.U32 R124, RZ, RZ, R28 ;  /* 0x000000ffff7c7224 */ /* 0x000fc600078e001c */
[----:B------:R-:W2:Y:S01]  /*86a0*/  LDL.LU R24, [R1+0xc9c] ;  /* 0x000c9c0001187983 */ /* 0x000ea20000300800 */
[----:B------:R-:W-:-:S03]  /*86b0*/  MOV R125, R29 ;  /* 0x0000001d007d7202 */ /* 0x000fc60000000f00 */
[----:B------:R-:W2:Y:S01]  /*86c0*/  LDL.LU R25, [R1+0xc98] ;  /* 0x000c980001197983 */ /* 0x000ea20000300800 */
[----:B------:R-:W-:-:S03]  /*86d0*/  IMAD.MOV.U32 R126, RZ, RZ, R30 ;  /* 0x000000ffff7e7224 */ /* 0x000fc600078e001e */
[----:B------:R-:W2:Y:S01]  /*86e0*/  LDL.LU R26, [R1+0xc94] ;  /* 0x000c9400011a7983 */ /* 0x000ea20000300800 */
        /* <DEDUP_REMOVED lines=177> */
[----:B------:R-:W2:Y:S04]  /*9200*/  LDL.LU R115, [R1+0xb30] ;  /* 0x000b300001737983 */ /* 0x000ea80000300800 */
[----:B------:R-:W2:Y:S04]  /*9210*/  LDL.LU R116, [R1+0xb2c] ;  /* 0x000b2c0001747983 */ /* 0x000ea80000300800 */
[----:B------:R-:W2:Y:S04]  /*9220*/  LDL.LU R117, [R1+0xb28] ;  /* 0x000b280001757983 */ /* 0x000ea80000300800 */
[----:B------:R-:W2:Y:S04]  /*9230*/  LDL.LU R118, [R1+0xb24] ;  /* 0x000b240001767983 */ /* 0x000ea80000300800 */
[----:B------:R-:W2:Y:S01]  /*9240*/  LDL.LU R119, [R1+0xb20] ;  /* 0x000b200001777983 */ /* 0x000ea20000300800 */
[----:B------:R-:W-:Y:S01]  /*9250*/  UIADD3 UR20, UR9, 0x404, URZ ;  /* 0x0000040409147890 */ /* 0x000fe2000fffe03f */
[----:B------:R-:W-:-:S02]  /*9260*/  UMOV UR21, 0x40000040 ;  /* 0x4000004000157882 */ /* 0x000fc40000000000 */
[----:B------:R-:W-:Y:S01]  /*9270*/  STL [R1+0x640], RZ ;  /* 0x000640ff01007387 */ /* 0x000fe20000100800 */
[----:B------:R-:W-:-:S03]  /*9280*/  UMOV UR17, UR21 ;  /* 0x0000001500117c82 */ /* 0x000fc60008000000 */
[----:B------:R-:W-:Y:S01]  /*9290*/  UMOV UR16, UR20 ;  /* 0x0000001400107c82 */ /* 0x000fe20008000000 */
        /* <DEDUP_REMOVED lines=26> */
[----:B------:R-:W-:-:S15]  /*9440*/  WARPGROUP.ARRIVE ;  /* 0x00000000000079c5 */ /* 0x000fde0000000000 */
[----:B------:R-:W-:Y:S03]  /*9450*/  QGMMA.64x192x32.F32.E4M3.E4M3 R120, gdesc[UR16], R120, gsb0 ;  /* 0x02e00000107879f3 */ /* 0x000fe60008000878 */
        /* <DEDUP_REMOVED lines=39> */
[----:B------:R-:W-:Y:S04]  /*96d0*/  STL.64 [R1+0x130], R196 ;  /* 0x000130c401007387 */ /* 0x000fe80000100a00 */
        /* <DEDUP_REMOVED lines=8> */
[----:B------:R4:W-:Y:S04]  /*9760*/  STL.64 [R1+0x178], R214 ;  /* 0x000178d601007387 */ /* 0x0009e80000100a00 */
[----:B0-----:R-:W4:Y:S04]  /*9770*/  LDL.LU.64 R138, [R1+0xb18] ;  /* 0x000b1800018a7983 */ /* 0x001f280000300a00 */
[----:B------:R-:W4:Y:S04]  /*9780*/  LDL.LU.64 R136, [R1+0xb10] ;  /* 0x000b100001887983 */ /* 0x000f280000300a00 */
        /* <DEDUP_REMOVED lines=57> */
[----:B-1----:R-:W4:Y:S04]  /*9b20*/  LDL.LU R140, [R1+0x180] ;  /* 0x00018000018c7983 */ /* 0x002f280000300800 */
[----:B------:R-:W4:Y:S04]  /*9b30*/  LDL.LU R141, [R1+0x184] ;  /* 0x00018400018d7983 */ /* 0x000f280000300800 */
[----:B--2---:R-:W2:Y:S04]  /*9b40*/  LDL.LU R142, [R1+0x188] ;  /* 0x00018800018e7983 */ /* 0x004ea80000300800 */
[----:B------:R-:W2:Y:S04]  /*9b50*/  LDL.LU R143, [R1+0x18c] ;  /* 0x00018c00018f7983 */ /* 0x000ea80000300800 */
[----:B---3--:R-:W2:Y:S04]  /*9b60*/  LDL.LU R144, [R1+0x190] ;  /* 0x0001900001907983 */ /* 0x008ea80000300800 */
[----:B------:R-:W2:Y:S04]  /*9b70*/  LDL.LU R145, [R1+0x194] ;  /* 0x0001940001917983 */ /* 0x000ea80000300800 */
[----:B----4-:R-:W2:Y:S04]  /*9b80*/  LDL.LU R146, [R1+0x198] ;  /* 0x0001980001927983 */ /* 0x010ea80000300800 */
[----:B------:R-:W2:Y:S04]  /*9b90*/  LDL.LU R147, [R1+0x19c] ;  /* 0x00019c0001937983 */ /* 0x000ea80000300800 */
        /* <DEDUP_REMOVED lines=44> */
[----:B------:R-:W2:Y:S01]  /*9e60*/  LDL.LU R192, [R1+0x250] ;  /* 0x0002500001c07983 */ /* 0x000ea20000300800 */
        /* <DEDUP_REMOVED lines=29> */
[----:B------:R-:W-:Y:S01]  /*a040*/  UIADD3 UR16, UR9, 0x6, URZ ;  /* 0x0000000609107890 */ /* 0x000fe2000fffe03f */
[----:B------:R-:W-:Y:S01]  /*a050*/  IMAD.MOV.U32 R215, RZ, RZ, R21 ;  /* 0x000000ffffd77224 */ /* 0x000fe200078e0015 */
[----:B------:R-:W-:Y:S01]  /*a060*/  UIADD3 UR18, UR10, 0x6, URZ ;  /* 0x000000060a127890 */ /* 0x000fe2000fffe03f */
[----:B------:R-:W-:Y:S01]  /*a070*/  IMAD.MOV.U32 R217, RZ, RZ, R19 ;  /* 0x000000ffffd97224 */ /* 0x000fe200078e0013 */
[----:B------:R-:W-:Y:S01]  /*a080*/  UMOV UR17, 0x40000040 ;  /* 0x4000004000117882 */ /* 0x000fe20000000000 */
[----:B------:R-:W-:Y:S01]  /*a090*/  IMAD.MOV.U32 R218, RZ, RZ, R18 ;  /* 0x000000ffffda7224 */ /* 0x000fe200078e0012 */
[----:B------:R-:W-:Y:S01]  /*a0a0*/  UMOV UR19, 0x40000040 ;  /* 0x4000004000137882 */ /* 0x000fe20000000000 */
[----:B------:R-:W-:Y:S01]  /*a0b0*/  IMAD.MOV.U32 R220, RZ, RZ, R16 ;  /* 0x000000ffffdc7224 */ /* 0x000fe200078e0010 */
[----:B------:R-:W-:Y:S01]  /*a0c0*/  STL [R1+0x51c], RZ ;  /* 0x00051cff01007387 */ /* 0x000fe20000100800 */
[----:B------:R-:W-:-:S02]  /*a0d0*/  IMAD.MOV.U32 R221, RZ, RZ, R15 ;  /* 0x000000ffffdd7224 */ /* 0x000fc400078e000f */
[----:B------:R-:W-:Y:S01]  /*a0e0*/  IMAD.MOV.U32 R223, RZ, RZ, R13 ;  /* 0x000000ffffdf7224 */ /* 0x000fe200078e000d */
[----:B------:R-:W-:Y:S01]  /*a0f0*/  STL [R1+0x518], RZ ;  /* 0x000518ff01007387 */ /* 0x000fe20000100800 */
[----:B------:R-:W-:Y:S02]  /*a100*/  IMAD.MOV.U32 R224, RZ, RZ, R12 ;  /* 0x000000ffffe07224 */ /* 0x000fe400078e000c */
[----:B------:R-:W-:Y:S01]  /*a110*/  IMAD.MOV.U32 R226, RZ, RZ, R10 ;  /* 0x000000ffffe27224 */ /* 0x000fe200078e000a */
[----:B------:R-:W-:Y:S01]  /*a120*/  STL [R1+0x514], RZ ;  /* 0x000514ff01007387 */ /* 0x000fe20000100800 */
[----:B------:R-:W-:Y:S02]  /*a130*/  IMAD.MOV.U32 R227, RZ, RZ, R9 ;  /* 0x000000ffffe37224 */ /* 0x000fe400078e0009 */
[----:B------:R-:W-:Y:S01]  /*a140*/  IMAD.MOV.U32 R229, RZ, RZ, R7 ;  /* 0x000000ffffe57224 */ /* 0x000fe200078e0007 */
[----:B------:R-:W-:Y:S01]  /*a150*/  STL [R1+0x510], RZ ;  /* 0x000510ff01007387 */ /* 0x000fe20000100800 */
[----:B------:R-:W-:-:S02]  /*a160*/  IMAD.MOV.U32 R230, RZ, RZ, R6 ;  /* 0x000000ffffe67224 */ /* 0x000fc400078e0006 */
[----:B------:R-:W-:Y:S01]  /*a170*/  IMAD.MOV.U32 R232, RZ, RZ, R4 ;  /* 0x000000ffffe87224 */ /* 0x000fe200078e0004 */
[----:B------:R-:W-:Y:S01]  /*a180*/  STL [R1+0x50c], RZ ;  /* 0x00050cff01007387 */ /* 0x000fe20000100800 */
[----:B------:R-:W-:Y:S02]  /*a190*/  IMAD.MOV.U32 R233, RZ, RZ, R3 ;  /* 0x000000ffffe97224 */ /* 0x000fe400078e0003 */
[----:B------:R-:W-:Y:S01]  /*a1a0*/  IMAD.MOV.U32 R235, RZ, RZ, R0 ;  /* 0x000000ffffeb7224 */ /* 0x000fe200078e0000 */
        /* <DEDUP_REMOVED lines=229> */
[----:B------:R-:W-:Y:S01]  /*b000*/  WARPGROUP.ARRIVE ;  /* 0x00000000000079c5 */ /* 0x000fe20000000000 */
[----:B------:R-:W-:Y:S01]  /*b010*/  UMOV UR21, 0x40000040 ;  /* 0x4000004000157882 */ /* 0x000fe20000000000 */
[----:B------:R-:W-:Y:S01]  /*b020*/  STL [R1+0x450], RZ ;  /* 0x000450ff01007387 */ /* 0x000fe20000100800 */
[----:B------:R-:W-:Y:S01]  /*b030*/  UMOV UR17, UR21 ;  /* 0x0000001500117c82 */ /* 0x000fe20008000000 */
[----:B------:R-:W-:-:S02]  /*b040*/  ULDC UR9, c[0x0][0x50c] ;  /* 0x0001430000097ab9 */ /* 0x000fc40000000800 */
[----:B------:R-:W-:Y:S01]  /*b050*/  UMOV UR16, UR20 ;  /* 0x0000001400107c82 */ /* 0x000fe20008000000 */
[----:B------:R-:W-:Y:S01]  /*b060*/  STL [R1+0x44c], RZ ;  /* 0x00044cff01007387 */ /* 0x000fe20000100800 */
[----:B------:R-:W-:Y:S03]  /*b070*/  QGMMA.64x192x32.F32.E4M3.E4M3 R24, gdesc[UR20], R24, gsb0 ;  /* 0x02e00000141879f3 */ /* 0x000fe60008000818 */
        /* <DEDUP_REMOVED lines=22> */
[----:B------:R-:W-:-:S02]  /*b1e0*/  WARPGROUP.DEPBAR.LE gsb0, 0x0 ;  /* 0x00008000000079c5 */ /* 0x000fc40000010000 */
[----:B--2---:R-:W-:-:S06]  /*b1f0*/  WARPGROUP.ARRIVE ;  /* 0x00000000000079c5 */ /* 0x004fcc0000000000 */
[----:B------:R-:W-:Y:S01]  /*b200*/  QGMMA.64x192x32.F32.E4M3.E4M3 R140, gdesc[UR16], R140, gsb0 ;  /* 0x02e00000108c79f3 */ /* 0x000fe2000800088c */
[----:B------:R-:W-:-:S04]  /*b210*/  UISETP.NE.AND UP0, UPT, UR9, 0x4, UPT ;  /* 0x000000040900788c */ /* 0x000fc8000bf05270 */
[----:B------:R-:W-:-:S06]  /*b220*/  USEL UR16, URZ, 0x1, UP0 ;  /* 0x000000013f107887 */ /* 0x000fcc0008000000 */
[----:B------:R-:W-:Y:S02]  /*b230*/  ISETP.NE.AND P0, PT, RZ, UR16, PT ;  /* 0x00000010ff007c0c */ /* 0x000fe4000bf05270 */
[----:B------:R-:W-:Y:S02]  /*b240*/  CS2R R236, SRZ ;  /* 0x0000000000ec7805 */ /* 0x000fe4000001ff00 */
[----:B------:R-:W-:Y:S02]  /*b250*/  CS2R R22, SRZ ;  /* 0x0000000000167805 */ /* 0x000fe4000001ff00 */
[----:B------:R-:W-:Y:S02]  /*b260*/  CS2R R20, SRZ ;  /* 0x0000000000147805 */ /* 0x000fe4000001ff00 */
[----:B------:R-:W-:Y:S02]  /*b270*/  CS2R R18, SRZ ;  /* 0x0000000000127805 */ /* 0x000fe4000001ff00 */
[----:B------:R-:W-:-:S02]  /*b280*/  CS2R R16, SRZ ;  /* 0x0000000000107805 */ /* 0x000fc4000001ff00 */
[----:B------:R-:W-:Y:S02]  /*b290*/  CS2R R14, SRZ ;  /* 0x00000000000e7805 */ /* 0x000fe4000001ff00 */
[----:B------:R-:W-:Y:S02]  /*b2a0*/  CS2R R12, SRZ ;  /* 0x00000000000c7805 */ /* 0x000fe4000001ff00 */
[----:B------:R-:W-:Y:S02]  /*b2b0*/  CS2R R10, SRZ ;  /* 0x00000000000a7805 */ /* 0x000fe4000001ff00 */
[----:B------:R-:W-:Y:S02]  /*b2c0*/  CS2R R8, SRZ ;  /* 0x0000000000087805 */ /* 0x000fe4000001ff00 */
[----:B------:R-:W-:Y:S02]  /*b2d0*/  CS2R R6, SRZ ;  /* 0x0000000000067805 */ /* 0x000fe4000001ff00 */
[----:B------:R-:W-:-:S02]  /*b2e0*/  CS2R R4, SRZ ;  /* 0x0000000000047805 */ /* 0x000fc4000001ff00 */
[----:B------:R-:W-:Y:S01]  /*b2f0*/  CS2R R2, SRZ ;  /* 0x0000000000027805 */ /* 0x000fe2000001ff00 */
[----:B------:R-:W-:Y:S02]  /*b300*/  WARPGROUP.DEPBAR.LE gsb0, 0x0 ;  /* 0x00008000000079c5 */ /* 0x000fe40000010000 */
[----:B------:R-:W-:Y:S01]  /*b310*/  STL.64 [R1], R140 ;  /* 0x0000008c01007387 */ /* 0x000fe20000100a00 */
        /* <DEDUP_REMOVED lines=48> */
[----:B0-----:R0:W5:Y:S04]  /*b620*/  LDL.LU.64 R214, [R1+0x998] ;  /* 0x0009980001d67983 */ /* 0x0011680000300a00 */
[----:B------:R0:W5:Y:S04]  /*b630*/  LDL.LU.64 R212, [R1+0x990] ;  /* 0x0009900001d47983 */ /* 0x0001680000300a00 */
        /* <DEDUP_REMOVED lines=35> */
[----:B------:R0:W5:Y:S01]  /*b870*/  LDL.LU.64 R140, [R1+0x870] ;  /* 0x00087000018c7983 */ /* 0x0001620000300a00 */
[----:B-1----:R-:W-:-:S02]  /*b880*/  CS2R R234, SRZ ;  /* 0x0000000000ea7805 */ /* 0x002fc4000001ff00 */
[----:B------:R-:W-:Y:S02]  /*b890*/  CS2R R232, SRZ ;  /* 0x0000000000e87805 */ /* 0x000fe4000001ff00 */
[----:B------:R-:W-:Y:S01]  /*b8a0*/  CS2R R230, SRZ ;  /* 0x0000000000e67805 */ /* 0x000fe2000001ff00 */
[----:B------:R0:W-:Y:S01]  /*b8b0*/  STL [R1+0x3f0], RZ ;  /* 0x0003f0ff01007387 */ /* 0x0001e20000100800 */
[----:B------:R-:W-:Y:S02]  /*b8c0*/  CS2R R228, SRZ ;  /* 0x0000000000e47805 */ /* 0x000fe4000001ff00 */
[----:B------:R-:W-:Y:S02]  /*b8d0*/  CS2R R226, SRZ ;  /* 0x0000000000e27805 */ /* 0x000fe4000001ff00 */
[----:B------:R-:W-:Y:S01]  /*b8e0*/  CS2R R224, SRZ ;  /* 0x0000000000e07805 */ /* 0x000fe2000001ff00 */
[----:B------:R0:W-:Y:S01]  /*b8f0*/  STL [R1+0x3ec], RZ ;  /* 0x0003ecff01007387 */ /* 0x0001e20000100800 */
[----:B------:R-:W-:-:S02]  /*b900*/  CS2R R222, SRZ ;  /* 0x0000000000de7805 */ /* 0x000fc4000001ff00 */
[----:B------:R-:W-:Y:S02]  /*b910*/  CS2R R220, SRZ ;  /* 0x0000000000dc7805 */ /* 0x000fe4000001ff00 */
[----:B------:R-:W-:Y:S01]  /*b920*/  CS2R R218, SRZ ;  /* 0x0000000000da7805 */ /* 0x000fe2000001ff00 */
[----:B------:R0:W-:Y:S01]  /*b930*/  STL [R1+0x3e8], RZ ;  /* 0x0003e8ff01007387 */ /* 0x0001e20000100800 */
[----:B------:R-:W-:-:S03]  /*b940*/  CS2R R216, SRZ ;  /* 0x0000000000d87805 */ /* 0x000fc6000001ff00 */
        /* <DEDUP_REMOVED lines=59> */
[----:B------:R-:W2:Y:S04]  /*bd00*/  LDL R2, [R1+0x180] ;  /* 0x0001800001027983 */ /* 0x000ea80000100800 */
[----:B------:R-:W3:Y:S04]  /*bd10*/  LDL R3, [R1+0x184] ;  /* 0x0001840001037983 */ /* 0x000ee80000100800 */
[----:B------:R-:W4:Y:S04]  /*bd20*/  LDL R4, [R1+0x188] ;  /* 0x0001880001047983 */ /* 0x000f280000100800 */
        /* <DEDUP_REMOVED lines=39> */
[----:B------:R1:W-:Y:S04]  /*bfa0*/  STL [R1+0x8e8], R89 ;  /* 0x0008e85901007387 */ /* 0x0003e80000100800 */
[----:B-1----:R-:W2:Y:S04]  /*bfb0*/  LDL R89, [R1+0x288] ;  /* 0x0002880001597983 */ /* 0x002ea80000100800 */
[----:B------:R1:W-:Y:S04]  /*bfc0*/  STL [R1+0x8e4], R90 ;  /* 0x0008e45a01007387 */ /* 0x0003e80000100800 */
[----:B-1----:R-:W3:Y:S04]  /*bfd0*/  LDL R90, [R1+0x284] ;  /* 0x00028400015a7983 */ /* 0x002ee80000100800 */
[----:B------:R1:W-:Y:S04]  /*bfe0*/  STL [R1+0x8e0], R91 ;  /* 0x0008e05b01007387 */ /* 0x0003e80000100800 */
[----:B-1----:R-:W4:Y:S04]  /*bff0*/  LDL R91, [R1+0x280] ;  /* 0x00028000015b7983 */ /* 0x002f280000100800 */
[----:B------:R1:W-:Y:S04]  /*c000*/  STL [R1+0x8dc], R92 ;  /* 0x0008dc5c01007387 */ /* 0x0003e80000100800 */
[----:B-1----:R-:W2:Y:S04]  /*c010*/  LDL R92, [R1+0x27c] ;  /* 0x00027c00015c7983 */ /* 0x002ea80000100800 */
        /* <DEDUP_REMOVED lines=41> */
[----:B-1----:R-:W2:Y:S01]  /*c2b0*/  LDL R113, [R1+0x228] ;  /* 0x0002280001717983 */ /* 0x002ea20000100800 */
[----:B----4-:R-:W-:-:S01]  /*c2c0*/  FADD R91, RZ, R91 ;  /* 0x0000005bff5b7221 */ /* 0x010fc20000000000 */
[----:B---3--:R-:W-:Y:S01]  /*c2d0*/  FADD R90, RZ, R90 ;  /* 0x0000005aff5a7221 */ /* 0x008fe20000000000 */
[----:B--2---:R-:W-:-:S01]  /*c2e0*/  FADD R89, RZ, R89 ;  /* 0x00000059ff597221 */ /* 0x004fc20000000000 */
[----:B------:R-:W-:Y:S01]  /*c2f0*/  STL [R1+0x884], R114 ;  /* 0x0008847201007387 */ /* 0x000fe20000100800 */
[----:B------:R-:W-:-:S01]  /*c300*/  FADD R0, RZ, R0 ;  /* 0x00000000ff007221 */ /* 0x000fc20000000000 */
[----:B------:R-:W-:Y:S01]  /*c310*/  FADD R92, RZ, R92 ;  /* 0x0000005cff5c7221 */ /* 0x000fe20000000000 */
[----:B------:R-:W-:-:S01]  /*c320*/  FADD R2, RZ, R2 ;  /* 0x00000002ff027221 */ /* 0x000fc20000000000 */
        /* <DEDUP_REMOVED lines=16> */
[----:B------:R1:W-:Y:S01]  /*c430*/  STL [R1+0x870], R119 ;  /* 0x0008707701007387 */ /* 0x0003e20000100800 */
[----:B------:R-:W-:-:S01]  /*c440*/  FADD R14, RZ, R14 ;  /* 0x0000000eff0e7221 */ /* 0x000fc20000000000 */
[----:B------:R-:W-:Y:S01]  /*c450*/  FADD R15, RZ, R15 ;  /* 0x0000000fff0f7221 */ /* 0x000fe20000000000 */
        /* <DEDUP_REMOVED lines=45> */
[----:B------:R-:W-:-:S05]  /*c730*/  FADD R111, RZ, R111 ;  /* 0x0000006fff6f7221 */ /* 0x000fca0000000000 */
[----:B------:R2:W-:Y:S04]  /*c740*/  STL [R1+0x300], R111 ;  /* 0x0003006f01007387 */ /* 0x0005e80000100800 */
[----:B------:R3:W-:Y:S04]  /*c750*/  STL [R1+0x304], R110 ;  /* 0x0003046e01007387 */ /* 0x0007e80000100800 */
[----:B------:R4:W-:Y:S01]  /*c760*/  STL [R1+0x308], R109 ;  /* 0x0003086d01007387 */ /* 0x0009e20000100800 */
[----:B------:R-:W-:-:S03]  /*c770*/  FADD R237, RZ, R112 ;  /* 0x00000070ffed7221 */ /* 0x000fc60000000000 */
[----:B------:R0:W-:Y:S04]  /*c780*/  STL [R1+0x30c], R108 ;  /* 0x00030c6c01007387 */ /* 0x0001e80000100800 */
[----:B------:R0:W-:Y:S04]  /*c790*/  STL [R1+0x310], R107 ;  /* 0x0003106b01007387 */ /* 0x0001e80000100800 */
[----:B------:R0:W-:Y:S01]  /*c7a0*/  STL [R1+0x314], R106 ;  /* 0x0003146a01007387 */ /* 0x0001e20000100800 */
[----:B------:R-:W-:-:S03]  /*c7b0*/  FADD R236, RZ, R113 ;  /* 0x00000071ffec7221 */ /* 0x000fc60000000000 */
[----:B------:R0:W-:Y:S04]  /*c7c0*/  STL [R1+0x318], R105 ;  /* 0x0003186901007387 */ /* 0x0001e80000100800 */
        /* <DEDUP_REMOVED lines=14> */
[----:B-1----:R-:W4:Y:S04]  /*c8b0*/  LDL R119, [R1+0x28c] ;  /* 0x00028c0001777983 */ /* 0x002f280000100800 */
[----:B------:R1:W-:Y:S04]  /*c8c0*/  STL [R1+0x354], R90 ;  /* 0x0003545a01007387 */ /* 0x0003e80000100800 */
[----:B------:R-:W4:Y:S04]  /*c8d0*/  LDL R118, [R1+0x290] ;  /* 0x0002900001767983 */ /* 0x000f280000100800 */
[----:B------:R1:W-:Y:S04]  /*c8e0*/  STL [R1+0x358], R89 ;  /* 0x0003585901007387 */ /* 0x0003e80000100800 */
[----:B------:R-:W4:Y:S04]  /*c8f0*/  LDL R117, [R1+0x294] ;  /* 0x0002940001757983 */ /* 0x000f280000100800 */
[----:B------:R-:W4:Y:S04]  /*c900*/  LDL R116, [R1+0x298] ;  /* 0x0002980001747983 */ /* 0x000f280000100800 */
[----:B------:R-:W4:Y:S04]  /*c910*/  LDL R115, [R1+0x29c] ;  /* 0x00029c0001737983 */ /* 0x000f280000100800 */
[----:B------:R-:W4:Y:S04]  /*c920*/  LDL R114, [R1+0x2a0] ;  /* 0x0002a00001727983 */ /* 0x000f280000100800 */
[----:B------:R-:W4:Y:S04]  /*c930*/  LDL R113, [R1+0x2a4] ;  /* 0x0002a40001717983 */ /* 0x000f280000100800 */
[----:B------:R-:W4:Y:S04]  /*c940*/  LDL R112, [R1+0x2a8] ;  /* 0x0002a80001707983 */ /* 0x000f280000100800 */
[----:B--2---:R-:W2:Y:S04]  /*c950*/  LDL R111, [R1+0x2ac] ;  /* 0x0002ac00016f7983 */ /* 0x004ea80000100800 */
[----:B---3--:R-:W3:Y:S04]  /*c960*/  LDL R110, [R1+0x2b0] ;  /* 0x0002b000016e7983 */ /* 0x008ee80000100800 */
[----:B----4-:R-:W4:Y:S04]  /*c970*/  LDL R109, [R1+0x2b4] ;  /* 0x0002b400016d7983 */ /* 0x010f280000100800 */
[----:B0-----:R-:W4:Y:S04]  /*c980*/  LDL R108, [R1+0x2b8] ;  /* 0x0002b800016c7983 */ /* 0x001f280000100800 */
        /* <DEDUP_REMOVED lines=17> */
[----:B-1----:R-:W4:Y:S04]  /*caa0*/  LDL R90, [R1] ;  /* 0x00000000015a7983 */ /* 0x002f280000100800 */
[----:B------:R-:W4:Y:S01]  /*cab0*/  LDL R89, [R1+0x4] ;  /* 0x0000040001597983 */ /* 0x000f220000100800 */
[----:B------:R-:W-:-:S05]  /*cac0*/  FADD R119, RZ, R119 ;  /* 0x00000077ff777221 */ /* 0x000fca0000000000 */
[----:B------:R0:W-:Y:S01]  /*cad0*/  STL [R1+0x35c], R119 ;  /* 0x00035c7701007387 */ /* 0x0001e20000100800 */
[----:B------:R-:W-:-:S05]  /*cae0*/  FADD R118, RZ, R118 ;  /* 0x00000076ff767221 */ /* 0x000fca0000000000 */
[----:B------:R1:W-:Y:S01]  /*caf0*/  STL [R1+0x360], R118 ;  /* 0x0003607601007387 */ /* 0x0003e20000100800 */
[----:B------:R-:W-:-:S01]  /*cb00*/  FADD R117, RZ, R117 ;  /* 0x00000075ff757221 */ /* 0x000fc20000000000 */
[----:B------:R-:W-:-:S04]  /*cb10*/  FADD R116, RZ, R116 ;  /* 0x00000074ff747221 */ /* 0x000fc80000000000 */
[----:B------:R1:W-:Y:S01]  /*cb20*/  STL [R1+0x364], R117 ;  /* 0x0003647501007387 */ /* 0x0003e20000100800 */
[----:B------:R-:W-:-:S03]  /*cb30*/  FADD R115, RZ, R115 ;  /* 0x00000073ff737221 */ /* 0x000fc60000000000 */
[----:B------:R1:W-:Y:S01]  /*cb40*/  STL [R1+0x368], R116 ;  /* 0x0003687401007387 */ /* 0x0003e20000100800 */
[----:B------:R-:W-:-:S03]  /*cb50*/  FADD R114, RZ, R114 ;  /* 0x00000072ff727221 */ /* 0x000fc60000000000 */
[----:B------:R1:W-:Y:S01]  /*cb60*/  STL [R1+0x36c], R115 ;  /* 0x00036c7301007387 */ /* 0x0003e20000100800 */
[----:B------:R-:W-:-:S03]  /*cb70*/  FADD R113, RZ, R113 ;  /* 0x00000071ff717221 */ /* 0x000fc60000000000 */
[----:B------:R1:W-:Y:S01]  /*cb80*/  STL [R1+0x370], R114 ;  /* 0x0003707201007387 */ /* 0x0003e20000100800 */
[----:B------:R-:W-:-:S03]  /*cb90*/  FADD R112, RZ, R112 ;  /* 0x00000070ff707221 */ /* 0x000fc60000000000 */
[----:B------:R1:W-:Y:S01]  /*cba0*/  STL [R1+0x374], R113 ;  /* 0x0003747101007387 */ /* 0x0003e20000100800 */
[----:B--2---:R-:W-:-:S03]  /*cbb0*/  FADD R111, RZ, R111 ;  /* 0x0000006fff6f7221 */ /* 0x004fc60000000000 */
[----:B------:R2:W-:Y:S01]  /*cbc0*/  STL [R1+0x378], R112 ;  /* 0x0003787001007387 */ /* 0x0005e20000100800 */
[----:B---3--:R-:W-:-:S03]  /*cbd0*/  FADD R110, RZ, R110 ;  /* 0x0000006eff6e7221 */ /* 0x008fc60000000000 */
[----:B------:R3:W-:Y:S01]  /*cbe0*/  STL [R1+0x37c], R111 ;  /* 0x00037c6f01007387 */ /* 0x0007e20000100800 */
[----:B----4-:R-:W-:-:S03]  /*cbf0*/  FADD R109, RZ, R109 ;  /* 0x0000006dff6d7221 */ /* 0x010fc60000000000 */
        /* <DEDUP_REMOVED lines=40> */
[----:B0-----:R-:W4:Y:S04]  /*ce80*/  LDL R119, [R1+0x8] ;  /* 0x0000080001777983 */ /* 0x001f280000100800 */
[----:B------:R0:W-:Y:S04]  /*ce90*/  STL [R1+0x3d0], R90 ;  /* 0x0003d05a01007387 */ /* 0x0001e80000100800 */
[----:B-1----:R-:W4:Y:S04]  /*cea0*/  LDL R118, [R1+0xc] ;  /* 0x00000c0001767983 */ /* 0x002f280000100800 */
[----:B------:R1:W-:Y:S04]  /*ceb0*/  STL [R1+0x3d4], R89 ;  /* 0x0003d45901007387 */ /* 0x0003e80000100800 */
        /* <DEDUP_REMOVED lines=27> */
[----:B0-----:R-:W4:Y:S04]  /*d070*/  LDL R90, [R1+0x7c] ;  /* 0x00007c00015a7983 */ /* 0x001f280000100800 */
[----:B-1----:R-:W4:Y:S01]  /*d080*/  LDL R89, [R1+0x80] ;  /* 0x0000800001597983 */ /* 0x002f220000100800 */
        /* <DEDUP_REMOVED lines=94> */
[----:B------:R0:W-:Y:S02]  /*d670*/  STL [R1+0x454], R119 ;  /* 0x0004547701007387 */ /* 0x0001e40000100800 */
[----:B0-----:R-:W-:-:S01]  /*d680*/  FADD R119, RZ, R118 ;  /* 0x00000076ff777221 */ /* 0x001fc20000000000 */
[----:B------:R-:W-:Y:S01]  /*d690*/  FADD R118, RZ, R117 ;  /* 0x00000075ff767221 */ /* 0x000fe20000000000 */
[----:B------:R-:W-:-:S03]  /*d6a0*/  FADD R117, RZ, R116 ;  /* 0x00000074ff757221 */ /* 0x000fc60000000000 */
[----:B------:R-:W-:Y:S01]  /*d6b0*/  STL [R1+0x458], R119 ;  /* 0x0004587701007387 */ /* 0x000fe20000100800 */
[----:B------:R-:W-:-:S03]  /*d6c0*/  FADD R116, RZ, R115 ;  /* 0x00000073ff747221 */ /* 0x000fc60000000000 */
[----:B------:R-:W-:Y:S01]  /*d6d0*/  STL [R1+0x45c], R118 ;  /* 0x00045c7601007387 */ /* 0x000fe20000100800 */
[----:B------:R-:W-:-:S03]  /*d6e0*/  FADD R115, RZ, R114 ;  /* 0x00000072ff737221 */ /* 0x000fc60000000000 */
[----:B------:R-:W-:Y:S01]  /*d6f0*/  STL [R1+0x460], R117 ;  /* 0x0004607501007387 */ /* 0x000fe20000100800 */
[----:B--2---:R-:W-:-:S03]  /*d700*/  FADD R114, RZ, R113 ;  /* 0x00000071ff727221 */ /* 0x004fc60000000000 */
[----:B------:R-:W-:Y:S01]  /*d710*/  STL [R1+0x464], R116 ;  /* 0x0004647401007387 */ /* 0x000fe20000100800 */
[----:B---3--:R-:W-:-:S03]  /*d720*/  FADD R113, RZ, R112 ;  /* 0x00000070ff717221 */ /* 0x008fc60000000000 */
[----:B------:R-:W-:Y:S01]  /*d730*/  STL [R1+0x468], R115 ;  /* 0x0004687301007387 */ /* 0x000fe20000100800 */
[----:B----4-:R-:W-:-:S03]  /*d740*/  FADD R112, RZ, R111 ;  /* 0x0000006fff707221 */ /* 0x010fc60000000000 */
[----:B------:R-:W-:Y:S01]  /*d750*/  STL [R1+0x46c], R114 ;  /* 0x00046c7201007387 */ /* 0x000fe20000100800 */
[----:B------:R-:W-:-:S03]  /*d760*/  FADD R111, RZ, R110 ;  /* 0x0000006eff6f7221 */ /* 0x000fc60000000000 */
        /* <DEDUP_REMOVED lines=42> */
[----:B------:R-:W-:Y:S04]  /*da10*/  STL [R1+0x4c4], R92 ;  /* 0x0004c45c01007387 */ /* 0x000fe80000100800 */
[----:B------:R-:W2:Y:S04]  /*da20*/  LDL R89, [R1+0x100] ;  /* 0x0001000001597983 */ /* 0x000ea80000100800 */
[----:B------:R0:W-:Y:S04]  /*da30*/  STL [R1+0x4c8], R90 ;  /* 0x0004c85a01007387 */ /* 0x0001e80000100800 */
[----:B0-----:R-:W3:Y:S04]  /*da40*/  LDL R90, [R1+0x104] ;  /* 0x00010400015a7983 */ /* 0x001ee80000100800 */
[----:B------:R0:W-:Y:S04]  /*da50*/  STL [R1+0x4cc], R91 ;  /* 0x0004cc5b01007387 */ /* 0x0001e80000100800 */
[----:B------:R-:W4:Y:S04]  /*da60*/  LDL R92, [R1+0x10c] ;  /* 0x00010c00015c7983 */ /* 0x000f280000100800 */
[----:B------:R-:W4:Y:S04]  /*da70*/  LDL R93, [R1+0x110] ;  /* 0x00011000015d7983 */ /* 0x000f280000100800 */
        /* <DEDUP_REMOVED lines=26> */
[----:B------:R-:W4:Y:S01]  /*dc20*/  LDL R119, [R1+0x178] ;  /* 0x0001780001777983 */ /* 0x000f220000100800 */
[----:B--2---:R-:W-:-:S05]  /*dc30*/  FADD R89, RZ, R89 ;  /* 0x00000059ff597221 */ /* 0x004fca0000000000 */
[----:B------:R0:W-:Y:S01]  /*dc40*/  STL [R1+0x4d0], R89 ;  /* 0x0004d05901007387 */ /* 0x0001e20000100800 */
[----:B---3--:R-:W-:-:S03]  /*dc50*/  FADD R90, RZ, R90 ;  /* 0x0000005aff5a7221 */ /* 0x008fc60000000000 */
[----:B0-----:R-:W2:Y:S04]  /*dc60*/  LDL.LU R89, [R1+0x8e8] ;  /* 0x0008e80001597983 */ /* 0x001ea80000300800 */
[----:B------:R0:W-:Y:S01]  /*dc70*/  STL [R1+0x4d4], R90 ;  /* 0x0004d45a01007387 */ /* 0x0001e20000100800 */
[----:B----4-:R-:W-:-:S01]  /*dc80*/  FADD R92, RZ, R92 ;  /* 0x0000005cff5c7221 */ /* 0x010fc20000000000 */
[----:B------:R-:W-:Y:S02]  /*dc90*/  FADD R93, RZ, R93 ;  /* 0x0000005dff5d7221 */ /* 0x000fe40000000000 */
[----:B0-----:R-:W3:Y:S01]  /*dca0*/  LDL.LU R90, [R1+0x8e4] ;  /* 0x0008e400015a7983 */ /* 0x001ee20000300800 */
[----:B------:R-:W-:-:S01]  /*dcb0*/  FADD R91, RZ, R91 ;  /* 0x0000005bff5b7221 */ /* 0x000fc20000000000 */
[----:B------:R-:W-:-:S04]  /*dcc0*/  FADD R94, RZ, R94 ;  /* 0x0000005eff5e7221 */ /* 0x000fc80000000000 */
[----:B------:R0:W-:Y:S01]  /*dcd0*/  STL [R1+0x4d8], R91 ;  /* 0x0004d85b01007387 */ /* 0x0001e20000100800 */
[----:B------:R-:W-:-:S03]  /*dce0*/  FADD R95, RZ, R95 ;  /* 0x0000005fff5f7221 */ /* 0x000fc60000000000 */
[----:B0-----:R-:W4:Y:S01]  /*dcf0*/  LDL.LU R91, [R1+0x8e0] ;  /* 0x0008e000015b7983 */ /* 0x001f220000300800 */
[----:B------:R-:W-:-:S03]  /*dd00*/  FADD R96, RZ, R96 ;  /* 0x00000060ff607221 */ /* 0x000fc60000000000 */
[----:B------:R0:W-:Y:S01]  /*dd10*/  STL [R1+0x4dc], R92 ;  /* 0x0004dc5c01007387 */ /* 0x0001e20000100800 */
[----:B------:R-:W-:-:S01]  /*dd20*/  FADD R97, RZ, R97 ;  /* 0x00000061ff617221 */ /* 0x000fc20000000000 */
[----:B------:R-:W-:Y:S02]  /*dd30*/  FADD R98, RZ, R98 ;  /* 0x00000062ff627221 */ /* 0x000fe40000000000 */
[----:B0-----:R-:W4:Y:S04]  /*dd40*/  LDL.LU R92, [R1+0x8dc] ;  /* 0x0008dc00015c7983 */ /* 0x001f280000300800 */
[----:B------:R0:W-:Y:S01]  /*dd50*/  STL [R1+0x4e0], R93 ;  /* 0x0004e05d01007387 */ /* 0x0001e20000100800 */
[----:B------:R-:W-:-:S01]  /*dd60*/  FADD R99, RZ, R99 ;  /* 0x00000063ff637221 */ /* 0x000fc20000000000 */
[----:B------:R-:W-:-:S02]  /*dd70*/  FADD R100, RZ, R100 ;  /* 0x00000064ff647221 */ /* 0x000fc40000000000 */
[----:B0-----:R-:W4:Y:S04]  /*dd80*/  LDL.LU R93, [R1+0x8d8] ;  /* 0x0008d800015d7983 */ /* 0x001f280000300800 */
[----:B------:R0:W-:Y:S01]  /*dd90*/  STL [R1+0x4e4], R94 ;  /* 0x0004e45e01007387 */ /* 0x0001e20000100800 */
[----:B------:R-:W-:-:S03]  /*dda0*/  FADD R101, RZ, R101 ;  /* 0x00000065ff657221 */ /* 0x000fc60000000000 */
        /* <DEDUP_REMOVED lines=55> */
[----:B------:R0:W-:Y:S04]  /*e120*/  STL [R1+0x530], R113 ;  /* 0x0005307101007387 */ /* 0x0001e80000100800 */
        /* <DEDUP_REMOVED lines=13> */
[----:B------:R0:W-:Y:S02]  /*e200*/  STL [R1+0x54c], R0 ;  /* 0x00054c0001007387 */ /* 0x0001e40000100800 */
[----:B0-----:R-:W-:-:S05]  /*e210*/  FADD R0, RZ, R120 ;  /* 0x00000078ff007221 */ /* 0x001fca0000000000 */
        /* <DEDUP_REMOVED lines=39> */
[----:B0----5:R-:W-:-:S05]  /*e490*/  FADD R0, RZ, R140 ;  /* 0x0000008cff007221 */ /* 0x021fca0000000000 */
        /* <DEDUP_REMOVED lines=281> */
[----:B--2---:R-:W-:-:S05]  /*f630*/  FADD R0, RZ, R89 ;  /* 0x00000059ff007221 */ /* 0x004fca0000000000 */
[----:B------:R3:W-:Y:S02]  /*f640*/  STL [R1+0x7d4], R0 ;  /* 0x0007d40001007387 */ /* 0x0007e40000100800 */
[----:B---3--:R-:W-:-:S05]  /*f650*/  FADD R0, RZ, R90 ;  /* 0x0000005aff007221 */ /* 0x008fca0000000000 */
[----:B------:R4:W-:Y:S02]  /*f660*/  STL [R1+0x7d8], R0 ;  /* 0x0007d80001007387 */ /* 0x0009e40000100800 */
[----:B----4-:R-:W-:-:S05]  /*f670*/  FADD R0, RZ, R91 ;  /* 0x0000005bff007221 */ /* 0x010fca0000000000 */
        /* <DEDUP_REMOVED lines=56> */
[----:B------:R1:W-:Y:S01]  /*fa00*/  STL [R1+0x84c], R0 ;  /* 0x00084c0001007387 */ /* 0x0003e20000100800 */
[----:B------:R-:W-:-:S05]  /*fa10*/  UMOV UR6, URZ ;  /* 0x0000003f00067c82 */ /* 0x000fca0008000000 */
.L_x_22:
[----:B------:R-:W-:Y:S01]  /*fa20*/  UIADD3 UR11, UR5, 0x1, URZ ;  /* 0x00000001050b7890 */ /* 0x000fe2000fffe03f */
[----:B------:R-:W-:-:S03]  /*fa30*/  UMOV UR17, 0x1 ;  /* 0x0000000100117882 */ /* 0x000fc60000000000 */
[----:B------:R-:W-:-:S04]  /*fa40*/  UISETP.NE.AND UP0, UPT, UR11, 0x2, UPT ;  /* 0x000000020b00788c */ /* 0x000fc8000bf05270 */
[----:B------:R-:W-:Y:S02]  /*fa50*/  USEL UR14, URZ, 0x1, UP0 ;  /* 0x000000013f0e7887 */ /* 0x000fe40008000000 */
[----:B------:R-:W-:Y:S02]  /*fa60*/  USEL UR11, UR11, URZ, UP0 ;  /* 0x0000003f0b0b7287 */ /* 0x000fe40008000000 */
[----:B------:R-:W-:-:S12]  /*fa70*/  ULOP3.LUT UR14, UR4, UR14, URZ, 0x3c, !UPT ;  /* 0x0000000e040e7292 */ /* 0x000fd8000f8e3c3f */
.L_x_17:
[----:B------:R-:W-:-:S04]  /*fa80*/  UISETP.LT.AND UP0, UPT, UR24, 0x1, UPT ;  /* 0x000000011800788c */ /* 0x000fc8000bf01270 */
[----:B------:R-:W-:-:S04]  /*fa90*/  USEL UR9, UR24, 0x1, UP0 ;  /* 0x0000000118097887 */ /* 0x000fc80008000000 */
[----:B------:R-:W-:-:S04]  /*faa0*/  UIADD3 UR15, UR24, -UR9, URZ ;  /* 0x80000009180f7290 */ /* 0x000fc8000fffe03f */
[----:B------:R-:W-:-:S06]  /*fab0*/  UISETP.GE.AND UP0, UPT, UR15, 0x1, UPT ;  /* 0x000000010f00788c */ /* 0x000fcc000bf06270 */
[----:B------:R-:W-:-:S13]  /*fac0*/  PLOP3.LUT P0, PT, PT, PT, UP0, 0x80, 0x0 ;  /* 0x000000000000781c */ /* 0x000fda0003f0f008 */
[----:B------:R-:W-:Y:S05]  /*fad0*/  @!P0 BRA `(.L_x_23) ;  /* 0x000000dc00508947 */ /* 0x000fea0003800000 */
[----:B------:R-:W-:Y:S01]  /*fae0*/  UMOV UR9, UR5 ;  /* 0x0000000500097c82 */ /* 0x000fe20008000000 */
[----:B------:R-:W-:-:S05]  /*faf0*/  ULDC UR10, c[0x0][0x50c] ;  /* 0x00014300000a7ab9 */ /* 0x000fca0000000800 */
.L_x_31:
[----:B------:R-:W-:-:S06]  /*fb00*/  UISETP.NE.AND UP0, UPT, UR8, 0x3, UPT ;  /* 0x000000030800788c */ /* 0x000fcc000bf05270 */
[----:B------:R-:W-:-:S13]  /*fb10*/  PLOP3.LUT P1, PT, PT, PT, UP0, 0x80, 0x0 ;  /* 0x000000000000781c */ /* 0x000fda0003f2f008 */
[----:B-----5:R-:W-:Y:S05]  /*fb20*/  @!P1 BRA `(.L_x_24) ;  /* 0x0000000000049947 */ /* 0x020fea0003800000 */
[----:B------:R-:W-:Y:S01]  /*fb30*/  BPT.TRAP 0x1 ;  /* 0x000000040000795c */ /* 0x000fe20000300000 */
.L_x_24:
[----:B------:R-:W2:Y:S01]  /*fb40*/  S2UR UR18, SR_CgaCtaId ;  /* 0x00000000001279c3 */ /* 0x000ea20000008800 */
[----:B------:R-:W-:Y:S01]  /*fb50*/  UMOV UR12, 0x400 ;  /* 0x00000400000c7882 */ /* 0x000fe20000000000 */
[----:B-1----:R-:W-:-:S04]  /*fb60*/  MOV R0, UR14 ;  /* 0x0000000e00007c02 */ /* 0x002fc80008000f00 */
[----:B------:R-:W-:Y:S01]  /*fb70*/  SHF.L.U32 R0, R0, 0x1f, RZ ;  /* 0x0000001f00007819 */ /* 0x000fe200000006ff */
[----:B--2---:R-:W-:-:S04]  /*fb80*/  ULEA UR12, UR18, UR12, 0x18 ;  /* 0x0000000c120c7291 */ /* 0x004fc8000f8ec03f */
[----:B------:R-:W-:-:S09]  /*fb90*/  ULEA UR18, UR11, UR12, 0x3 ;  /* 0x0000000c0b127291 */ /* 0x000fd2000f8e183f */
[----:B------:R1:W2:Y:S01]  /*fba0*/  SYNCS.PHASECHK.TRANS64.TRYWAIT P0, [UR18], R0 ;  /* 0x00000000ff0075a7 */ /* 0x0002a20008000152 */
[----:B------:R-:W-:Y:S05]  /*fbb0*/  @!P1 BRA `(.L_x_25) ;  /* 0x0000000000049947 */ /* 0x000fea0003800000 */
[----:B------:R-:W-:Y:S01]  /*fbc0*/  BPT.TRAP 0x1 ;  /* 0x000000040000795c */ /* 0x000fe20000300000 */
.L_x_25:
[----:B--2---:R-:W-:Y:S05]  /*fbd0*/  @P0 BRA `(.L_x_26) ;  /* 0x0000000000080947 */ /* 0x004fea0003800000 */
[----:B------:R-:W2:Y:S02]  /*fbe0*/  SYNCS.PHASECHK.TRANS64.TRYWAIT P0, [UR18], R0 ;  /* 0x00000000ff0075a7 */ /* 0x000ea40008000152 */
[----:B--2---:R-:W-:Y:S05]  /*fbf0*/  @!P0 BRA `(.L_x_27) ;  /* 0x0000031800a08947 */ /* 0x004fea0003800000 */
.L_x_26:
        /* <DEDUP_REMOVED lines=48> */
[----:B--2---:R-:W2:Y:S04]  /*ff00*/  LDL.LU.64 R24, [R1+0x180] ;  /* 0x0001800001187983 */ /* 0x004ea80000300a00 */
        /* <DEDUP_REMOVED lines=48> */
[----:B------:R-:W-:Y:S01]  /*10210*/  UISETP.NE.AND UP0, UPT, UR16, URZ, UPT ;  /* 0x0000003f1000728c */ /* 0x000fe2000bf05270 */
[----:B------:R-:W-:Y:S01]  /*10220*/  STL [R1+0xa44], R23 ;  /* 0x000a441701007387 */ /* 0x000fe20000100800 */
[----:B------:R-:W-:Y:S02]  /*10230*/  USHF.R.U32.HI UR18, URZ, 0x4, UR18 ;  /* 0x000000043f127899 */ /* 0x000fe40008011612 */
[----:B------:R-:W-:Y:S01]  /*10240*/  USEL UR17, UR17, URZ, !UP0 ;  /* 0x0000003f11117287 */ /* 0x000fe2000c000000 */
[----:B------:R-:W-:Y:S01]  /*10250*/  STL [R1+0xa40], R22 ;  /* 0x000a401601007387 */ /* 0x000fe20000100800 */
[----:B------:R-:W-:Y:S02]  /*10260*/  ULOP3.LUT UR18, UR18, 0x3fff, URZ, 0xc0, !UPT ;  /* 0x00003fff12127892 */ /* 0x000fe4000f8ec03f */
[----:B------:R-:W-:Y:S01]  /*10270*/  ULOP3.LUT UR28, UR13, 0x10000, URZ, 0xfc, !UPT ;  /* 0x000100000d1c7892 */ /* 0x000fe2000f8efc3f */
[----:B------:R-:W-:Y:S01]  /*10280*/  STL [R1+0xa3c], R21 ;  /* 0x000a3c1501007387 */ /* 0x000fe20000100800 */
[----:B------:R-:W-:-:S02]  /*10290*/  ULOP3.LUT UR18, UR18, 0x10000, URZ, 0xfc, !UPT ;  /* 0x0001000012127892 */ /* 0x000fc4000f8efc3f */
[----:B------:R-:W-:Y:S01]  /*102a0*/  UISETP.NE.U32.AND UP0, UPT, UR17, URZ, UPT ;  /* 0x0000003f1100728c */ /* 0x000fe2000bf05070 */
[----:B------:R-:W-:Y:S01]  /*102b0*/  STL [R1+0xa38], R20 ;  /* 0x000a381401007387 */ /* 0x000fe20000100800 */
[----:B------:R-:W-:Y:S02]  /*102c0*/  ULEA UR28, UR11, UR28, 0xb ;  /* 0x0000001c0b1c7291 */ /* 0x000fe4000f8e583f */
[----:B------:R-:W-:Y:S01]  /*102d0*/  UIMAD UR29, UR11, 0xc00, UR18 ;  /* 0x00000c000b1d78a4 */ /* 0x000fe2000f8e0212 */
[----:B------:R-:W-:Y:S01]  /*102e0*/  STL [R1+0xa34], R19 ;  /* 0x000a341301007387 */ /* 0x000fe20000100800 */
[----:B------:R-:W-:Y:S01]  /*102f0*/  UMOV UR17, 0x40000040 ;  /* 0x4000004000117882 */ /* 0x000fe20000000000 */
[----:B------:R-:W-:Y:S02]  /*10300*/  UMOV UR19, 0x40000040 ;  /* 0x4000004000137882 */ /* 0x000fe40000000000 */
[----:B------:R-:W-:Y:S02]  /*10310*/  UMOV UR16, UR28 ;  /* 0x0000001c00107c82 */ /* 0x000fe40008000000 */
[----:B------:R-:W-:Y:S01]  /*10320*/  UMOV UR18, UR29 ;  /* 0x0000001d00127c82 */ /* 0x000fe20008000000 */
[----:B------:R-:W-:Y:S01]  /*10330*/  UIADD3 UR22, UR29, 0x600, URZ ;  /* 0x000006001d167890 */ /* 0x000fe2000fffe03f */
[----:B------:R-:W-:Y:S01]  /*10340*/  STL [R1+0xa30], R18 ;  /* 0x000a301201007387 */ /* 0x000fe20000100800 */
[----:B------:R-:W-:Y:S01]  /*10350*/  UMOV UR20, UR16 ;  /* 0x0000001000147c82 */ /* 0x000fe20008000000 */
[----:B------:R-:W-:Y:S01]  /*10360*/  UMOV UR21, UR17 ;  /* 0x0000001100157c82 */ /* 0x000fe20008000000 */
[----:B------:R-:W-:Y:S01]  /*10370*/  UMOV UR23, 0x40000040 ;  /* 0x4000004000177882 */ /* 0x000fe20000000000 */
[----:B------:R-:W-:Y:S04]  /*10380*/  STL [R1+0xa2c], R17 ;  /* 0x000a2c1101007387 */ /* 0x000fe80000100800 */
        /* <DEDUP_REMOVED lines=14> */
[----:B-----5:R3:W-:Y:S01]  /*10470*/  STL [R1+0x9f0], R2 ;  /* 0x0009f00201007387 */ /* 0x0207e20000100800 */
[----:B--2---:R-:W-:-:S06]  /*10480*/  WARPGROUP.ARRIVE ;  /* 0x00000000000079c5 */ /* 0x004fcc0000000000 */
[----:B------:R-:W-:Y:S03]  /*10490*/  QGMMA.64x192x32.F32.E4M3.E4M3 R24, gdesc[UR16], R24, UP0, gsb0 ;  /* 0x02e00000101879f3 */ /* 0x000fe6000b800818 */
[----:B------:R-:W-:Y:S02]  /*104a0*/  WARPGROUP.DEPBAR.LE gsb0, 0x0 ;  /* 0x00008000000079c5 */ /* 0x000fe40000010000 */
[----:B------:R-:W-:Y:S01]  /*104b0*/  WARPGROUP.ARRIVE ;  /* 0x00000000000079c5 */ /* 0x000fe20000000000 */
[----:B------:R-:W-:Y:S01]  /*104c0*/  STL.64 [R1+0x180], R24 ;  /* 0x0001801801007387 */ /* 0x000fe20000100a00 */
[----:B---3--:R-:W-:Y:S01]  /*104d0*/  IMAD.MOV.U32 R2, RZ, RZ, R118 ;  /* 0x000000ffff027224 */ /* 0x008fe200078e0076 */
[----:B------:R-:W-:Y:S01]  /*104e0*/  MOV R3, R117 ;  /* 0x0000007500037202 */ /* 0x000fe20000000f00 */
[----:B-1----:R-:W-:Y:S01]  /*104f0*/  IMAD.MOV.U32 R0, RZ, RZ, R119 ;  /* 0x000000ffff007224 */ /* 0x002fe200078e0077 */
[----:B------:R-:W-:Y:S10]  /*10500*/  STL.64 [R1+0x188], R26 ;  /* 0x0001881a01007387 */ /* 0x000ff40000100a00 */
[----:B------:R-:W-:Y:S01]  /*10510*/  QGMMA.64x192x32.F32.E4M3.E4M3 R120, gdesc[UR20], R120, UP0, gsb0 ;  /* 0x02e00000147879f3 */ /* 0x000fe2000b800878 */
        /* <DEDUP_REMOVED lines=23> */
[----:B------:R-:W-:-:S02]  /*10690*/  IMAD.MOV.U32 R19, RZ, RZ, R101 ;  /* 0x000000ffff137224 */ /* 0x000fc400078e0065 */
        /* <DEDUP_REMOVED lines=42> */
[----:B-1----:R-:W2:Y:S04]  /*10940*/  LDL.LU.64 R96, [R1+0x1590] ;  /* 0x0015900001607983 */ /* 0x002ea80000300a00 */
        /* <DEDUP_REMOVED lines=36> */
[----:B------:R-:W-:-:S03]  /*10b90*/  WARPGROUP.DEPBAR.LE gsb0, 0x0 ;  /* 0x00008000000079c5 */ /* 0x000fc60000010000 */
        /* <DEDUP_REMOVED lines=48> */
[----:B-1----:R-:W3:Y:S04]  /*10ea0*/  LDL.LU R140, [R1+0x180] ;  /* 0x00018000018c7983 */ /* 0x002ee80000300800 */
[----:B------:R-:W3:Y:S04]  /*10eb0*/  LDL.LU R141, [R1+0x184] ;  /* 0x00018400018d7983 */ /* 0x000ee80000300800 */
[----:B------:R-:W4:Y:S04]  /*10ec0*/  LDL.LU R142, [R1+0x188] ;  /* 0x00018800018e7983 */ /* 0x000f280000300800 */
[----:B------:R-:W4:Y:S04]  /*10ed0*/  LDL.LU R143, [R1+0x18c] ;  /* 0x00018c00018f7983 */ /* 0x000f280000300800 */
[----:B------:R-:W3:Y:S04]  /*10ee0*/  LDL.LU R144, [R1+0x190] ;  /* 0x0001900001907983 */ /* 0x000ee80000300800 */
        /* <DEDUP_REMOVED lines=67> */
[----:B------:R-:W3:Y:S01]  /*11320*/  LDL.LU R212, [R1+0x2a0] ;  /* 0x0002a00001d47983 */ /* 0x000ee20000300800 */
[----:B------:R-:W-:Y:S01]  /*11330*/  IMAD.MOV.U32 R214, RZ, RZ, R22 ;  /* 0x000000ffffd67224 */ /* 0x000fe200078e0016 */
[----:B------:R-:W-:Y:S01]  /*11340*/  MOV R213, R23 ;  /* 0x0000001700d57202 */ /* 0x000fe20000000f00 */
[----:B------:R-:W-:-:S05]  /*11350*/  IMAD.MOV.U32 R215, RZ, RZ, R21 ;  /* 0x000000ffffd77224 */ /* 0x000fca00078e0015 */
[----:B------:R-:W-:Y:S01]  /*11360*/  STL.64 [R1+0x1468], R214 ;  /* 0x001468d601007387 */ /* 0x000fe20000100a00 */
[----:B------:R-:W-:Y:S01]  /*11370*/  UIADD3 UR20, UR28, 0x400, URZ ;  /* 0x000004001c147890 */ /* 0x000fe2000fffe03f */
[----:B--2---:R-:W-:Y:S01]  /*11380*/  WARPGROUP.ARRIVE ;  /* 0x00000000000079c5 */ /* 0x004fe20000000000 */
[----:B------:R-:W-:-:S07]  /*11390*/  UMOV UR21, 0x40000040 ;  /* 0x4000004000157882 */ /* 0x000fce0000000000 */
[----:B------:R-:W-:Y:S01]  /*113a0*/  QGMMA.64x192x32.F32.E4M3.E4M3 R24, gdesc[UR20], R24, UP0, gsb0 ;  /* 0x02e00000141879f3 */ /* 0x000fe2000b800818 */
[----:B---3--:R-:W-:Y:S04]  /*113b0*/  STL.64 [R1+0x1460], R212 ;  /* 0x001460d401007387 */ /* 0x008fe80000100a00 */
[----:B----4-:R-:W-:Y:S04]  /*113c0*/  STL.64 [R1+0x1458], R210 ;  /* 0x001458d201007387 */ /* 0x010fe80000100a00 */
        /* <DEDUP_REMOVED lines=45> */
[----:B-1----:R-:W2:Y:S04]  /*116a0*/  LDL.LU.64 R120, [R1] ;  /* 0x0000000001787983 */ /* 0x002ea80000300a00 */
        /* <DEDUP_REMOVED lines=47> */
[----:B------:R-:W-:-:S02]  /*119a0*/  WARPGROUP.DEPBAR.LE gsb0, 0x0 ;  /* 0x00008000000079c5 */ /* 0x000fc40000010000 */
[----:B------:R-:W-:Y:S01]  /*119b0*/  UMOV UR22, UR18 ;  /* 0x0000001200167c82 */ /* 0x000fe20008000000 */
[----:B------:R-:W-:Y:S01]  /*119c0*/  UMOV UR23, UR19 ;  /* 0x0000001300177c82 */ /* 0x000fe20008000000 */
        /* <DEDUP_REMOVED lines=19> */
[----:B------:R-:W-:Y:S01]  /*11b00*/  IMAD.MOV.U32 R217, RZ, RZ, R19 ;  /* 0x000000ffffd97224 */ /* 0x000fe200078e0013 */
[----:B--2---:R-:W-:-:S06]  /*11b10*/  WARPGROUP.ARRIVE ;  /* 0x00000000000079c5 */ /* 0x004fcc0000000000 */
[----:B------:R-:W-:Y:S03]  /*11b20*/  QGMMA.64x192x32.F32.E4M3.E4M3 R120, gdesc[UR20], R120, UP0, gsb0 ;  /* 0x02e00000147879f3 */ /* 0x000fe6000b800878 */
[----:B------:R-:W-:Y:S02]  /*11b30*/  WARPGROUP.DEPBAR.LE gsb0, 0x0 ;  /* 0x00008000000079c5 */ /* 0x000fe40000010000 */
[----:B------:R-:W-:Y:S01]  /*11b40*/  STL.64 [R1], R120 ;  /* 0x0000007801007387 */ /* 0x000fe20000100a00 */
        /* <DEDUP_REMOVED lines=162> */
[----:B-1----:R-:W2:Y:S04]  /*12570*/  LDL.LU.64 R234, [R1+0x12e8] ;  /* 0x0012e80001ea7983 */ /* 0x002ea80000300a00 */
[----:B------:R-:W4:Y:S04]  /*12580*/  LDL.LU.64 R232, [R1+0x12e0] ;  /* 0x0012e00001e87983 */ /* 0x000f280000300a00 */
        /* <DEDUP_REMOVED lines=50> */
[----:B--2---:R-:W-:Y:S04]  /*128b0*/  STL.64 [R1+0xfe8], R234 ;  /* 0x000fe8ea01007387 */ /* 0x004fe80000100a00 */
[----:B----4-:R-:W-:Y:S04]  /*128c0*/  STL.64 [R1+0xfe0], R232 ;  /* 0x000fe0e801007387 */ /* 0x010fe80000100a00 */
[----:B---3--:R-:W-:Y:S04]  /*128d0*/  STL.64 [R1+0xfd8], R230 ;  /* 0x000fd8e601007387 */ /* 0x008fe80000100a00 */
[----:B------:R-:W-:Y:S04]  /*128e0*/  STL.64 [R1+0xfd0], R228 ;  /* 0x000fd0e401007387 */ /* 0x000fe80000100a00 */
[----:B------:R-:W-:Y:S04]  /*128f0*/  STL.64 [R1+0xfc8], R226 ;  /* 0x000fc8e201007387 */ /* 0x000fe80000100a00 */
[----:B------:R-:W-:Y:S04]  /*12900*/  STL.64 [R1+0xfc0], R224 ;  /* 0x000fc0e001007387 */ /* 0x000fe80000100a00 */
[----:B------:R-:W-:Y:S04]  /*12910*/  STL.64 [R1+0xfb8], R222 ;  /* 0x000fb8de01007387 */ /* 0x000fe80000100a00 */
[----:B------:R-:W-:Y:S04]  /*12920*/  STL.64 [R1+0xfb0], R220 ;  /* 0x000fb0dc01007387 */ /* 0x000fe80000100a00 */
[----:B------:R-:W-:Y:S04]  /*12930*/  STL.64 [R1+0xfa8], R218 ;  /* 0x000fa8da01007387 */ /* 0x000fe80000100a00 */
[----:B------:R-:W-:Y:S01]  /*12940*/  STL.64 [R1+0xfa0], R216 ;  /* 0x000fa0d801007387 */ /* 0x000fe20000100a00 */
[----:B------:R-:W-:-:S06]  /*12950*/  WARPGROUP.ARRIVE ;  /* 0x00000000000079c5 */ /* 0x000fcc0000000000 */
        /* <DEDUP_REMOVED lines=41> */
[----:B------:R-:W3:Y:S04]  /*12bf0*/  LDL.LU.64 R142, [R1+0x188] ;  /* 0x00018800018e7983 */ /* 0x000ee80000300a00 */
[----:B------:R-:W4:Y:S04]  /*12c00*/  LDL.LU.64 R144, [R1+0x190] ;  /* 0x0001900001907983 */ /* 0x000f280000300a00 */
[----:B------:R-:W2:Y:S04]  /*12c10*/  LDL.LU.64 R146, [R1+0x198] ;  /* 0x0001980001927983 */ /* 0x000ea80000300a00 */
        /* <DEDUP_REMOVED lines=33> */
[----:B------:R-:W3:Y:S01]  /*12e30*/  LDL.LU.64 R214, [R1+0x2a8] ;  /* 0x0002a80001d67983 */ /* 0x000ee20000300a00 */
[----:B------:R-:W-:Y:S01]  /*12e40*/  UIADD3 UR20, UR28, 0x402, URZ ;  /* 0x000004021c147890 */ /* 0x000fe2000fffe03f */
[----:B------:R-:W-:Y:S01]  /*12e50*/  WARPGROUP.ARRIVE ;  /* 0x00000000000079c5 */ /* 0x000fe20000000000 */
[----:B------:R-:W-:-:S07]  /*12e60*/  UMOV UR21, 0x40000040 ;  /* 0x4000004000157882 */ /* 0x000fce0000000000 */
[----:B------:R-:W-:Y:S01]  /*12e70*/  QGMMA.64x192x32.F32.E4M3.E4M3 R24, gdesc[UR20], R24, gsb0 ;  /* 0x02e00000141879f3 */ /* 0x000fe20008000818 */
[----:B---3--:R-:W-:Y:S04]  /*12e80*/  STL.64 [R1+0x1168], R214 ;  /* 0x001168d601007387 */ /* 0x008fe80000100a00 */
[----:B--2---:R-:W-:Y:S04]  /*12e90*/  STL.64 [R1+0x1160], R212 ;  /* 0x001160d401007387 */ /* 0x004fe80000100a00 */
        /* <DEDUP_REMOVED lines=46> */
[----:B-1----:R-:W2:Y:S04]  /*13180*/  LDL.LU R120, [R1] ;  /* 0x0000000001787983 */ /* 0x002ea80000300800 */
        /* <DEDUP_REMOVED lines=87> */
[----:B------:R-:W-:-:S02]  /*13700*/  WARPGROUP.DEPBAR.LE gsb0, 0x0 ;  /* 0x00008000000079c5 */ /* 0x000fc40000010000 */
[----:B------:R-:W-:Y:S01]  /*13710*/  IMAD.MOV.U32 R205, RZ, RZ, R11 ;  /* 0x000000ffffcd7224 */ /* 0x000fe200078e000b */
[----:B------:R-:W-:Y:S01]  /*13720*/  UMOV UR16, UR20 ;  /* 0x0000001400107c82 */ /* 0x000fe20008000000 */
[----:B------:R-:W-:Y:S01]  /*13730*/  IMAD.MOV.U32 R206, RZ, RZ, R10 ;  /* 0x000000ffffce7224 */ /* 0x000fe200078e000a */
[----:B------:R-:W-:Y:S01]  /*13740*/  UMOV UR17, UR21 ;  /* 0x0000001500117c82 */ /* 0x000fe20008000000 */
[----:B------:R-:W-:Y:S01]  /*13750*/  IMAD.MOV.U32 R208, RZ, RZ, R8 ;  /* 0x000000ffffd07224 */ /* 0x000fe200078e0008 */
[----:B------:R-:W3:Y:S01]  /*13760*/  LDL.LU.64 R216, [R1+0x2b0] ;  /* 0x0002b00001d87983 */ /* 0x000ee20000300a00 */
[----:B------:R-:W-:Y:S02]  /*13770*/  IMAD.MOV.U32 R209, RZ, RZ, R7 ;  /* 0x000000ffffd17224 */ /* 0x000fe400078e0007 */
[----:B------:R-:W-:Y:S01]  /*13780*/  IMAD.MOV.U32 R211, RZ, RZ, R5 ;  /* 0x000000ffffd37224 */ /* 0x000fe200078e0005 */
[----:B------:R-:W3:Y:S01]  /*13790*/  LDL.LU.64 R218, [R1+0x2b8] ;  /* 0x0002b80001da7983 */ /* 0x000ee20000300a00 */
[----:B------:R-:W-:-:S02]  /*137a0*/  IMAD.MOV.U32 R212, RZ, RZ, R4 ;  /* 0x000000ffffd47224 */ /* 0x000fc400078e0004 */
[----:B------:R-:W-:Y:S01]  /*137b0*/  IMAD.MOV.U32 R214, RZ, RZ, R2 ;  /* 0x000000ffffd67224 */ /* 0x000fe200078e0002 */
[----:B------:R-:W3:Y:S01]  /*137c0*/  LDL.LU.64 R220, [R1+0x2c0] ;  /* 0x0002c00001dc7983 */ /* 0x000ee20000300a00 */
[----:B------:R-:W-:-:S03]  /*137d0*/  IMAD.MOV.U32 R215, RZ, RZ, R0 ;  /* 0x000000ffffd77224 */ /* 0x000fc600078e0000 */
[----:B------:R-:W3:Y:S04]  /*137e0*/  LDL.LU.64 R222, [R1+0x2c8] ;  /* 0x0002c80001de7983 */ /* 0x000ee80000300a00 */
[----:B------:R-:W3:Y:S04]  /*137f0*/  LDL.LU.64 R224, [R1+0x2d0] ;  /* 0x0002d00001e07983 */ /* 0x000ee80000300a00 */
[----:B------:R-:W3:Y:S04]  /*13800*/  LDL.LU.64 R226, [R1+0x2d8] ;  /* 0x0002d80001e27983 */ /* 0x000ee80000300a00 */
[----:B------:R-:W3:Y:S04]  /*13810*/  LDL.LU.64 R228, [R1+0x2e0] ;  /* 0x0002e00001e47983 */ /* 0x000ee80000300a00 */
[----:B------:R-:W3:Y:S04]  /*13820*/  LDL.LU.64 R230, [R1+0x2e8] ;  /* 0x0002e80001e67983 */ /* 0x000ee80000300a00 */
[----:B------:R-:W3:Y:S04]  /*13830*/  LDL.LU.64 R232, [R1+0x2f0] ;  /* 0x0002f00001e87983 */ /* 0x000ee80000300a00 */
[----:B------:R-:W3:Y:S04]  /*13840*/  LDL.LU.64 R234, [R1+0x2f8] ;  /* 0x0002f80001ea7983 */ /* 0x000ee80000300a00 */
        /* <DEDUP_REMOVED lines=32> */
[----:B------:R-:W-:Y:S01]  /*13a50*/  STL [R1+0xde8], R79 ;  /* 0x000de84f01007387 */ /* 0x000fe20000100800 */
[----:B--2---:R-:W-:-:S06]  /*13a60*/  WARPGROUP.ARRIVE ;  /* 0x00000000000079c5 */ /* 0x004fcc0000000000 */
[----:B------:R-:W-:Y:S01]  /*13a70*/  QGMMA.64x192x32.F32.E4M3.E4M3 R120, gdesc[UR16], R120, gsb0 ;  /* 0x02e00000107879f3 */ /* 0x000fe20008000878 */
        /* <DEDUP_REMOVED lines=40> */
[----:B------:R-:W-:-:S03]  /*13d00*/  WARPGROUP.DEPBAR.LE gsb0, 0x0 ;  /* 0x00008000000079c5 */ /* 0x000fc60000010000 */
        /* <DEDUP_REMOVED lines=48> */
[----:B-1----:R-:W3:Y:S04]  /*14010*/  LDL.LU.64 R214, [R1+0x1168] ;  /* 0x0011680001d67983 */ /* 0x002ee80000300a00 */
        /* <DEDUP_REMOVED lines=37> */
[----:B------:R-:W-:-:S02]  /*14270*/  UIADD3 UR16, UR28, 0x4, URZ ;  /* 0x000000041c107890 */ /* 0x000fc4000fffe03f */
[----:B------:R-:W-:Y:S01]  /*14280*/  UIADD3 UR18, UR29, 0x4, URZ ;  /* 0x000000041d127890 */ /* 0x000fe2000fffe03f */
[----:B------:R-:W2:Y:S01]  /*14290*/  LDL.LU.64 R138, [R1+0x1038] ;  /* 0x00103800018a7983 */ /* 0x000ea20000300a00 */
[----:B------:R-:W-:Y:S01]  /*142a0*/  UMOV UR17, 0x40000040 ;  /* 0x4000004000117882 */ /* 0x000fe20000000000 */
[----:B------:R-:W-:Y:S02]  /*142b0*/  UMOV UR19, 0x40000040 ;  /* 0x4000004000137882 */ /* 0x000fe40000000000 */
        /* <DEDUP_REMOVED lines=9> */
[----:B---3--:R-:W-:-:S06]  /*14350*/  WARPGROUP.ARRIVE ;  /* 0x00000000000079c5 */ /* 0x008fcc0000000000 */
[----:B------:R-:W-:Y:S03]  /*14360*/  QGMMA.64x192x32.F32.E4M3.E4M3 R140, gdesc[UR16], R140, gsb0 ;  /* 0x02e00000108c79f3 */ /* 0x000fe6000800088c */
[----:B------:R-:W-:Y:S02]  /*14370*/  WARPGROUP.DEPBAR.LE gsb0, 0x0 ;  /* 0x00008000000079c5 */ /* 0x000fe40000010000 */
[----:B------:R-:W-:Y:S01]  /*14380*/  IMAD.MOV.U32 R2, RZ, RZ, R234 ;  /* 0x000000ffff027224 */ /* 0x000fe200078e00ea */
[----:B------:R-:W-:Y:S01]  /*14390*/  MOV R3, R233 ;  /* 0x000000e900037202 */ /* 0x000fe20000000f00 */
[----:B------:R-:W-:Y:S01]  /*143a0*/  IMAD.MOV.U32 R0, RZ, RZ, R235 ;  /* 0x000000ffff007224 */ /* 0x000fe200078e00eb */
[----:B------:R-:W-:Y:S01]  /*143b0*/  MOV R6, R230 ;  /* 0x000000e600067202 */ /* 0x000fe20000000f00 */
[----:B------:R-:W-:Y:S01]  /*143c0*/  IMAD.MOV.U32 R4, RZ, RZ, R232 ;  /* 0x000000ffff047224 */ /* 0x000fe200078e00e8 */
[----:B------:R-:W3:Y:S01]  /*143d0*/  LDL.LU.64 R234, [R1+0xfe8] ;  /* 0x000fe80001ea7983 */ /* 0x000ee20000300a00 */
[----:B------:R-:W-:Y:S01]  /*143e0*/  IMAD.MOV.U32 R5, RZ, RZ, R231 ;  /* 0x000000ffff057224 */ /* 0x000fe200078e00e7 */
[----:B------:R-:W-:Y:S01]  /*143f0*/  MOV R9, R227 ;  /* 0x000000e300097202 */ /* 0x000fe20000000f00 */
[----:B------:R-:W-:Y:S01]  /*14400*/  IMAD.MOV.U32 R8, RZ, RZ, R228 ;  /* 0x000000ffff087224 */ /* 0x000fe200078e00e4 */
[----:B------:R-:W4:Y:S01]  /*14410*/  LDL.LU.64 R232, [R1+0xfe0] ;  /* 0x000fe00001e87983 */ /* 0x000f220000300a00 */
[----:B------:R-:W-:Y:S01]  /*14420*/  IMAD.MOV.U32 R7, RZ, RZ, R229 ;  /* 0x000000ffff077224 */ /* 0x000fe200078e00e5 */
[----:B------:R-:W-:Y:S01]  /*14430*/  MOV R12, R224 ;  /* 0x000000e0000c7202 */ /* 0x000fe20000000f00 */
[----:B------:R-:W-:Y:S01]  /*14440*/  IMAD.MOV.U32 R10, RZ, RZ, R226 ;  /* 0x000000ffff0a7224 */ /* 0x000fe200078e00e2 */
[----:B------:R-:W2:Y:S01]  /*14450*/  LDL.LU.64 R230, [R1+0xfd8] ;  /* 0x000fd80001e67983 */ /* 0x000ea20000300a00 */
[----:B------:R-:W-:-:S03]  /*14460*/  IMAD.MOV.U32 R11, RZ, RZ, R225 ;  /* 0x000000ffff0b7224 */ /* 0x000fc600078e00e1 */
[----:B------:R-:W2:Y:S01]  /*14470*/  LDL.LU.64 R228, [R1+0xfd0] ;  /* 0x000fd00001e47983 */ /* 0x000ea20000300a00 */
[----:B------:R-:W-:Y:S01]  /*14480*/  IMAD.MOV.U32 R14, RZ, RZ, R222 ;  /* 0x000000ffff0e7224 */ /* 0x000fe200078e00de */
[----:B------:R-:W-:Y:S01]  /*14490*/  MOV R15, R221 ;  /* 0x000000dd000f7202 */ /* 0x000fe20000000f00 */
[----:B------:R-:W-:Y:S01]  /*144a0*/  IMAD.MOV.U32 R13, RZ, RZ, R223 ;  /* 0x000000ffff0d7224 */ /* 0x000fe200078e00df */
[----:B------:R-:W2:Y:S01]  /*144b0*/  LDL.LU.64 R226, [R1+0xfc8] ;  /* 0x000fc80001e27983 */ /* 0x000ea20000300a00 */
[----:B------:R-:W-:Y:S01]  /*144c0*/  IMAD.MOV.U32 R16, RZ, RZ, R220 ;  /* 0x000000ffff107224 */ /* 0x000fe200078e00dc */
[----:B------:R-:W-:Y:S02]  /*144d0*/  MOV R18, R218 ;  /* 0x000000da00127202 */ /* 0x000fe40000000f00 */
        /* <DEDUP_REMOVED lines=119> */
[----:B------:R-:W2:Y:S04]  /*14c50*/  LDL.LU.64 R144, [R1+0xe80] ;  /* 0x000e800001907983 */ /* 0x000ea80000300a00 */
[----:B------:R-:W2:Y:S04]  /*14c60*/  LDL.LU.64 R142, [R1+0xe78] ;  /* 0x000e7800018e7983 */ /* 0x000ea80000300a00 */
[----:B------:R-:W2:Y:S01]  /*14c70*/  LDL.LU.64 R140, [R1+0xe70] ;  /* 0x000e7000018c7983 */ /* 0x000ea20000300a00 */
[----:B------:R-:W-:Y:S01]  /*14c80*/  UIADD3 UR22, UR29, 0x604, URZ ;  /* 0x000006041d167890 */ /* 0x000fe2000fffe03f */
[----:B------:R-:W-:Y:S01]  /*14c90*/  UMOV UR20, UR16 ;  /* 0x0000001000147c82 */ /* 0x000fe20008000000 */
[----:B------:R-:W-:Y:S01]  /*14ca0*/  UMOV UR21, UR17 ;  /* 0x0000001100157c82 */ /* 0x000fe20008000000 */
[----:B------:R-:W-:Y:S01]  /*14cb0*/  UMOV UR23, 0x40000040 ;  /* 0x4000004000177882 */ /* 0x000fe20000000000 */
[----:B---3--:R-:W-:Y:S04]  /*14cc0*/  STL.64 [R1+0xbc0], R234 ;  /* 0x000bc0ea01007387 */ /* 0x008fe80000100a00 */
[----:B----4-:R-:W-:Y:S04]  /*14cd0*/  STL.64 [R1+0xbb8], R232 ;  /* 0x000bb8e801007387 */ /* 0x010fe80000100a00 */
[----:B--2---:R-:W-:Y:S04]  /*14ce0*/  STL.64 [R1+0xbb0], R230 ;  /* 0x000bb0e601007387 */ /* 0x004fe80000100a00 */
        /* <DEDUP_REMOVED lines=47> */
[----:B------:R4:W-:Y:S01]  /*14fe0*/  STL.64 [R1+0xa48], R140 ;  /* 0x000a488c01007387 */ /* 0x0009e20000100a00 */
[----:B-1----:R-:W-:Y:S01]  /*14ff0*/  MOV R146, R53 ;  /* 0x0000003500927202 */ /* 0x002fe20000000f00 */
[----:B--2---:R-:W-:-:S02]  /*15000*/  IMAD.MOV.U32 R144, RZ, RZ, R51 ;  /* 0x000000ffff907224 */ /* 0x004fc400078e0033 */
[----:B---3--:R-:W-:Y:S01]  /*15010*/  IMAD.MOV.U32 R142, RZ, RZ, R49 ;  /* 0x000000ffff8e7224 */ /* 0x008fe200078e0031 */
[----:B------:R-:W-:Y:S02]  /*15020*/  MOV R143, R50 ;  /* 0x00000032008f7202 */ /* 0x000fe40000000f00 */
[----:B----4-:R-:W-:Y:S01]  /*15030*/  MOV R140, R47 ;  /* 0x0000002f008c7202 */ /* 0x010fe20000000f00 */
[----:B------:R-:W-:Y:S01]  /*15040*/  IMAD.MOV.U32 R141, RZ, RZ, R48 ;  /* 0x000000ffff8d7224 */ /* 0x000fe200078e0030 */
[----:B------:R-:W2:Y:S01]  /*15050*/  LDL.LU R47, [R1+0xe68] ;  /* 0x000e6800012f7983 */ /* 0x000ea20000300800 */
[----:B------:R-:W-:-:S03]  /*15060*/  IMAD.MOV.U32 R145, RZ, RZ, R52 ;  /* 0x000000ffff917224 */ /* 0x000fc600078e0034 */
[----:B------:R-:W2:Y:S04]  /*15070*/  LDL.LU R48, [R1+0xe64] ;  /* 0x000e640001307983 */ /* 0x000ea80000300800 */
        /* <DEDUP_REMOVED lines=137> */
[----:B------:R-:W-:Y:S01]  /*15910*/  IMAD.MOV.U32 R214, RZ, RZ, R22 ;  /* 0x000000ffffd67224 */ /* 0x000fe200078e0016 */
[----:B------:R-:W-:Y:S01]  /*15920*/  MOV R215, R21 ;  /* 0x0000001500d77202 */ /* 0x000fe20000000f00 */
[----:B------:R-:W-:-:S04]  /*15930*/  IMAD.MOV.U32 R213, RZ, RZ, R23 ;  /* 0x000000ffffd57224 */ /* 0x000fc800078e0017 */
        /* <DEDUP_REMOVED lines=48> */
[----:B-1----:R-:W3:Y:S04]  /*15c40*/  LDL.LU.64 R120, [R1] ;  /* 0x0000000001787983 */ /* 0x002ee80000300a00 */
        /* <DEDUP_REMOVED lines=48> */
[----:B--2---:R-:W-:Y:S01]  /*15f50*/  WARPGROUP.ARRIVE ;  /* 0x00000000000079c5 */ /* 0x004fe20000000000 */
[----:B------:R-:W-:-:S07]  /*15f60*/  UMOV UR21, 0x40000040 ;  /* 0x4000004000157882 */ /* 0x000fce0000000000 */
[----:B------:R-:W-:Y:S01]  /*15f70*/  QGMMA.64x192x32.F32.E4M3.E4M3 R24, gdesc[UR20], R24, gsb0 ;  /* 0x02e00000141879f3 */ /* 0x000fe20008000818 */
[----:B------:R-:W-:Y:S01]  /*15f80*/  UMOV UR16, UR20 ;  /* 0x0000001400107c82 */ /* 0x000fe20008000000 */
[----:B------:R-:W-:Y:S01]  /*15f90*/  UMOV UR17, UR21 ;  /* 0x0000001500117c82 */ /* 0x000fe20008000000 */
[----:B------:R-:W-:Y:S01]  /*15fa0*/  IMAD.MOV.U32 R234, RZ, RZ, R2 ;  /* 0x000000ffffea7224 */ /* 0x000fe200078e0002 */
[----:B------:R-:W-:Y:S01]  /*15fb0*/  MOV R233, R3 ;  /* 0x0000000300e97202 */ /* 0x000fe20000000f00 */
[----:B------:R-:W-:Y:S01]  /*15fc0*/  IMAD.MOV.U32 R235, RZ, RZ, R0 ;  /* 0x000000ffffeb7224 */ /* 0x000fe200078e0000 */
[----:B------:R-:W-:Y:S01]  /*15fd0*/  MOV R230, R6 ;  /* 0x0000000600e67202 */ /* 0x000fe20000000f00 */
[----:B------:R-:W-:Y:S02]  /*15fe0*/  IMAD.MOV.U32 R232, RZ, RZ, R4 ;  /* 0x000000ffffe87224 */ /* 0x000fe400078e0004 */
[----:B------:R-:W-:Y:S01]  /*15ff0*/  IMAD.MOV.U32 R231, RZ, RZ, R5 ;  /* 0x000000ffffe77224 */ /* 0x000fe200078e0005 */
[----:B------:R-:W-:Y:S01]  /*16000*/  MOV R227, R9 ;  /* 0x0000000900e37202 */ /* 0x000fe20000000f00 */
[----:B------:R-:W-:-:S02]  /*16010*/  IMAD.MOV.U32 R228, RZ, RZ, R8 ;  /* 0x000000ffffe47224 */ /* 0x000fc400078e0008 */
[----:B------:R-:W-:Y:S01]  /*16020*/  IMAD.MOV.U32 R229, RZ, RZ, R7 ;  /* 0x000000ffffe57224 */ /* 0x000fe200078e0007 */
[----:B------:R-:W-:Y:S02]  /*16030*/  WARPGROUP.DEPBAR.LE gsb0, 0x0 ;  /* 0x00008000000079c5 */ /* 0x000fe40000010000 */
[----:B---3--:R-:W-:-:S06]  /*16040*/  WARPGROUP.ARRIVE ;  /* 0x00000000000079c5 */ /* 0x008fcc0000000000 */
[----:B------:R-:W-:Y:S01]  /*16050*/  QGMMA.64x192x32.F32.E4M3.E4M3 R120, gdesc[UR16], R120, gsb0 ;  /* 0x02e00000107879f3 */ /* 0x000fe20008000878 */
[----:B------:R-:W-:Y:S01]  /*16060*/  IMAD.MOV.U32 R226, RZ, RZ, R10 ;  /* 0x000000ffffe27224 */ /* 0x000fe200078e000a */
[----:B------:R-:W-:Y:S01]  /*16070*/  MOV R224, R12 ;  /* 0x0000000c00e07202 */ /* 0x000fe20000000f00 */
[----:B------:R-:W-:Y:S01]  /*16080*/  IMAD.MOV.U32 R225, RZ, RZ, R11 ;  /* 0x000000ffffe17224 */ /* 0x000fe200078e000b */
[----:B------:R-:W-:Y:S01]  /*16090*/  MOV R221, R15 ;  /* 0x0000000f00dd7202 */ /* 0x000fe20000000f00 */
[----:B------:R-:W-:Y:S02]  /*160a0*/  IMAD.MOV.U32 R222, RZ, RZ, R14 ;  /* 0x000000ffffde7224 */ /* 0x000fe400078e000e */
[----:B------:R-:W-:Y:S01]  /*160b0*/  IMAD.MOV.U32 R223, RZ, RZ, R13 ;  /* 0x000000ffffdf7224 */ /* 0x000fe200078e000d */
[----:B------:R-:W-:Y:S01]  /*160c0*/  MOV R218, R18 ;  /* 0x0000001200da7202 */ /* 0x000fe20000000f00 */
[----:B------:R-:W-:Y:S02]  /*160d0*/  IMAD.MOV.U32 R220, RZ, RZ, R16 ;  /* 0x000000ffffdc7224 */ /* 0x000fe400078e0010 */
[----:B------:R-:W-:-:S02]  /*160e0*/  IMAD.MOV.U32 R219, RZ, RZ, R17 ;  /* 0x000000ffffdb7224 */ /* 0x000fc400078e0011 */
[----:B------:R-:W-:Y:S02]  /*160f0*/  IMAD.MOV.U32 R216, RZ, RZ, R20 ;  /* 0x000000ffffd87224 */ /* 0x000fe400078e0014 */
[----:B------:R-:W-:Y:S01]  /*16100*/  IMAD.MOV.U32 R217, RZ, RZ, R19 ;  /* 0x000000ffffd97224 */ /* 0x000fe200078e0013 */
        /* <DEDUP_REMOVED lines=33> */
[----:B------:R-:W-:Y:S01]  /*16320*/  STL.64 [R1+0x100], R184 ;  /* 0x000100b801007387 */ /* 0x000fe20000100a00 */
[----:B------:R-:W-:-:S03]  /*16330*/  MOV R2, R214 ;  /* 0x000000d600027202 */ /* 0x000fc60000000f00 */
[----:B------:R-:W-:Y:S01]  /*16340*/  STL.64 [R1+0x108], R186 ;  /* 0x000108ba01007387 */ /* 0x000fe20000100a00 */
[----:B------:R-:W-:-:S03]  /*16350*/  IMAD.MOV.U32 R0, RZ, RZ, R215 ;  /* 0x000000ffff007224 */ /* 0x000fc600078e00d7 */
[----:B------:R-:W-:Y:S01]  /*16360*/  STL.64 [R1+0x110], R188 ;  /* 0x000110bc01007387 */ /* 0x000fe20000100a00 */
[----:B------:R-:W-:-:S03]  /*16370*/  IMAD.MOV.U32 R4, RZ, RZ, R212 ;  /* 0x000000ffff047224 */ /* 0x000fc600078e00d4 */
[----:B------:R-:W-:Y:S01]  /*16380*/  STL.64 [R1+0x118], R190 ;  /* 0x000118be01007387 */ /* 0x000fe20000100a00 */
[----:B------:R-:W-:Y:S01]  /*16390*/  IMAD.MOV.U32 R3, RZ, RZ, R213 ;  /* 0x000000ffff037224 */ /* 0x000fe200078e00d5 */
[----:B------:R-:W-:Y:S02]  /*163a0*/  MOV R5, R211 ;  /* 0x000000d300057202 */ /* 0x000fe40000000f00 */
[----:B------:R1:W-:Y:S01]  /*163b0*/  STL [R1+0x120], R192 ;  /* 0x000120c001007387 */ /* 0x0003e20000100800 */
        /* <DEDUP_REMOVED lines=297> */
[----:B------:R-:W-:Y:S01]  /*17650*/  UIADD3 UR20, UR28, 0x406, URZ ;  /* 0x000004061c147890 */ /* 0x000fe2000fffe03f */
[----:B------:R-:W-:Y:S01]  /*17660*/  WARPGROUP.ARRIVE ;  /* 0x00000000000079c5 */ /* 0x000fe20000000000 */
[----:B------:R-:W-:-:S07]  /*17670*/  UMOV UR21, 0x40000040 ;  /* 0x4000004000157882 */ /* 0x000fce0000000000 */
[----:B------:R-:W-:Y:S01]  /*17680*/  QGMMA.64x192x32.F32.E4M3.E4M3 R24, gdesc[UR20], R24, gsb0 ;  /* 0x02e00000141879f3 */ /* 0x000fe20008000818 */
        /* <DEDUP_REMOVED lines=23> */
[----:B------:R-:W-:Y:S01]  /*17800*/  UMOV UR16, UR20 ;  /* 0x0000001400107c82 */ /* 0x000fe20008000000 */
[----:B------:R-:W-:Y:S01]  /*17810*/  UMOV UR17, UR21 ;  /* 0x0000001500117c82 */ /* 0x000fe20008000000 */
[----:B------:R1:W5:Y:S04]  /*17820*/  LDL.LU R23, [R1+0xa44] ;  /* 0x000a440001177983 */ /* 0x0003680000300800 */
        /* <DEDUP_REMOVED lines=20> */
[----:B------:R1:W5:Y:S01]  /*17970*/  LDL.LU R2, [R1+0x9f0] ;  /* 0x0009f00001027983 */ /* 0x0003620000300800 */
[----:B------:R-:W-:-:S02]  /*17980*/  WARPGROUP.DEPBAR.LE gsb0, 0x0 ;  /* 0x00008000000079c5 */ /* 0x000fc40000010000 */
[----:B--2---:R-:W-:-:S06]  /*17990*/  WARPGROUP.ARRIVE ;  /* 0x00000000000079c5 */ /* 0x004fcc0000000000 */
        /* <DEDUP_REMOVED lines=50> */
[----:B--2---:R1:W5:Y:S04]  /*17cc0*/  LDL.LU.64 R234, [R1+0x9e8] ;  /* 0x0009e80001ea7983 */ /* 0x0043680000300a00 */
        /* <DEDUP_REMOVED lines=47> */
[----:B------:R-:W-:-:S04]  /*17fc0*/  UIADD3 UR6, UR6, 0x4, URZ ;  /* 0x0000000406067890 */ /* 0x000fc8000fffe03f */
[----:B------:R-:W-:-:S04]  /*17fd0*/  UISETP.NE.AND UP0, UPT, UR6, UR10, UPT ;  /* 0x0000000a0600728c */ /* 0x000fc8000bf05270 */
[----:B------:R-:W-:-:S06]  /*17fe0*/  USEL UR16, URZ, 0x1, UP0 ;  /* 0x000000013f107887 */ /* 0x000fcc0008000000 */
[----:B------:R-:W-:-:S13]  /*17ff0*/  ISETP.NE.AND P0, PT, RZ, UR16, PT ;  /* 0x00000010ff007c0c */ /* 0x000fda000bf05270 */
[----:B-1----:R-:W-:Y:S05]  /*18000*/  @!P0 BRA `(.L_x_28) ;  /* 0x00000054008c8947 */ /* 0x002fea0003800000 */
[----:B------:R-:W2:Y:S04]  /*18010*/  LDL.LU R0, [R1+0x30c] ;  /* 0x00030c0001007983 */ /* 0x000ea80000300800 */
[----:B------:R1:W-:Y:S04]  /*18020*/  STL [R1+0x960], R59 ;  /* 0x0009603b01007387 */ /* 0x0003e80000100800 */
[----:B-1----:R-:W2:Y:S04]  /*18030*/  LDL R59, [R1+0x23c] ;  /* 0x00023c00013b7983 */ /* 0x002ea80000100800 */
[----:B------:R1:W-:Y:S04]  /*18040*/  STL [R1+0x95c], R60 ;  /* 0x00095c3c01007387 */ /* 0x0003e80000100800 */
[----:B-1----:R-:W3:Y:S04]  /*18050*/  LDL.LU R60, [R1+0x308] ;  /* 0x00030800013c7983 */ /* 0x002ee80000300800 */
[----:B------:R1:W-:Y:S04]  /*18060*/  STL [R1+0x958], R61 ;  /* 0x0009583d01007387 */ /* 0x0003e80000100800 */
[----:B-1----:R-:W3:Y:S04]  /*18070*/  LDL R61, [R1+0x238] ;  /* 0x00023800013d7983 */ /* 0x002ee80000100800 */
[----:B------:R1:W-:Y:S04]  /*18080*/  STL [R1+0x954], R62 ;  /* 0x0009543e01007387 */ /* 0x0003e80000100800 */
[----:B-1----:R-:W4:Y:S04]  /*18090*/  LDL.LU R62, [R1+0x304] ;  /* 0x00030400013e7983 */ /* 0x002f280000300800 */
[----:B------:R1:W-:Y:S04]  /*180a0*/  STL [R1+0x950], R63 ;  /* 0x0009503f01007387 */ /* 0x0003e80000100800 */
[----:B-1----:R-:W4:Y:S04]  /*180b0*/  LDL R63, [R1+0x234] ;  /* 0x00023400013f7983 */ /* 0x002f280000100800 */
[----:B------:R1:W-:Y:S04]  /*180c0*/  STL [R1+0x94c], R64 ;  /* 0x00094c4001007387 */ /* 0x0003e80000100800 */
[----:B-1----:R-:W2:Y:S04]  /*180d0*/  LDL.LU R64, [R1+0x300] ;  /* 0x0003000001407983 */ /* 0x002ea80000300800 */
[----:B------:R1:W-:Y:S04]  /*180e0*/  STL [R1+0x948], R65 ;  /* 0x0009484101007387 */ /* 0x0003e80000100800 */
[----:B-1----:R-:W2:Y:S04]  /*180f0*/  LDL R65, [R1+0x230] ;  /* 0x0002300001417983 */ /* 0x002ea80000100800 */
[----:B------:R1:W-:Y:S04]  /*18100*/  STL [R1+0x944], R66 ;  /* 0x0009444201007387 */ /* 0x0003e80000100800 */
[----:B-1----:R-:W3:Y:S04]  /*18110*/  LDL R66, [R1+0x22c] ;  /* 0x00022c0001427983 */ /* 0x002ee80000100800 */
        /* <DEDUP_REMOVED lines=85> */
[----:B-1----:R-:W3:Y:S01]  /*18670*/  LDL R109, [R1+0x180] ;  /* 0x00018000016d7983 */ /* 0x002ee20000100800 */
[----:B--2---:R-:W-:-:S01]  /*18680*/  FADD R64, R65, R64 ;  /* 0x0000004041407221 */ /* 0x004fc20000000000 */
[----:B----4-:R-:W-:Y:S01]  /*18690*/  FADD R62, R63, R62 ;  /* 0x0000003e3f3e7221 */ /* 0x010fe20000000000 */
[----:B---3--:R-:W-:-:S01]  /*186a0*/  FADD R60, R61, R60 ;  /* 0x0000003c3d3c7221 */ /* 0x008fc20000000000 */
[----:B------:R-:W-:Y:S01]  /*186b0*/  STL [R1+0x894], R110 ;  /* 0x0008946e01007387 */ /* 0x000fe20000100800 */
[----:B------:R-:W-:-:S01]  /*186c0*/  FADD R0, R59, R0 ;  /* 0x000000003b007221 */ /* 0x000fc20000000000 */
[----:B-----5:R-:W-:Y:S01]  /*186d0*/  FADD R23, R88, R23 ;  /* 0x0000001758177221 */ /* 0x020fe20000000000 */
[----:B------:R-:W-:-:S01]  /*186e0*/  FADD R216, R87, R216 ;  /* 0x000000d857d87221 */ /* 0x000fc20000000000 */
[----:B------:R-:W-:Y:S01]  /*186f0*/  STL [R1+0x890], R111 ;  /* 0x0008906f01007387 */ /* 0x000fe20000100800 */
[----:B------:R-:W-:-:S01]  /*18700*/  FADD R217, R86, R217 ;  /* 0x000000d956d97221 */ /* 0x000fc20000000000 */
[----:B------:R-:W-:Y:S01]  /*18710*/  FADD R218, R85, R218 ;  /* 0x000000da55da7221 */ /* 0x000fe20000000000 */
        /* <DEDUP_REMOVED lines=27> */
[----:B------:R-:W-:-:S02]  /*188d0*/  FADD R237, R66, R237 ;  /* 0x000000ed42ed7221 */ /* 0x000fc40000000000 */
[----:B------:R1:W-:Y:S04]  /*188e0*/  STL [R1+0x870], R119 ;  /* 0x0008707701007387 */ /* 0x0003e80000100800 */
[----:B------:R2:W-:Y:S01]  /*188f0*/  STL [R1+0x300], R64 ;  /* 0x0003004001007387 */ /* 0x0005e20000100800 */
[----:B------:R-:W-:-:S03]  /*18900*/  FADD R20, R91, R20 ;  /* 0x000000145b147221 */ /* 0x000fc60000000000 */
[----:B-1----:R-:W3:Y:S04]  /*18910*/  LDL R119, [R1+0x240] ;  /* 0x0002400001777983 */ /* 0x002ee80000100800 */
[----:B------:R1:W-:Y:S04]  /*18920*/  STL [R1+0x304], R62 ;  /* 0x0003043e01007387 */ /* 0x0003e80000100800 */
[----:B------:R-:W3:Y:S04]  /*18930*/  LDL.LU R118, [R1+0x310] ;  /* 0x0003100001767983 */ /* 0x000ee80000300800 */
[----:B------:R4:W-:Y:S01]  /*18940*/  STL [R1+0x308], R60 ;  /* 0x0003083c01007387 */ /* 0x0009e20000100800 */
[----:B------:R-:W-:-:S03]  /*18950*/  FADD R19, R92, R19 ;  /* 0x000000135c137221 */ /* 0x000fc60000000000 */
[----:B------:R-:W3:Y:S04]  /*18960*/  LDL R117, [R1+0x244] ;  /* 0x0002440001757983 */ /* 0x000ee80000100800 */
[----:B------:R0:W-:Y:S04]  /*18970*/  STL [R1+0x30c], R0 ;  /* 0x00030c0001007387 */ /* 0x0001e80000100800 */
[----:B------:R-:W3:Y:S01]  /*18980*/  LDL.LU R116, [R1+0x314] ;  /* 0x0003140001747983 */ /* 0x000ee20000300800 */
[----:B------:R-:W-:-:S03]  /*18990*/  FADD R18, R93, R18 ;  /* 0x000000125d127221 */ /* 0x000fc60000000000 */
[----:B------:R-:W3:Y:S04]  /*189a0*/  LDL R115, [R1+0x248] ;  /* 0x0002480001737983 */ /* 0x000ee80000100800 */
[----:B------:R-:W3:Y:S04]  /*189b0*/  LDL.LU R114, [R1+0x318] ;  /* 0x0003180001727983 */ /* 0x000ee80000300800 */
[----:B------:R-:W3:Y:S04]  /*189c0*/  LDL R113, [R1+0x24c] ;  /* 0x00024c0001717983 */ /* 0x000ee80000100800 */
[----:B------:R-:W3:Y:S01]  /*189d0*/  LDL.LU R112, [R1+0x31c] ;  /* 0x00031c0001707983 */ /* 0x000ee20000300800 */
[----:B------:R-:W-:-:S03]  /*189e0*/  FADD R17, R94, R17 ;  /* 0x000000115e117221 */ /* 0x000fc60000000000 */
[----:B------:R-:W3:Y:S04]  /*189f0*/  LDL R111, [R1+0x250] ;  /* 0x00025000016f7983 */ /* 0x000ee80000100800 */
[----:B------:R-:W3:Y:S01]  /*18a00*/  LDL.LU R110, [R1+0x320] ;  /* 0x00032000016e7983 */ /* 0x000ee20000300800 */
[----:B------:R-:W-:-:S01]  /*18a10*/  FADD R16, R95, R16 ;  /* 0x000000105f107221 */ /* 0x000fc20000000000 */
[----:B------:R-:W-:Y:S01]  /*18a20*/  FADD R15, R96, R15 ;  /* 0x0000000f600f7221 */ /* 0x000fe20000000000 */
        /* <DEDUP_REMOVED lines=12> */
[----:B------:R-:W-:-:S02]  /*18af0*/  FADD R2, R109, R2 ;  /* 0x000000026d027221 */ /* 0x000fc40000000000 */
[----:B------:R-:W3:Y:S04]  /*18b00*/  LDL R109, [R1+0x254] ;  /* 0x00025400016d7983 */ /* 0x000ee80000100800 */
[----:B------:R-:W3:Y:S04]  /*18b10*/  LDL.LU R108, [R1+0x324] ;  /* 0x00032400016c7983 */ /* 0x000ee80000300800 */
        /* <DEDUP_REMOVED lines=43> */
[----:B--2---:R-:W2:Y:S04]  /*18dd0*/  LDL.LU R64, [R1+0x37c] ;  /* 0x00037c0001407983 */ /* 0x004ea80000300800 */
[----:B------:R-:W2:Y:S04]  /*18de0*/  LDL R63, [R1+0x2b0] ;  /* 0x0002b000013f7983 */ /* 0x000ea80000100800 */
[----:B-1----:R-:W2:Y:S04]  /*18df0*/  LDL.LU R62, [R1+0x380] ;  /* 0x00038000013e7983 */ /* 0x002ea80000300800 */
[----:B------:R-:W2:Y:S04]  /*18e00*/  LDL R61, [R1+0x2b4] ;  /* 0x0002b400013d7983 */ /* 0x000ea80000100800 */
[----:B----4-:R-:W4:Y:S04]  /*18e10*/  LDL.LU R60, [R1+0x384] ;  /* 0x00038400013c7983 */ /* 0x010f280000300800 */
[----:B------:R-:W4:Y:S04]  /*18e20*/  LDL R59, [R1+0x2b8] ;  /* 0x0002b800013b7983 */ /* 0x000f280000100800 */
[----:B0-----:R-:W4:Y:S01]  /*18e30*/  LDL.LU R0, [R1+0x388] ;  /* 0x0003880001007983 */ /* 0x001f220000300800 */
[----:B---3--:R-:W-:-:S01]  /*18e40*/  FADD R118, R119, R118 ;  /* 0x0000007677767221 */ /* 0x008fc20000000000 */
[----:B------:R-:W-:Y:S01]  /*18e50*/  FADD R116, R117, R116 ;  /* 0x0000007475747221 */ /* 0x000fe20000000000 */
[----:B------:R-:W-:-:S01]  /*18e60*/  FADD R114, R115, R114 ;  /* 0x0000007273727221 */ /* 0x000fc20000000000 */
[----:B------:R-:W-:Y:S01]  /*18e70*/  FADD R112, R113, R112 ;  /* 0x0000007071707221 */ /* 0x000fe20000000000 */
[----:B------:R-:W-:-:S01]  /*18e80*/  FADD R110, R111, R110 ;  /* 0x0000006e6f6e7221 */ /* 0x000fc20000000000 */
[----:B------:R-:W-:Y:S04]  /*18e90*/  STL [R1+0x310], R118 ;  /* 0x0003107601007387 */ /* 0x000fe80000100800 */
[----:B------:R-:W-:Y:S04]  /*18ea0*/  STL [R1+0x314], R116 ;  /* 0x0003147401007387 */ /* 0x000fe80000100800 */
[----:B------:R-:W-:Y:S04]  /*18eb0*/  STL [R1+0x318], R114 ;  /* 0x0003187201007387 */ /* 0x000fe80000100800 */
[----:B------:R-:W-:Y:S04]  /*18ec0*/  STL [R1+0x31c], R112 ;  /* 0x00031c7001007387 */ /* 0x000fe80000100800 */
[----:B------:R-:W-:Y:S01]  /*18ed0*/  STL [R1+0x320], R110 ;  /* 0x0003206e01007387 */ /* 0x000fe20000100800 */
[----:B------:R-:W-:-:S01]  /*18ee0*/  FADD R108, R109, R108 ;  /* 0x0000006c6d6c7221 */ /* 0x000fc20000000000 */
[----:B------:R-:W-:-:S04]  /*18ef0*/  FADD R106, R107, R106 ;  /* 0x0000006a6b6a7221 */ /* 0x000fc80000000000 */
[----:B------:R-:W-:Y:S01]  /*18f00*/  STL [R1+0x324], R108 ;  /* 0x0003246c01007387 */ /* 0x000fe20000100800 */
[----:B------:R-:W-:-:S03]  /*18f10*/  FADD R104, R105, R104 ;  /* 0x0000006869687221 */ /* 0x000fc60000000000 */
        /* <DEDUP_REMOVED lines=39> */
[----:B--2---:R-:W-:-:S03]  /*19190*/  FADD R64, R65, R64 ;  /* 0x0000004041407221 */ /* 0x004fc60000000000 */
[----:B------:R-:W-:Y:S04]  /*191a0*/  STL [R1+0x378], R66 ;  /* 0x0003784201007387 */ /* 0x000fe80000100800 */
[----:B------:R-:W-:Y:S01]  /*191b0*/  STL [R1+0x37c], R64 ;  /* 0x00037c4001007387 */ /* 0x000fe20000100800 */
[----:B------:R-:W-:-:S01]  /*191c0*/  FADD R62, R63, R62 ;  /* 0x0000003e3f3e7221 */ /* 0x000fc20000000000 */
[----:B----4-:R-:W-:Y:S01]  /*191d0*/  FADD R60, R61, R60 ;  /* 0x0000003c3d3c7221 */ /* 0x010fe20000000000 */
[----:B------:R-:W-:-:S02]  /*191e0*/  FADD R0, R59, R0 ;  /* 0x000000003b007221 */ /* 0x000fc40000000000 */
[----:B------:R-:W2:Y:S04]  /*191f0*/  LDL R59, [R1+0x2bc] ;  /* 0x0002bc00013b7983 */ /* 0x000ea80000100800 */
[----:B------:R-:W-:Y:S04]  /*19200*/  STL [R1+0x380], R62 ;  /* 0x0003803e01007387 */ /* 0x000fe80000100800 */
[----:B------:R0:W-:Y:S04]  /*19210*/  STL [R1+0x384], R60 ;  /* 0x0003843c01007387 */ /* 0x0001e80000100800 */
[----:B0-----:R-:W2:Y:S04]  /*19220*/  LDL.LU R60, [R1+0x38c] ;  /* 0x00038c00013c7983 */ /* 0x001ea80000300800 */
[----:B------:R-:W3:Y:S04]  /*19230*/  LDL R61, [R1+0x2c0] ;  /* 0x0002c000013d7983 */ /* 0x000ee80000100800 */
[----:B------:R0:W-:Y:S04]  /*19240*/  STL [R1+0x388], R0 ;  /* 0x0003880001007387 */ /* 0x0001e80000100800 */
[----:B------:R-:W3:Y:S04]  /*19250*/  LDL.LU R62, [R1+0x390] ;  /* 0x00039000013e7983 */ /* 0x000ee80000300800 */
[----:B------:R-:W4:Y:S04]  /*19260*/  LDL R63, [R1+0x2c4] ;  /* 0x0002c400013f7983 */ /* 0x000f280000100800 */
[----:B------:R-:W4:Y:S04]  /*19270*/  LDL.LU R64, [R1+0x394] ;  /* 0x0003940001407983 */ /* 0x000f280000300800 */
        /* <DEDUP_REMOVED lines=28> */
[----:B------:R-:W4:Y:S04]  /*19440*/  LDL R91, [R1] ;  /* 0x00000000015b7983 */ /* 0x000f280000100800 */
        /* <DEDUP_REMOVED lines=26> */
[----:B0-----:R-:W4:Y:S01]  /*195f0*/  LDL.LU R0, [R1+0x404] ;  /* 0x0004040001007983 */ /* 0x001f220000300800 */
[----:B--2---:R-:W-:-:S03]  /*19600*/  FADD R60, R59, R60 ;  /* 0x0000003c3b3c7221 */ /* 0x004fc60000000000 */
[----:B------:R-:W2:Y:S04]  /*19610*/  LDL.LU R59, [R1+0x960] ;  /* 0x00096000013b7983 */ /* 0x000ea80000300800 */
[----:B------:R0:W-:Y:S01]  /*19620*/  STL [R1+0x38c], R60 ;  /* 0x00038c3c01007387 */ /* 0x0001e20000100800 */
[----:B---3--:R-:W-:-:S03]  /*19630*/  FADD R62, R61, R62 ;  /* 0x0000003e3d3e7221 */ /* 0x008fc60000000000 */
[----:B0-----:R-:W3:Y:S01]  /*19640*/  LDL.LU R60, [R1+0x95c] ;  /* 0x00095c00013c7983 */ /* 0x001ee20000300800 */
[----:B----4-:R-:W-:-:S03]  /*19650*/  FADD R64, R63, R64 ;  /* 0x000000403f407221 */ /* 0x010fc60000000000 */
[----:B------:R-:W4:Y:S04]  /*19660*/  LDL.LU R61, [R1+0x958] ;  /* 0x00095800013d7983 */ /* 0x000f280000300800 */
[----:B------:R0:W-:Y:S01]  /*19670*/  STL [R1+0x390], R62 ;  /* 0x0003903e01007387 */ /* 0x0001e20000100800 */
[----:B------:R-:W-:-:S03]  /*19680*/  FADD R118, R119, R118 ;  /* 0x0000007677767221 */ /* 0x000fc60000000000 */
[----:B0-----:R-:W4:Y:S01]  /*19690*/  LDL.LU R62, [R1+0x954] ;  /* 0x00095400013e7983 */ /* 0x001f220000300800 */
[----:B------:R-:W-:-:S03]  /*196a0*/  FADD R116, R117, R116 ;  /* 0x0000007475747221 */ /* 0x000fc60000000000 */
[----:B------:R-:W4:Y:S04]  /*196b0*/  LDL.LU R63, [R1+0x950] ;  /* 0x00095000013f7983 */ /* 0x000f280000300800 */
[----:B------:R0:W-:Y:S01]  /*196c0*/  STL [R1+0x394], R64 ;  /* 0x0003944001007387 */ /* 0x0001e20000100800 */
[----:B------:R-:W-:-:S01]  /*196d0*/  FADD R114, R115, R114 ;  /* 0x0000007273727221 */ /* 0x000fc20000000000 */
[----:B------:R-:W-:Y:S02]  /*196e0*/  FADD R112, R113, R112 ;  /* 0x0000007071707221 */ /* 0x000fe40000000000 */
[----:B0-----:R-:W4:Y:S04]  /*196f0*/  LDL.LU R64, [R1+0x94c] ;  /* 0x00094c0001407983 */ /* 0x001f280000300800 */
[----:B------:R-:W-:Y:S01]  /*19700*/  STL [R1+0x398], R118 ;  /* 0x0003987601007387 */ /* 0x000fe20000100800 */
[----:B------:R-:W-:-:S03]  /*19710*/  FADD R110, R111, R110 ;  /* 0x0000006e6f6e7221 */ /* 0x000fc60000000000 */
[----:B------:R-:W-:Y:S04]  /*19720*/  STL [R1+0x39c], R116 ;  /* 0x00039c7401007387 */ /* 0x000fe80000100800 */
[----:B------:R-:W-:Y:S01]  /*19730*/  STL [R1+0x3a0], R114 ;  /* 0x0003a07201007387 */ /* 0x000fe20000100800 */
[----:B------:R-:W-:-:S03]  /*19740*/  FADD R108, R109, R108 ;  /* 0x0000006c6d6c7221 */ /* 0x000fc60000000000 */
[----:B------:R-:W-:Y:S04]  /*19750*/  STL [R1+0x3a4], R112 ;  /* 0x0003a47001007387 */ /* 0x000fe80000100800 */
        /* <DEDUP_REMOVED lines=34> */
[----:B------:R0:W-:Y:S01]  /*19980*/  STL [R1+0x3ec], R76 ;  /* 0x0003ec4c01007387 */ /* 0x0001e20000100800 */
[----:B------:R-:W-:-:S03]  /*19990*/  FADD R72, R73, R72 ;  /* 0x0000004849487221 */ /* 0x000fc60000000000 */
[----:B------:R1:W-:Y:S01]  /*199a0*/  STL [R1+0x3f0], R74 ;  /* 0x0003f04a01007387 */ /* 0x0003e20000100800 */
[----:B------:R-:W-:-:S03]  /*199b0*/  FADD R70, R71, R70 ;  /* 0x0000004647467221 */ /* 0x000fc60000000000 */
[----:B------:R1:W-:Y:S04]  /*199c0*/  STL [R1+0x3f4], R72 ;  /* 0x0003f44801007387 */ /* 0x0003e80000100800 */
[----:B------:R1:W-:Y:S01]  /*199d0*/  STL [R1+0x3f8], R70 ;  /* 0x0003f84601007387 */ /* 0x0003e20000100800 */
[----:B------:R-:W-:-:S03]  /*199e0*/  FADD R68, R69, R68 ;  /* 0x0000004445447221 */ /* 0x000fc60000000000 */
[----:B0-----:R-:W2:Y:S04]  /*199f0*/  LDL R76, [R1+0x38] ;  /* 0x00003800014c7983 */ /* 0x001ea80000100800 */
[----:B------:R0:W-:Y:S01]  /*19a00*/  STL [R1+0x3fc], R68 ;  /* 0x0003fc4401007387 */ /* 0x0001e20000100800 */
[----:B------:R-:W-:-:S03]  /*19a10*/  FADD R66, R67, R66 ;  /* 0x0000004243427221 */ /* 0x000fc60000000000 */
[----:B-1----:R-:W2:Y:S04]  /*19a20*/  LDL.LU R74, [R1+0x408] ;  /* 0x00040800014a7983 */ /* 0x002ea80000300800 */
[----:B------:R1:W-:Y:S01]  /*19a30*/  STL [R1+0x400], R66 ;  /* 0x0004004201007387 */ /* 0x0003e20000100800 */
[----:B------:R-:W-:-:S03]  /*19a40*/  FADD R0, R65, R0 ;  /* 0x0000000041007221 */ /* 0x000fc60000000000 */
[----:B------:R-:W3:Y:S04]  /*19a50*/  LDL R72, [R1+0x3c] ;  /* 0x00003c0001487983 */ /* 0x000ee80000100800 */
[----:B------:R4:W-:Y:S04]  /*19a60*/  STL [R1+0x404], R0 ;  /* 0x0004040001007387 */ /* 0x0009e80000100800 */
[----:B------:R-:W3:Y:S04]  /*19a70*/  LDL.LU R70, [R1+0x40c] ;  /* 0x00040c0001467983 */ /* 0x000ee80000300800 */
[----:B0-----:R-:W3:Y:S04]  /*19a80*/  LDL R68, [R1+0x40] ;  /* 0x0000400001447983 */ /* 0x001ee80000100800 */
[----:B-1----:R-:W3:Y:S04]  /*19a90*/  LDL.LU R66, [R1+0x410] ;  /* 0x0004100001427983 */ /* 0x002ee80000300800 */
[----:B------:R-:W3:Y:S04]  /*19aa0*/  LDL R65, [R1+0x44] ;  /* 0x0000440001417983 */ /* 0x000ee80000100800 */
        /* <DEDUP_REMOVED lines=34> */
[----:B----4-:R-:W4:Y:S04]  /*19cd0*/  LDL.LU R0, [R1+0x480] ;  /* 0x0004800001007983 */ /* 0x010f280000300800 */
[----:B------:R-:W4:Y:S04]  /*19ce0*/  LDL.LU R97, [R1+0x460] ;  /* 0x0004600001617983 */ /* 0x000f280000300800 */
[----:B------:R-:W4:Y:S01]  /*19cf0*/  LDL.LU R99, [R1+0x45c] ;  /* 0x00045c0001637983 */ /* 0x000f220000300800 */
[----:B--2---:R-:W-:-:S05]  /*19d00*/  FADD R74, R76, R74 ;  /* 0x0000004a4c4a7221 */ /* 0x004fca0000000000 */
[----:B------:R-:W-:Y:S01]  /*19d10*/  STL [R1+0x408], R74 ;  /* 0x0004084a01007387 */ /* 0x000fe20000100800 */
[----:B---3--:R-:W-:-:S01]  /*19d20*/  FADD R70, R72, R70 ;  /* 0x0000004648467221 */ /* 0x008fc20000000000 */
[----:B------:R-:W-:-:S05]  /*19d30*/  FADD R66, R68, R66 ;  /* 0x0000004244427221 */ /* 0x000fca0000000000 */
[----:B------:R0:W-:Y:S04]  /*19d40*/  STL [R1+0x410], R66 ;  /* 0x0004104201007387 */ /* 0x0001e80000100800 */
[----:B------:R1:W-:Y:S04]  /*19d50*/  STL [R1+0x40c], R70 ;  /* 0x00040c4601007387 */ /* 0x0003e80000100800 */
[----:B0-----:R-:W2:Y:S04]  /*19d60*/  LDL.LU R66, [R1+0x414] ;  /* 0x0004140001427983 */ /* 0x001ea80000300800 */
[----:B------:R-:W3:Y:S04]  /*19d70*/  LDL.LU R68, [R1+0x418] ;  /* 0x0004180001447983 */ /* 0x000ee80000300800 */
[----:B-1----:R-:W3:Y:S04]  /*19d80*/  LDL.LU R70, [R1+0x41c] ;  /* 0x00041c0001467983 */ /* 0x002ee80000300800 */
[----:B------:R-:W3:Y:S04]  /*19d90*/  LDL.LU R72, [R1+0x420] ;  /* 0x0004200001487983 */ /* 0x000ee80000300800 */
        /* <DEDUP_REMOVED lines=21> */
[----:B----4-:R-:W-:Y:S01]  /*19ef0*/  FADD R97, R98, R97 ;  /* 0x0000006162617221 */ /* 0x010fe20000000000 */
[----:B------:R-:W-:-:S01]  /*19f00*/  FADD R99, R100, R99 ;  /* 0x0000006364637221 */ /* 0x000fc20000000000 */
[----:B------:R-:W-:Y:S01]  /*19f10*/  FADD R0, R82, R0 ;  /* 0x0000000052007221 */ /* 0x000fe20000000000 */
[----:B--2---:R-:W-:-:S02]  /*19f20*/  FADD R66, R65, R66 ;  /* 0x0000004241427221 */ /* 0x004fc40000000000 */
[----:B------:R-:W2:Y:S01]  /*19f30*/  LDL.LU R65, [R1+0x948] ;  /* 0x0009480001417983 */ /* 0x000ea20000300800 */
[----:B---3--:R-:W-:-:S03]  /*19f40*/  FADD R68, R67, R68 ;  /* 0x0000004443447221 */ /* 0x008fc60000000000 */
[----:B------:R0:W-:Y:S01]  /*19f50*/  STL [R1+0x414], R66 ;  /* 0x0004144201007387 */ /* 0x0001e20000100800 */
[----:B------:R-:W-:-:S01]  /*19f60*/  FADD R70, R69, R70 ;  /* 0x0000004645467221 */ /* 0x000fc20000000000 */
[----:B------:R-:W-:Y:S02]  /*19f70*/  FADD R72, R71, R72 ;  /* 0x0000004847487221 */ /* 0x000fe40000000000 */
[----:B0-----:R-:W3:Y:S04]  /*19f80*/  LDL.LU R66, [R1+0x944] ;  /* 0x0009440001427983 */ /* 0x001ee80000300800 */
[----:B------:R-:W4:Y:S04]  /*19f90*/  LDL.LU R67, [R1+0x940] ;  /* 0x0009400001437983 */ /* 0x000f280000300800 */
[----:B------:R0:W-:Y:S01]  /*19fa0*/  STL [R1+0x418], R68 ;  /* 0x0004184401007387 */ /* 0x0001e20000100800 */
[----:B------:R-:W-:-:S01]  /*19fb0*/  FADD R74, R73, R74 ;  /* 0x0000004a494a7221 */ /* 0x000fc20000000000 */
[----:B------:R-:W-:-:S02]  /*19fc0*/  FADD R76, R75, R76 ;  /* 0x0000004c4b4c7221 */ /* 0x000fc40000000000 */
[----:B0-----:R-:W4:Y:S04]  /*19fd0*/  LDL.LU R68, [R1+0x93c] ;  /* 0x00093c0001447983 */ /* 0x001f280000300800 */
[----:B------:R-:W4:Y:S04]  /*19fe0*/  LDL.LU R69, [R1+0x938] ;  /* 0x0009380001457983 */ /* 0x000f280000300800 */
[----:B------:R0:W-:Y:S01]  /*19ff0*/  STL [R1+0x41c], R70 ;  /* 0x00041c4601007387 */ /* 0x0001e20000100800 */
[----:B------:R-:W-:-:S03]  /*1a000*/  FADD R78, R77, R78 ;  /* 0x0000004e4d4e7221 */ /* 0x000fc60000000000 */
[----:B0-----:R-:W4:Y:S04]  /*1a010*/  LDL.LU R70, [R1+0x934] ;  /* 0x0009340001467983 */ /* 0x001f280000300800 */
[----:B------:R-:W4:Y:S04]  /*1a020*/  LDL.LU R71, [R1+0x930] ;  /* 0x0009300001477983 */ /* 0x000f280000300800 */
[----:B------:R0:W-:Y:S01]  /*1a030*/  STL [R1+0x420], R72 ;  /* 0x0004204801007387 */ /* 0x0001e20000100800 */
[----:B------:R-:W-:-:S03]  /*1a040*/  FADD R80, R79, R80 ;  /* 0x000000504f507221 */ /* 0x000fc60000000000 */
[----:B0-----:R-:W4:Y:S04]  /*1a050*/  LDL.LU R72, [R1+0x92c] ;  /* 0x00092c0001487983 */ /* 0x001f280000300800 */
[----:B------:R-:W4:Y:S04]  /*1a060*/  LDL.LU R73, [R1+0x928] ;  /* 0x0009280001497983 */ /* 0x000f280000300800 */
[----:B------:R0:W-:Y:S01]  /*1a070*/  STL [R1+0x424], R74 ;  /* 0x0004244a01007387 */ /* 0x0001e20000100800 */
[----:B------:R-:W-:-:S01]  /*1a080*/  FADD R119, R81, R119 ;  /* 0x0000007751777221 */ /* 0x000fc20000000000 */
[----:B------:R-:W-:-:S02]  /*1a090*/  FADD R117, R118, R117 ;  /* 0x0000007576757221 */ /* 0x000fc40000000000 */
[----:B0-----:R-:W4:Y:S04]  /*1a0a0*/  LDL.LU R74, [R1+0x924] ;  /* 0x00092400014a7983 */ /* 0x001f280000300800 */
[----:B------:R-:W4:Y:S04]  /*1a0b0*/  LDL.LU R75, [R1+0x920] ;  /* 0x00092000014b7983 */ /* 0x000f280000300800 */
[----:B------:R0:W-:Y:S01]  /*1a0c0*/  STL [R1+0x428], R76 ;  /* 0x0004284c01007387 */ /* 0x0001e20000100800 */
[----:B------:R-:W-:-:S01]  /*1a0d0*/  FADD R115, R116, R115 ;  /* 0x0000007374737221 */ /* 0x000fc20000000000 */
[----:B------:R-:W-:Y:S01]  /*1a0e0*/  FADD R113, R114, R113 ;  /* 0x0000007172717221 */ /* 0x000fe20000000000 */
[----:B------:R-:W-:-:S01]  /*1a0f0*/  FADD R111, R112, R111 ;  /* 0x0000006f706f7221 */ /* 0x000fc20000000000 */
        /* <DEDUP_REMOVED lines=10> */
[----:B------:R-:W-:-:S02]  /*1a1a0*/  FADD R101, R102, R101 ;  /* 0x0000006566657221 */ /* 0x000fc40000000000 */
[----:B0-----:R-:W4:Y:S04]  /*1a1b0*/  LDL.LU R80, [R1+0x90c] ;  /* 0x00090c0001507983 */ /* 0x001f280000300800 */
[----:B------:R-:W4:Y:S04]  /*1a1c0*/  LDL.LU R81, [R1+0x908] ;  /* 0x0009080001517983 */ /* 0x000f280000300800 */
[----:B------:R0:W-:Y:S04]  /*1a1d0*/  STL [R1+0x434], R119 ;  /* 0x0004347701007387 */ /* 0x0001e80000100800 */
[----:B------:R1:W-:Y:S04]  /*1a1e0*/  STL [R1+0x438], R117 ;  /* 0x0004387501007387 */ /* 0x0003e80000100800 */
[----:B------:R1:W-:Y:S04]  /*1a1f0*/  STL [R1+0x43c], R115 ;  /* 0x00043c7301007387 */ /* 0x0003e80000100800 */
[----:B------:R1:W-:Y:S04]  /*1a200*/  STL [R1+0x440], R113 ;  /* 0x0004407101007387 */ /* 0x0003e80000100800 */
        /* <DEDUP_REMOVED lines=8> */
[----:B------:R1:W-:Y:S04]  /*1a290*/  STL [R1+0x464], R95 ;  /* 0x0004645f01007387 */ /* 0x0003e80000100800 */
[----:B------:R-:W-:Y:S04]  /*1a2a0*/  STL [R1+0x468], R93 ;  /* 0x0004685d01007387 */ /* 0x000fe80000100800 */
[----:B------:R-:W-:Y:S04]  /*1a2b0*/  STL [R1+0x46c], R91 ;  /* 0x00046c5b01007387 */ /* 0x000fe80000100800 */
[----:B------:R-:W-:Y:S04]  /*1a2c0*/  STL [R1+0x470], R89 ;  /* 0x0004705901007387 */ /* 0x000fe80000100800 */
[----:B------:R-:W-:Y:S04]  /*1a2d0*/  STL [R1+0x474], R87 ;  /* 0x0004745701007387 */ /* 0x000fe80000100800 */
[----:B------:R-:W2:Y:S04]  /*1a2e0*/  LDL R82, [R1+0xb4] ;  /* 0x0000b40001527983 */ /* 0x000ea80000100800 */
[----:B------:R-:W-:Y:S04]  /*1a2f0*/  STL [R1+0x478], R85 ;  /* 0x0004785501007387 */ /* 0x000fe80000100800 */
[----:B------:R-:W2:Y:S04]  /*1a300*/  LDL.LU R106, [R1+0x484] ;  /* 0x00048400016a7983 */ /* 0x000ea80000300800 */
[----:B------:R-:W-:Y:S04]  /*1a310*/  STL [R1+0x47c], R83 ;  /* 0x00047c5301007387 */ /* 0x000fe80000100800 */
[----:B0-----:R-:W3:Y:S04]  /*1a320*/  LDL R119, [R1+0xb8] ;  /* 0x0000b80001777983 */ /* 0x001ee80000100800 */
[----:B------:R0:W-:Y:S04]  /*1a330*/  STL [R1+0x480], R0 ;  /* 0x0004800001007387 */ /* 0x0001e80000100800 */
[----:B------:R-:W3:Y:S04]  /*1a340*/  LDL.LU R108, [R1+0x488] ;  /* 0x00048800016c7983 */ /* 0x000ee80000300800 */
[----:B------:R-:W4:Y:S04]  /*1a350*/  LDL R118, [R1+0xbc] ;  /* 0x0000bc0001767983 */ /* 0x000f280000100800 */
[----:B------:R-:W4:Y:S04]  /*1a360*/  LDL.LU R110, [R1+0x48c] ;  /* 0x00048c00016e7983 */ /* 0x000f280000300800 */
[----:B-1----:R-:W4:Y:S04]  /*1a370*/  LDL R117, [R1+0xc0] ;  /* 0x0000c00001757983 */ /* 0x002f280000100800 */
        /* <DEDUP_REMOVED lines=14> */
[----:B0-----:R-:W4:Y:S04]  /*1a460*/  LDL.LU R0, [R1+0x4ac] ;  /* 0x0004ac0001007983 */ /* 0x001f280000300800 */
[----:B------:R-:W4:Y:S04]  /*1a470*/  LDL R111, [R1+0xe0] ;  /* 0x0000e000016f7983 */ /* 0x000f280000100800 */
[----:B------:R-:W4:Y:S04]  /*1a480*/  LDL R109, [R1+0xe4] ;  /* 0x0000e400016d7983 */ /* 0x000f280000100800 */
[----:B------:R-:W4:Y:S04]  /*1a490*/  LDL R107, [R1+0xe8] ;  /* 0x0000e800016b7983 */ /* 0x000f280000100800 */
        /* <DEDUP_REMOVED lines=13> */
[----:B------:R-:W4:Y:S01]  /*1a570*/  LDL.LU R83, [R1+0x4d4] ;  /* 0x0004d40001537983 */ /* 0x000f220000300800 */
[----:B--2---:R-:W-:-:S03]  /*1a580*/  FADD R106, R82, R106 ;  /* 0x0000006a526a7221 */ /* 0x004fc60000000000 */
[----:B------:R-:W2:Y:S04]  /*1a590*/  LDL.LU R82, [R1+0x904] ;  /* 0x0009040001527983 */ /* 0x000ea80000300800 */
[----:B------:R0:W-:Y:S01]  /*1a5a0*/  STL [R1+0x484], R106 ;  /* 0x0004846a01007387 */ /* 0x0001e20000100800 */
[----:B---3--:R-:W-:-:S03]  /*1a5b0*/  FADD R108, R119, R108 ;  /* 0x0000006c776c7221 */ /* 0x008fc60000000000 */
[----:B0-----:R-:W3:Y:S04]  /*1a5c0*/  LDL.LU R106, [R1+0x4b8] ;  /* 0x0004b800016a7983 */ /* 0x001ee80000300800 */
[----:B------:R0:W-:Y:S01]  /*1a5d0*/  STL [R1+0x488], R108 ;  /* 0x0004886c01007387 */ /* 0x0001e20000100800 */
[----:B----4-:R-:W-:-:S03]  /*1a5e0*/  FADD R110, R118, R110 ;  /* 0x0000006e766e7221 */ /* 0x010fc60000000000 */
[----:B0-----:R-:W4:Y:S01]  /*1a5f0*/  LDL.LU R108, [R1+0x4b4] ;  /* 0x0004b400016c7983 */ /* 0x001f220000300800 */
[----:B------:R-:W-:-:S03]  /*1a600*/  FADD R116, R117, R116 ;  /* 0x0000007475747221 */ /* 0x000fc60000000000 */
[----:B------:R0:W-:Y:S01]  /*1a610*/  STL [R1+0x48c], R110 ;  /* 0x00048c6e01007387 */ /* 0x0001e20000100800 */
[----:B------:R-:W-:-:S03]  /*1a620*/  FADD R114, R115, R114 ;  /* 0x0000007273727221 */ /* 0x000fc60000000000 */
[----:B0-----:R-:W2:Y:S01]  /*1a630*/  LDL.LU R110, [R1+0x4b0] ;  /* 0x0004b000016e7983 */ /* 0x001ea20000300800 */
[----:B------:R-:W-:-:S03]  /*1a640*/  FADD R112, R113, R112 ;  /* 0x0000007071707221 */ /* 0x000fc60000000000 */
[----:B------:R-:W-:Y:S04]  /*1a650*/  STL [R1+0x490], R116 ;  /* 0x0004907401007387 */ /* 0x000fe80000100800 */
[----:B------:R-:W-:Y:S01]  /*1a660*/  STL [R1+0x494], R114 ;  /* 0x0004947201007387 */ /* 0x000fe20000100800 */
[----:B------:R-:W-:-:S03]  /*1a670*/  FADD R96, R98, R96 ;  /* 0x0000006062607221 */ /* 0x000fc60000000000 */
[----:B------:R-:W-:Y:S01]  /*1a680*/  STL [R1+0x498], R112 ;  /* 0x0004987001007387 */ /* 0x000fe20000100800 */
[----:B------:R-:W-:-:S03]  /*1a690*/  FADD R94, R95, R94 ;  /* 0x0000005e5f5e7221 */ /* 0x000fc60000000000 */
[----:B------:R0:W-:Y:S04]  /*1a6a0*/  STL [R1+0x49c], R96 ;  /* 0x00049c6001007387 */ /* 0x0001e80000100800 */
[----:B------:R-:W-:Y:S01]  /*1a6b0*/  STL [R1+0x4a0], R94 ;  /* 0x0004a05e01007387 */ /* 0x000fe20000100800 */
[----:B------:R-:W-:-:S03]  /*1a6c0*/  FADD R90, R92, R90 ;  /* 0x0000005a5c5a7221 */ /* 0x000fc60000000000 */
[----:B------:R-:W2:Y:S04]  /*1a6d0*/  LDL R98, [R1+0x108] ;  /* 0x0001080001627983 */ /* 0x000ea80000100800 */
[----:B------:R-:W-:Y:S01]  /*1a6e0*/  STL [R1+0x4a4], R90 ;  /* 0x0004a45a01007387 */ /* 0x000fe20000100800 */
[----:B------:R-:W-:-:S03]  /*1a6f0*/  FADD R86, R88, R86 ;  /* 0x0000005658567221 */ /* 0x000fc60000000000 */
[----:B0-----:R-:W2:Y:S04]  /*1a700*/  LDL.LU R96, [R1+0x4d8] ;  /* 0x0004d80001607983 */ /* 0x001ea80000300800 */
[----:B------:R-:W-:Y:S01]  /*1a710*/  STL [R1+0x4a8], R86 ;  /* 0x0004a85601007387 */ /* 0x000fe20000100800 */
[----:B------:R-:W-:-:S03]  /*1a720*/  FADD R0, R84, R0 ;  /* 0x0000000054007221 */ /* 0x000fc60000000000 */
[----:B------:R-:W2:Y:S04]  /*1a730*/  LDL R95, [R1+0x10c] ;  /* 0x00010c00015f7983 */ /* 0x000ea80000100800 */
[----:B------:R0:W-:Y:S04]  /*1a740*/  STL [R1+0x4ac], R0 ;  /* 0x0004ac0001007387 */ /* 0x0001e80000100800 */
[----:B0-----:R-:W2:Y:S04]  /*1a750*/  LDL.LU R0, [R1+0x4dc] ;  /* 0x0004dc0001007983 */ /* 0x001ea80000300800 */
[----:B------:R-:W2:Y:S04]  /*1a760*/  LDL R94, [R1+0x110] ;  /* 0x00011000015e7983 */ /* 0x000ea80000100800 */
[----:B------:R-:W2:Y:S04]  /*1a770*/  LDL.LU R92, [R1+0x4e0] ;  /* 0x0004e000015c7983 */ /* 0x000ea80000300800 */
[----:B------:R-:W2:Y:S04]  /*1a780*/  LDL R90, [R1+0x114] ;  /* 0x00011400015a7983 */ /* 0x000ea80000100800 */
[----:B------:R-:W2:Y:S04]  /*1a790*/  LDL.LU R88, [R1+0x4e4] ;  /* 0x0004e40001587983 */ /* 0x000ea80000300800 */
[----:B------:R-:W2:Y:S04]  /*1a7a0*/  LDL R86, [R1+0x118] ;  /* 0x0001180001567983 */ /* 0x000ea80000100800 */
[----:B------:R-:W2:Y:S01]  /*1a7b0*/  LDL.LU R84, [R1+0x4e8] ;  /* 0x0004e80001547983 */ /* 0x000ea20000300800 */
[----:B------:R-:W-:-:S01]  /*1a7c0*/  FADD R104, R105, R104 ;  /* 0x0000006869687221 */ /* 0x000fc20000000000 */
[----:B------:R-:W-:Y:S01]  /*1a7d0*/  FADD R102, R103, R102 ;  /* 0x0000006667667221 */ /* 0x000fe20000000000 */
[----:B------:R-:W-:-:S01]  /*1a7e0*/  FADD R100, R101, R100 ;  /* 0x0000006465647221 */ /* 0x000fc20000000000 */
[----:B------:R-:W-:Y:S01]  /*1a7f0*/  FADD R97, R99, R97 ;  /* 0x0000006163617221 */ /* 0x000fe20000000000 */
[----:B------:R-:W-:-:S01]  /*1a800*/  FADD R91, R93, R91 ;  /* 0x0000005b5d5b7221 */ /* 0x000fc20000000000 */
[----:B------:R-:W-:Y:S01]  /*1a810*/  FADD R87, R89, R87 ;  /* 0x0000005759577221 */ /* 0x000fe20000000000 */
[----:B------:R-:W-:-:S01]  /*1a820*/  FADD R83, R85, R83 ;  /* 0x0000005355537221 */ /* 0x000fc20000000000 */
[----:B---3--:R-:W-:Y:S01]  /*1a830*/  FADD R106, R107, R106 ;  /* 0x0000006a6b6a7221 */ /* 0x008fe20000000000 */
[----:B----4-:R-:W-:-:S01]  /*1a840*/  FADD R108, R109, R108 ;  /* 0x0000006c6d6c7221 */ /* 0x010fc20000000000 */
[----:B--2---:R-:W-:-:S05]  /*1a850*/  FADD R110, R111, R110 ;  /* 0x0000006e6f6e7221 */ /* 0x004fca0000000000 */
[----:B------:R-:W-:Y:S04]  /*1a860*/  STL [R1+0x4b0], R110 ;  /* 0x0004b06e01007387 */ /* 0x000fe80000100800 */
[----:B------:R-:W-:Y:S04]  /*1a870*/  STL [R1+0x4b4], R108 ;  /* 0x0004b46c01007387 */ /* 0x000fe80000100800 */
[----:B------:R-:W-:Y:S04]  /*1a880*/  STL [R1+0x4b8], R106 ;  /* 0x0004b86a01007387 */ /* 0x000fe80000100800 */
[----:B------:R-:W-:Y:S04]  /*1a890*/  STL [R1+0x4bc], R104 ;  /* 0x0004bc6801007387 */ /* 0x000fe80000100800 */
[----:B------:R-:W-:Y:S04]  /*1a8a0*/  STL [R1+0x4c0], R102 ;  /* 0x0004c06601007387 */ /* 0x000fe80000100800 */
[----:B------:R-:W-:Y:S04]  /*1a8b0*/  STL [R1+0x4c4], R100 ;  /* 0x0004c46401007387 */ /* 0x000fe80000100800 */
[----:B------:R-:W-:Y:S04]  /*1a8c0*/  STL [R1+0x4c8], R97 ;  /* 0x0004c86101007387 */ /* 0x000fe80000100800 */
[----:B------:R0:W-:Y:S01]  /*1a8d0*/  STL [R1+0x4d4], R83 ;  /* 0x0004d45301007387 */ /* 0x0001e20000100800 */
[----:B------:R-:W-:-:S03]  /*1a8e0*/  FADD R96, R98, R96 ;  /* 0x0000006062607221 */ /* 0x000fc60000000000 */
[----:B------:R-:W-:Y:S04]  /*1a8f0*/  STL [R1+0x4cc], R91 ;  /* 0x0004cc5b01007387 */ /* 0x000fe80000100800 */
[----:B0-----:R-:W2:Y:S04]  /*1a900*/  LDL R83, [R1+0x11c] ;  /* 0x00011c0001537983 */ /* 0x001ea80000100800 */
[----:B------:R0:W-:Y:S04]  /*1a910*/  STL [R1+0x4d0], R87 ;  /* 0x0004d05701007387 */ /* 0x0001e80000100800 */
[----:B------:R-:W3:Y:S04]  /*1a920*/  LDL R85, [R1+0x120] ;  /* 0x0001200001557983 */ /* 0x000ee80000100800 */
[----:B------:R-:W4:Y:S01]  /*1a930*/  LDL R89, [R1+0x128] ;  /* 0x0001280001597983 */ /* 0x000f220000100800 */
[----:B------:R-:W-:-:S03]  /*1a940*/  FADD R0, R95, R0 ;  /* 0x000000005f007221 */ /* 0x000fc60000000000 */
[----:B0-----:R-:W4:Y:S04]  /*1a950*/  LDL R87, [R1+0x124] ;  /* 0x0001240001577983 */ /* 0x001f280000100800 */
[----:B------:R-:W4:Y:S01]  /*1a960*/  LDL R91, [R1+0x12c] ;  /* 0x00012c00015b7983 */ /* 0x000f220000100800 */
[----:B------:R-:W-:-:S03]  /*1a970*/  FADD R92, R94, R92 ;  /* 0x0000005c5e5c7221 */ /* 0x000fc60000000000 */
[----:B------:R-:W4:Y:S04]  /*1a980*/  LDL R116, [R1+0x130] ;  /* 0x0001300001747983 */ /* 0x000f280000100800 */
[----:B------:R-:W4:Y:S04]  /*1a990*/  LDL R112, [R1+0x134] ;  /* 0x0001340001707983 */ /* 0x000f280000100800 */
[----:B------:R-:W4:Y:S01]  /*1a9a0*/  LDL R108, [R1+0x138] ;  /* 0x00013800016c7983 */ /* 0x000f220000100800 */
[----:B------:R-:W-:-:S03]  /*1a9b0*/  FADD R88, R90, R88 ;  /* 0x000000585a587221 */ /* 0x000fc60000000000 */
[----:B------:R-:W4:Y:S04]  /*1a9c0*/  LDL R106, [R1+0x13c] ;  /* 0x00013c00016a7983 */ /* 0x000f280000100800 */
[----:B------:R-:W4:Y:S01]  /*1a9d0*/  LDL R104, [R1+0x140] ;  /* 0x0001400001687983 */ /* 0x000f220000100800 */
[----:B------:R-:W-:-:S03]  /*1a9e0*/  FADD R84, R86, R84 ;  /* 0x0000005456547221 */ /* 0x000fc60000000000 */
[----:B------:R-:W4:Y:S04]  /*1a9f0*/  LDL R101, [R1+0x144] ;  /* 0x0001440001657983 */ /* 0x000f280000100800 */
[----:B------:R-:W2:Y:S04]  /*1aa00*/  LDL R97, [R1+0x148] ;  /* 0x0001480001617983 */ /* 0x000ea80000100800 */
[----:B------:R-:W3:Y:S04]  /*1aa10*/  LDL R93, [R1+0x14c] ;  /* 0x00014c00015d7983 */ /* 0x000ee80000100800 */
[----:B------:R0:W-:Y:S04]  /*1aa20*/  STL [R1+0x4dc], R0 ;  /* 0x0004dc0001007387 */ /* 0x0001e80000100800 */
[----:B0-----:R-:W3:Y:S04]  /*1aa30*/  LDL.LU R0, [R1+0x51c] ;  /* 0x00051c0001007983 */ /* 0x001ee80000300800 */
[----:B------:R-:W-:Y:S04]  /*1aa40*/  STL [R1+0x4d8], R96 ;  /* 0x0004d86001007387 */ /* 0x000fe80000100800 */
[----:B------:R-:W2:Y:S04]  /*1aa50*/  LDL.LU R95, [R1+0x518] ;  /* 0x00051800015f7983 */ /* 0x000ea80000300800 */
[----:B------:R-:W4:Y:S04]  /*1aa60*/  LDL.LU R99, [R1+0x514] ;  /* 0x0005140001637983 */ /* 0x000f280000300800 */
[----:B------:R-:W-:Y:S04]  /*1aa70*/  STL [R1+0x4e0], R92 ;  /* 0x0004e05c01007387 */ /* 0x000fe80000100800 */
[----:B------:R0:W-:Y:S04]  /*1aa80*/  STL [R1+0x4e8], R84 ;  /* 0x0004e85401007387 */ /* 0x0001e80000100800 */
[----:B------:R1:W-:Y:S04]  /*1aa90*/  STL [R1+0x4e4], R88 ;  /* 0x0004e45801007387 */ /* 0x0003e80000100800 */
[----:B0-----:R-:W4:Y:S04]  /*1aaa0*/  LDL.LU R84, [R1+0x4ec] ;  /* 0x0004ec0001547983 */ /* 0x001f280000300800 */
[----:B------:R-:W4:Y:S04]  /*1aab0*/  LDL.LU R86, [R1+0x4f0] ;  /* 0x0004f00001567983 */ /* 0x000f280000300800 */
[----:B-1----:R-:W4:Y:S04]  /*1aac0*/  LDL.LU R88, [R1+0x4f4] ;  /* 0x0004f40001587983 */ /* 0x002f280000300800 */
[----:B------:R-:W4:Y:S04]  /*1aad0*/  LDL.LU R90, [R1+0x4f8] ;  /* 0x0004f800015a7983 */ /* 0x000f280000300800 */
[----:B------:R-:W4:Y:S04]  /*1aae0*/  LDL.LU R118, [R1+0x4fc] ;  /* 0x0004fc0001767983 */ /* 0x000f280000300800 */
[----:B------:R-:W4:Y:S04]  /*1aaf0*/  LDL.LU R114, [R1+0x500] ;  /* 0x0005000001727983 */ /* 0x000f280000300800 */
[----:B------:R-:W4:Y:S04]  /*1ab00*/  LDL.LU R110, [R1+0x504] ;  /* 0x00050400016e7983 */ /* 0x000f280000300800 */
[----:B------:R-:W4:Y:S04]  /*1ab10*/  LDL.LU R107, [R1+0x508] ;  /* 0x00050800016b7983 */ /* 0x000f280000300800 */
[----:B------:R-:W4:Y:S04]  /*1ab20*/  LDL.LU R105, [R1+0x50c] ;  /* 0x00050c0001697983 */ /* 0x000f280000300800 */
[----:B------:R-:W4:Y:S04]  /*1ab30*/  LDL.LU R103, [R1+0x510] ;  /* 0x0005100001677983 */ /* 0x000f280000300800 */
        /* <DEDUP_REMOVED lines=12> */
[----:B---3--:R-:W-:-:S01]  /*1ac00*/  FADD R0, R93, R0 ;  /* 0x000000005d007221 */ /* 0x008fc20000000000 */
[----:B--2---:R-:W-:Y:S01]  /*1ac10*/  FADD R95, R97, R95 ;  /* 0x0000005f615f7221 */ /* 0x004fe20000000000 */
[----:B----4-:R-:W-:-:S02]  /*1ac20*/  FADD R84, R83, R84 ;  /* 0x0000005453547221 */ /* 0x010fc40000000000 */
[----:B------:R-:W2:Y:S01]  /*1ac30*/  LDL.LU R83, [R1+0x900] ;  /* 0x0009000001537983 */ /* 0x000ea20000300800 */
[----:B------:R-:W-:-:S03]  /*1ac40*/  FADD R86, R85, R86 ;  /* 0x0000005655567221 */ /* 0x000fc60000000000 */
[----:B------:R0:W-:Y:S01]  /*1ac50*/  STL [R1+0x4ec], R84 ;  /* 0x0004ec5401007387 */ /* 0x0001e20000100800 */
[----:B------:R-:W-:-:S01]  /*1ac60*/  FADD R88, R87, R88 ;  /* 0x0000005857587221 */ /* 0x000fc20000000000 */
[----:B------:R-:W-:Y:S02]  /*1ac70*/  FADD R90, R89, R90 ;  /* 0x0000005a595a7221 */ /* 0x000fe40000000000 */
[----:B0-----:R-:W3:Y:S04]  /*1ac80*/  LDL.LU R84, [R1+0x8fc] ;  /* 0x0008fc0001547983 */ /* 0x001ee80000300800 */
[----:B------:R-:W4:Y:S04]  /*1ac90*/  LDL.LU R85, [R1+0x8f8] ;  /* 0x0008f80001557983 */ /* 0x000f280000300800 */
[----:B------:R0:W-:Y:S01]  /*1aca0*/  STL [R1+0x4f0], R86 ;  /* 0x0004f05601007387 */ /* 0x0001e20000100800 */
[----:B------:R-:W-:-:S01]  /*1acb0*/  FADD R118, R91, R118 ;  /* 0x000000765b767221 */ /* 0x000fc20000000000 */
[----:B------:R-:W-:Y:S01]  /*1acc0*/  FADD R114, R116, R114 ;  /* 0x0000007274727221 */ /* 0x000fe20000000000 */
[----:B------:R-:W-:-:S01]  /*1acd0*/  FADD R110, R112, R110 ;  /* 0x0000006e706e7221 */ /* 0x000fc20000000000 */
[----:B------:R-:W-:Y:S01]  /*1ace0*/  FADD R107, R108, R107 ;  /* 0x0000006b6c6b7221 */ /* 0x000fe20000000000 */
        /* <DEDUP_REMOVED lines=8> */
[----:B------:R0:W-:Y:S04]  /*1ad70*/  STL [R1+0x4f8], R90 ;  /* 0x0004f85a01007387 */ /* 0x0001e80000100800 */
[----:B0-----:R-:W4:Y:S04]  /*1ad80*/  LDL.LU R90, [R1+0x8e4] ;  /* 0x0008e400015a7983 */ /* 0x001f280000300800 */
[----:B------:R-:W4:Y:S04]  /*1ad90*/  LDL.LU R91, [R1+0x8e0] ;  /* 0x0008e000015b7983 */ /* 0x000f280000300800 */
[----:B------:R-:W-:Y:S04]  /*1ada0*/  STL [R1+0x4fc], R118 ;  /* 0x0004fc7601007387 */ /* 0x000fe80000100800 */
[----:B------:R-:W-:Y:S04]  /*1adb0*/  STL [R1+0x500], R114 ;  /* 0x0005007201007387 */ /* 0x000fe80000100800 */
[----:B------:R-:W-:Y:S04]  /*1adc0*/  STL [R1+0x504], R110 ;  /* 0x0005046e01007387 */ /* 0x000fe80000100800 */
[----:B------:R-:W-:Y:S04]  /*1add0*/  STL [R1+0x508], R107 ;  /* 0x0005086b01007387 */ /* 0x000fe80000100800 */
[----:B------:R-:W-:Y:S04]  /*1ade0*/  STL [R1+0x50c], R105 ;  /* 0x00050c6901007387 */ /* 0x000fe80000100800 */
[----:B------:R-:W-:Y:S04]  /*1adf0*/  STL [R1+0x510], R103 ;  /* 0x0005106701007387 */ /* 0x000fe80000100800 */
[----:B------:R-:W2:Y:S04]  /*1ae00*/  LDL.LU R93, [R1+0x520] ;  /* 0x00052000015d7983 */ /* 0x000ea80000300800 */
[----:B------:R-:W-:Y:S04]  /*1ae10*/  STL [R1+0x514], R99 ;  /* 0x0005146301007387 */ /* 0x000fe80000100800 */
[----:B------:R0:W-:Y:S04]  /*1ae20*/  STL [R1+0x518], R95 ;  /* 0x0005185f01007387 */ /* 0x0001e80000100800 */
[----:B0-----:R-:W3:Y:S04]  /*1ae30*/  LDL.LU R95, [R1+0x524] ;  /* 0x00052400015f7983 */ /* 0x001ee80000300800 */
[----:B------:R-:W4:Y:S04]  /*1ae40*/  LDL.LU R97, [R1+0x528] ;  /* 0x0005280001617983 */ /* 0x000f280000300800 */
[----:B------:R0:W-:Y:S04]  /*1ae50*/  STL [R1+0x51c], R0 ;  /* 0x00051c0001007387 */ /* 0x0001e80000100800 */
[----:B------:R-:W4:Y:S04]  /*1ae60*/  LDL.LU R99, [R1+0x52c] ;  /* 0x00052c0001637983 */ /* 0x000f280000300800 */
        /* <DEDUP_REMOVED lines=12> */
[----:B0-----:R-:W4:Y:S01]  /*1af30*/  LDL.LU R0, [R1+0x560] ;  /* 0x0005600001007983 */ /* 0x001f220000300800 */
[----:B--2---:R-:W-:-:S03]  /*1af40*/  FADD R93, R92, R93 ;  /* 0x0000005d5c5d7221 */ /* 0x004fc60000000000 */
[----:B------:R-:W2:Y:S04]  /*1af50*/  LDL.LU R92, [R1+0x8dc] ;  /* 0x0008dc00015c7983 */ /* 0x000ea80000300800 */
[----:B------:R0:W-:Y:S04]  /*1af60*/  STL [R1+0x520], R93 ;  /* 0x0005205d01007387 */ /* 0x0001e80000100800 */
[----:B0-----:R-:W2:Y:S01]  /*1af70*/  LDL.LU R93, [R1+0x8d8] ;  /* 0x0008d800015d7983 */ /* 0x001ea20000300800 */
[----:B---3--:R-:W-:-:S03]  /*1af80*/  FADD R95, R94, R95 ;  /* 0x0000005f5e5f7221 */ /* 0x008fc60000000000 */
[----:B------:R-:W3:Y:S01]  /*1af90*/  LDL.LU R94, [R1+0x8d4] ;  /* 0x0008d400015e7983 */ /* 0x000ee20000300800 */
[----:B----4-:R-:W-:-:S03]  /*1afa0*/  FADD R97, R96, R97 ;  /* 0x0000006160617221 */ /* 0x010fc60000000000 */
[----:B------:R0:W-:Y:S01]  /*1afb0*/  STL [R1+0x524], R95 ;  /* 0x0005245f01007387 */ /* 0x0001e20000100800 */
[----:B------:R-:W-:-:S03]  /*1afc0*/  FADD R99, R98, R99 ;  /* 0x0000006362637221 */ /* 0x000fc60000000000 */
[----:B0-----:R-:W4:Y:S01]  /*1afd0*/  LDL.LU R95, [R1+0x8d0] ;  /* 0x0008d000015f7983 */ /* 0x001f220000300800 */
[----:B------:R-:W-:-:S03]  /*1afe0*/  FADD R101, R100, R101 ;  /* 0x0000006564657221 */ /* 0x000fc60000000000 */
        /* <DEDUP_REMOVED lines=23> */
[----:B------:R0:W-:Y:S04]  /*1b160*/  STL [R1+0x538], R118 ;  /* 0x0005387601007387 */ /* 0x0001e80000100800 */
[----:B------:R1:W-:Y:S04]  /*1b170*/  STL [R1+0x53c], R116 ;  /* 0x00053c7401007387 */ /* 0x0003e80000100800 */
[----:B------:R1:W-:Y:S04]  /*1b180*/  STL [R1+0x540], R114 ;  /* 0x0005407201007387 */ /* 0x0003e80000100800 */
[----:B------:R1:W-:Y:S04]  /*1b190*/  STL [R1+0x544], R112 ;  /* 0x0005447001007387 */ /* 0x0003e80000100800 */
[----:B------:R1:W-:Y:S01]  /*1b1a0*/  STL [R1+0x548], R110 ;  /* 0x0005486e01007387 */ /* 0x0003e20000100800 */
[----:B------:R-:W-:-:S03]  /*1b1b0*/  FADD R0, R124, R0 ;  /* 0x000000007c007221 */ /* 0x000fc60000000000 */
[----:B------:R1:W-:Y:S04]  /*1b1c0*/  STL [R1+0x54c], R108 ;  /* 0x00054c6c01007387 */ /* 0x0003e80000100800 */
[----:B------:R1:W-:Y:S04]  /*1b1d0*/  STL [R1+0x550], R107 ;  /* 0x0005506b01007387 */ /* 0x0003e80000100800 */
[----:B------:R1:W-:Y:S04]  /*1b1e0*/  STL [R1+0x554], R106 ;  /* 0x0005546a01007387 */ /* 0x0003e80000100800 */
[----:B------:R-:W2:Y:S04]  /*1b1f0*/  LDL.LU R119, [R1+0x564] ;  /* 0x0005640001777983 */ /* 0x000ea80000300800 */
[----:B------:R1:W-:Y:S04]  /*1b200*/  STL [R1+0x558], R105 ;  /* 0x0005586901007387 */ /* 0x0003e80000100800 */
[----:B0-----:R-:W3:Y:S04]  /*1b210*/  LDL.LU R118, [R1+0x568] ;  /* 0x0005680001767983 */ /* 0x001ee80000300800 */
[----:B------:R0:W-:Y:S04]  /*1b220*/  STL [R1+0x55c], R104 ;  /* 0x00055c6801007387 */ /* 0x0001e80000100800 */
[----:B------:R-:W4:Y:S04]  /*1b230*/  LDL.LU R117, [R1+0x56c] ;  /* 0x00056c0001757983 */ /* 0x000f280000300800 */
[----:B------:R0:W-:Y:S04]  /*1b240*/  STL [R1+0x560], R0 ;  /* 0x0005600001007387 */ /* 0x0001e80000100800 */
        /* <DEDUP_REMOVED lines=12> */
[----:B0-----:R-:W4:Y:S04]  /*1b310*/  LDL.LU R104, [R1+0x5a0] ;  /* 0x0005a00001687983 */ /* 0x001f280000300800 */
[----:B------:R-:W4:Y:S01]  /*1b320*/  LDL.LU R0, [R1+0x5a4] ;  /* 0x0005a40001007983 */ /* 0x000f220000300800 */
[----:B--2---:R-:W-:-:S01]  /*1b330*/  FADD R119, R125, R119 ;  /* 0x000000777d777221 */ /* 0x004fc20000000000 */
[----:B---3--:R-:W-:-:S04]  /*1b340*/  FADD R118, R126, R118 ;  /* 0x000000767e767221 */ /* 0x008fc80000000000 */
[----:B------:R0:W-:Y:S01]  /*1b350*/  STL [R1+0x564], R119 ;  /* 0x0005647701007387 */ /* 0x0001e20000100800 */
[----:B----4-:R-:W-:-:S03]  /*1b360*/  FADD R117, R127, R117 ;  /* 0x000000757f757221 */ /* 0x010fc60000000000 */
[----:B------:R1:W-:Y:S01]  /*1b370*/  STL [R1+0x568], R118 ;  /* 0x0005687601007387 */ /* 0x0003e20000100800 */
[----:B------:R-:W-:-:S03]  /*1b380*/  FADD R116, R128, R116 ;  /* 0x0000007480747221 */ /* 0x000fc60000000000 */
        /* <DEDUP_REMOVED lines=24> */
[----:B0-----:R-:W4:Y:S01]  /*1b510*/  LDL.LU R119, [R1+0x5a8] ;  /* 0x0005a80001777983 */ /* 0x001f220000300800 */
[----:B------:R-:W-:-:S03]  /*1b520*/  FADD R0, R141, R0 ;  /* 0x000000008d007221 */ /* 0x000fc60000000000 */
[----:B------:R0:W-:Y:S04]  /*1b530*/  STL [R1+0x59c], R105 ;  /* 0x00059c6901007387 */ /* 0x0001e80000100800 */
[----:B-1----:R-:W4:Y:S04]  /*1b540*/  LDL.LU R118, [R1+0x5ac] ;  /* 0x0005ac0001767983 */ /* 0x002f280000300800 */
[----:B------:R1:W-:Y:S04]  /*1b550*/  STL [R1+0x5a0], R104 ;  /* 0x0005a06801007387 */ /* 0x0003e80000100800 */
[----:B--2---:R-:W2:Y:S04]  /*1b560*/  LDL.LU R117, [R1+0x5b0] ;  /* 0x0005b00001757983 */ /* 0x004ea80000300800 */
[----:B------:R1:W-:Y:S04]  /*1b570*/  STL [R1+0x5a4], R0 ;  /* 0x0005a40001007387 */ /* 0x0003e80000100800 */
[----:B---3--:R-:W3:Y:S04]  /*1b580*/  LDL.LU R116, [R1+0x5b4] ;  /* 0x0005b40001747983 */ /* 0x008ee80000300800 */
[----:B----4-:R-:W4:Y:S04]  /*1b590*/  LDL.LU R115, [R1+0x5b8] ;  /* 0x0005b80001737983 */ /* 0x010f280000300800 */
        /* <DEDUP_REMOVED lines=10> */
[----:B-1----:R-:W4:Y:S04]  /*1b640*/  LDL.LU R104, [R1+0x5e4] ;  /* 0x0005e40001687983 */ /* 0x002f280000300800 */
[----:B------:R-:W4:Y:S01]  /*1b650*/  LDL.LU R0, [R1+0x5e8] ;  /* 0x0005e80001007983 */ /* 0x000f220000300800 */
[----:B------:R-:W-:-:S01]  /*1b660*/  FADD R119, R142, R119 ;  /* 0x000000778e777221 */ /* 0x000fc20000000000 */
[----:B------:R-:W-:-:S04]  /*1b670*/  FADD R118, R143, R118 ;  /* 0x000000768f767221 */ /* 0x000fc80000000000 */
[----:B------:R0:W-:Y:S01]  /*1b680*/  STL [R1+0x5a8], R119 ;  /* 0x0005a87701007387 */ /* 0x0001e20000100800 */
[----:B--2---:R-:W-:-:S03]  /*1b690*/  FADD R117, R144, R117 ;  /* 0x0000007590757221 */ /* 0x004fc60000000000 */
[----:B------:R1:W-:Y:S01]  /*1b6a0*/  STL [R1+0x5ac], R118 ;  /* 0x0005ac7601007387 */ /* 0x0003e20000100800 */
[----:B---3--:R-:W-:-:S03]  /*1b6b0*/  FADD R116, R145, R116 ;  /* 0x0000007491747221 */ /* 0x008fc60000000000 */
        /* <DEDUP_REMOVED lines=404> */
[----:B------:R-:W-:Y:S01]  /*1d000*/  STL [R1+0x7c8], R119 ;  /* 0x0007c87701007387 */ /* 0x000fe20000100800 */
[----:B--2---:R-:W-:-:S03]  /*1d010*/  FADD R117, R88, R117 ;  /* 0x0000007558757221 */ /* 0x004fc60000000000 */
[----:B------:R-:W-:Y:S01]  /*1d020*/  STL [R1+0x7cc], R118 ;  /* 0x0007cc7601007387 */ /* 0x000fe20000100800 */
[----:B---3--:R-:W-:-:S03]  /*1d030*/  FADD R116, R89, R116 ;  /* 0x0000007459747221 */ /* 0x008fc60000000000 */
[----:B------:R-:W-:Y:S01]  /*1d040*/  STL [R1+0x7d0], R117 ;  /* 0x0007d07501007387 */ /* 0x000fe20000100800 */
[----:B----4-:R-:W-:-:S03]  /*1d050*/  FADD R115, R90, R115 ;  /* 0x000000735a737221 */ /* 0x010fc60000000000 */
        /* <DEDUP_REMOVED lines=19> */
[----:B------:R-:W-:-:S01]  /*1d190*/  FADD R105, R100, R105 ;  /* 0x0000006964697221 */ /* 0x000fc20000000000 */
[----:B------:R-:W-:Y:S02]  /*1d1a0*/  FADD R104, R101, R104 ;  /* 0x0000006865687221 */ /* 0x000fe40000000000 */
[----:B------:R-:W-:Y:S04]  /*1d1b0*/  STL [R1+0x7fc], R106 ;  /* 0x0007fc6a01007387 */ /* 0x000fe80000100800 */
[----:B------:R0:W-:Y:S04]  /*1d1c0*/  STL [R1+0x804], R104 ;  /* 0x0008046801007387 */ /* 0x0001e80000100800 */
[----:B------:R1:W-:Y:S04]  /*1d1d0*/  STL [R1+0x800], R105 ;  /* 0x0008006901007387 */ /* 0x0003e80000100800 */
[----:B0-----:R-:W2:Y:S01]  /*1d1e0*/  LDL.LU R104, [R1+0x80c] ;  /* 0x00080c0001687983 */ /* 0x001ea20000300800 */
[----:B------:R-:W-:-:S03]  /*1d1f0*/  FADD R0, R102, R0 ;  /* 0x0000000066007221 */ /* 0x000fc60000000000 */
[----:B-1----:R-:W3:Y:S04]  /*1d200*/  LDL.LU R105, [R1+0x810] ;  /* 0x0008100001697983 */ /* 0x002ee80000300800 */
        /* <DEDUP_REMOVED lines=16> */
[----:B--2---:R-:W-:-:S05]  /*1d310*/  FADD R104, R103, R104 ;  /* 0x0000006867687221 */ /* 0x004fca0000000000 */
[----:B------:R0:W-:Y:S04]  /*1d320*/  STL [R1+0x80c], R104 ;  /* 0x00080c6801007387 */ /* 0x0001e80000100800 */
[----:B0-----:R-:W3:Y:S02]  /*1d330*/  LDL.LU R104, [R1+0x8ac] ;  /* 0x0008ac0001687983 */ /* 0x001ee40000300800 */
[----:B---3--:R-:W-:-:S05]  /*1d340*/  FADD R105, R104, R105 ;  /* 0x0000006968697221 */ /* 0x008fca0000000000 */
[----:B------:R0:W-:Y:S04]  /*1d350*/  STL [R1+0x810], R105 ;  /* 0x0008106901007387 */ /* 0x0001e80000100800 */
[----:B0-----:R-:W4:Y:S02]  /*1d360*/  LDL.LU R105, [R1+0x8a8] ;  /* 0x0008a80001697983 */ /* 0x001f240000300800 */
[----:B----4-:R-:W-:-:S05]  /*1d370*/  FADD R106, R105, R106 ;  /* 0x0000006a696a7221 */ /* 0x010fca0000000000 */
[----:B------:R0:W-:Y:S04]  /*1d380*/  STL [R1+0x814], R106 ;  /* 0x0008146a01007387 */ /* 0x0001e80000100800 */
[----:B0-----:R-:W2:Y:S02]  /*1d390*/  LDL.LU R106, [R1+0x8a4] ;  /* 0x0008a400016a7983 */ /* 0x001ea40000300800 */
[----:B--2---:R-:W-:-:S05]  /*1d3a0*/  FADD R107, R106, R107 ;  /* 0x0000006b6a6b7221 */ /* 0x004fca0000000000 */
        /* <DEDUP_REMOVED lines=37> */
[----:B0-----:R-:W2:Y:S01]  /*1d600*/  LDL.LU R119, [R1+0x870] ;  /* 0x0008700001777983 */ /* 0x001ea20000300800 */
[----:B------:R-:W-:Y:S01]  /*1d610*/  UMOV UR6, URZ ;  /* 0x0000003f00067c82 */ /* 0x000fe20008000000 */
[----:B--2---:R-:W-:-:S05]  /*1d620*/  FADD R0, R0, R119 ;  /* 0x0000007700007221 */ /* 0x004fca0000000000 */
[----:B------:R1:W-:Y:S02]  /*1d630*/  STL [R1+0x84c], R0 ;  /* 0x00084c0001007387 */ /* 0x0003e40000100800 */
.L_x_28:
[----:B------:R-:W-:Y:S05]  /*1d640*/  @!P1 BRA `(.L_x_29) ;  /* 0x0000000000049947 */ /* 0x000fea0003800000 */
[----:B------:R-:W-:Y:S01]  /*1d650*/  BPT.TRAP 0x1 ;  /* 0x000000040000795c */ /* 0x000fe20000300000 */
.L_x_29:
[----:B-1----:R-:W2:Y:S04]  /*1d660*/  LDL R0, [R1+0x850] ;  /* 0x0008500001007983 */ /* 0x002ea80000100800 */
[----:B-----5:R1:W-:Y:S04]  /*1d670*/  STL [R1+0x870], R2 ;  /* 0x0008700201007387 */ /* 0x0203e80000100800 */
[----:B-1----:R-:W3:Y:S01]  /*1d680*/  LDL R2, [R1+0x854] ;  /* 0x0008540001027983 */ /* 0x002ee20000100800 */
[----:B--2---:R-:W-:Y:S01]  /*1d690*/  ISETP.NE.AND P0, PT, R0, RZ, PT ;  /* 0x000000ff0000720c */ /* 0x004fe20003f05270 */
[----:B------:R-:W-:-:S12]  /*1d6a0*/  IMAD.U32 R0, RZ, RZ, UR9 ;  /* 0x00000009ff007e24 */ /* 0x000fd8000f8e00ff */
[----:B------:R-:W-:-:S05]  /*1d6b0*/  @P0 LEA R0, R0, UR12, 0x3 ;  /* 0x0000000c00000c11 */ /* 0x000fca000f8e18ff */
[----:B------:R-:W-:-:S05]  /*1d6c0*/  @P0 VIADD R0, R0, 0x10 ;  /* 0x0000001000000836 */ /* 0x000fca0000000000 */
[----:B---3--:R-:W-:Y:S02]  /*1d6d0*/  @P0 PRMT R0, R2, 0x654, R0 ;  /* 0x0000065402000816 */ /* 0x008fe40000000000 */
[----:B------:R1:W5:Y:S01]  /*1d6e0*/  LDL.LU R2, [R1+0x870] ;  /* 0x0008700001027983 */ /* 0x0003620000300800 */
[----:B------:R-:W-:Y:S01]  /*1d6f0*/  UISETP.GT.U32.AND UP0, UPT, UR7, 0x1, UPT ;  /* 0x000000010700788c */ /* 0x000fe2000bf04070 */
[----:B------:R1:W-:Y:S05]  /*1d700*/  @P0 SYNCS.ARRIVE.TRANS64.RED.A1T0 RZ, [R0+URZ], RZ ;  /* 0x000000ff00ff09a7 */ /* 0x0003ea000810043f */
[----:B------:R-:W-:-:S13]  /*1d710*/  PLOP3.LUT P0, PT, PT, PT, UP0, 0x80, 0x0 ;  /* 0x000000000000781c */ /* 0x000fda0003f0f008 */
[----:B-1----:R-:W-:Y:S05]  /*1d720*/  @P0 BRA `(.L_x_30) ;  /* 0x0000000000040947 */ /* 0x002fea0003800000 */
[----:B------:R-:W-:Y:S01]  /*1d730*/  BPT.TRAP 0x1 ;  /* 0x000000040000795c */ /* 0x000fe20000300000 */
.L_x_30:
[----:B------:R-:W-:Y:S02]  /*1d740*/  UISETP.GT.AND UP2, UPT, UR15, 0x1, UPT ;  /* 0x000000010f00788c */ /* 0x000fe4000bf44270 */
[----:B------:R-:W-:Y:S02]  /*1d750*/  UIADD3 UR11, UR11, 0x1, URZ ;  /* 0x000000010b0b7890 */ /* 0x000fe4000fffe03f */
[----:B------:R-:W-:Y:S02]  /*1d760*/  UIADD3 UR9, UR9, 0x1, URZ ;  /* 0x0000000109097890 */ /* 0x000fe4000fffe03f */
[----:B------:R-:W-:Y:S01]  /*1d770*/  PLOP3.LUT P0, PT, PT, PT, UP2, 0x80, 0x0 ;  /* 0x000000000000781c */ /* 0x000fe20003f0f028 */
[----:B------:R-:W-:Y:S02]  /*1d780*/  UISETP.NE.AND UP0, UPT, UR11, 0x2, UPT ;  /* 0x000000020b00788c */ /* 0x000fe4000bf05270 */
[----:B------:R-:W-:Y:S02]  /*1d790*/  UIADD3 UR18, UR15, -0x1, URZ ;  /* 0xffffffff0f127890 */ /* 0x000fe4000fffe03f */
[----:B------:R-:W-:-:S02]  /*1d7a0*/  USEL UR15, URZ, 0x1, UP0 ;  /* 0x000000013f0f7887 */ /* 0x000fc40008000000 */
[----:B------:R-:W-:Y:S02]  /*1d7b0*/  UISETP.NE.AND UP1, UPT, UR9, 0x2, UPT ;  /* 0x000000020900788c */ /* 0x000fe4000bf25270 */
[----:B------:R-:W-:Y:S02]  /*1d7c0*/  ULOP3.LUT UR14, UR14, UR15, URZ, 0x3c, !UPT ;  /* 0x0000000f0e0e7292 */ /* 0x000fe4000f8e3c3f */
[----:B------:R-:W-:Y:S02]  /*1d7d0*/  USEL UR11, UR11, URZ, UP0 ;  /* 0x0000003f0b0b7287 */ /* 0x000fe40008000000 */
[----:B------:R-:W-:Y:S01]  /*1d7e0*/  USEL UR9, UR9, URZ, UP1 ;  /* 0x0000003f09097287 */ /* 0x000fe20008800000 */
[----:B------:R-:W-:Y:S01]  /*1d7f0*/  UMOV UR17, 0x1 ;  /* 0x0000000100117882 */ /* 0x000fe20000000000 */
[----:B------:R-:W-:Y:S01]  /*1d800*/  UMOV UR15, UR18 ;  /* 0x00000012000f7c82 */ /* 0x000fe20008000000 */
[----:B------:R-:W-:Y:S09]  /*1d810*/  @P0 BRA `(.L_x_31) ;  /* 0xffffff2000b80947 */ /* 0x000ff2000383ffff */
.L_x_23:
[----:B------:R-:W-:-:S04]  /*1d820*/  UISETP.NE.AND UP0, UPT, UR6, URZ, UPT ;  /* 0x0000003f0600728c */ /* 0x000fc8000bf05270 */
[----:B------:R-:W-:-:S06]  /*1d830*/  USEL UR6, URZ, 0x1, !UP0 ;  /* 0x000000013f067887 */ /* 0x000fcc000c000000 */
[----:B------:R-:W-:-:S13]  /*1d840*/  ISETP.NE.AND P0, PT, RZ, UR6, PT ;  /* 0x00000006ff007c0c */ /* 0x000fda000bf05270 */
[----:B------:R-:W-:Y:S05]  /*1d850*/  @!P0 BRA `(.L_x_32) ;  /* 0x0000005400888947 */ /* 0x000fea0003800000 */
[----:B-1----:R-:W2:Y:S04]  /*1d860*/  LDL.LU R0, [R1+0x310] ;  /* 0x0003100001007983 */ /* 0x002ea80000300800 */
[----:B------:R1:W-:Y:S04]  /*1d870*/  STL [R1+0x960], R59 ;  /* 0x0009603b01007387 */ /* 0x0003e80000100800 */
[----:B-1----:R-:W2:Y:S04]  /*1d880*/  LDL.LU R59, [R1+0x240] ;  /* 0x00024000013b7983 */ /* 0x002ea80000300800 */
[----:B------:R1:W-:Y:S04]  /*1d890*/  STL [R1+0x95c], R60 ;  /* 0x00095c3c01007387 */ /* 0x0003e80000100800 */
[----:B-1----:R-:W3:Y:S04]  /*1d8a0*/  LDL.LU R60, [R1+0x30c] ;  /* 0x00030c00013c7983 */ /* 0x002ee80000300800 */
[----:B------:R1:W-:Y:S04]  /*1d8b0*/  STL [R1+0x958], R61 ;  /* 0x0009583d01007387 */ /* 0x0003e80000100800 */
[----:B-1----:R-:W3:Y:S04]  /*1d8c0*/  LDL.LU R61, [R1+0x23c] ;  /* 0x00023c00013d7983 */ /* 0x002ee80000300800 */
[----:B------:R1:W-:Y:S04]  /*1d8d0*/  STL [R1+0x954], R62 ;  /* 0x0009543e01007387 */ /* 0x0003e80000100800 */
[----:B-1----:R-:W4:Y:S04]  /*1d8e0*/  LDL.LU R62, [R1+0x308] ;  /* 0x00030800013e7983 */ /* 0x002f280000300800 */
[----:B------:R1:W-:Y:S04]  /*1d8f0*/  STL [R1+0x950], R63 ;  /* 0x0009503f01007387 */ /* 0x0003e80000100800 */
[----:B-1----:R-:W4:Y:S04]  /*1d900*/  LDL.LU R63, [R1+0x238] ;  /* 0x00023800013f7983 */ /* 0x002f280000300800 */
[----:B------:R1:W-:Y:S04]  /*1d910*/  STL [R1+0x94c], R64 ;  /* 0x00094c4001007387 */ /* 0x0003e80000100800 */
        /* <DEDUP_REMOVED lines=94> */
[----:B-1----:R-:W4:Y:S01]  /*1df00*/  LDL.LU R111, [R1+0x180] ;  /* 0x00018000016f7983 */ /* 0x002f220000300800 */
[----:B---3--:R-:W-:Y:S01]  /*1df10*/  FADD R66, R67, R66 ;  /* 0x0000004243427221 */ /* 0x008fe20000000000 */
[----:B--2---:R-:W-:Y:S01]  /*1df20*/  FADD R64, R65, R64 ;  /* 0x0000004041407221 */ /* 0x004fe20000000000 */
[----:B----4-:R-:W-:Y:S01]  /*1df30*/  FADD R62, R63, R62 ;  /* 0x0000003e3f3e7221 */ /* 0x010fe20000000000 */
[----:B------:R-:W-:Y:S01]  /*1df40*/  STL [R1+0x88c], R112 ;  /* 0x00088c7001007387 */ /* 0x000fe20000100800 */
[----:B------:R-:W-:Y:S01]  /*1df50*/  FADD R60, R61, R60 ;  /* 0x0000003c3d3c7221 */ /* 0x000fe20000000000 */
[----:B------:R-:W-:Y:S01]  /*1df60*/  FADD R0, R59, R0 ;  /* 0x000000003b007221 */ /* 0x000fe20000000000 */
[----:B------:R-:W-:Y:S01]  /*1df70*/  FADD R23, R90, R23 ;  /* 0x000000175a177221 */ /* 0x000fe20000000000 */
        /* <DEDUP_REMOVED lines=24> */
[----:B------:R1:W-:Y:S01]  /*1e100*/  STL [R1+0x870], R119 ;  /* 0x0008707701007387 */ /* 0x0003e20000100800 */
[----:B------:R-:W-:Y:S01]  /*1e110*/  FADD R233, R72, R233 ;  /* 0x000000e948e97221 */ /* 0x000fe20000000000 */
[----:B------:R-:W-:Y:S01]  /*1e120*/  FADD R21, R92, R21 ;  /* 0x000000155c157221 */ /* 0x000fe20000000000 */
[----:B------:R-:W-:Y:S01]  /*1e130*/  FADD R234, R71, R234 ;  /* 0x000000ea47ea7221 */ /* 0x000fe20000000000 */
[----:B------:R2:W-:Y:S01]  /*1e140*/  STL [R1+0x300], R66 ;  /* 0x0003004201007387 */ /* 0x0005e20000100800 */
[----:B------:R-:W-:Y:S01]  /*1e150*/  FADD R235, R70, R235 ;  /* 0x000000eb46eb7221 */ /* 0x000fe20000000000 */
[----:B------:R-:W-:Y:S01]  /*1e160*/  FADD R236, R69, R236 ;  /* 0x000000ec45ec7221 */ /* 0x000fe20000000000 */
[----:B------:R-:W-:Y:S01]  /*1e170*/  FADD R237, R68, R237 ;  /* 0x000000ed44ed7221 */ /* 0x000fe20000000000 */
[----:B------:R3:W-:Y:S04]  /*1e180*/  STL [R1+0x304], R64 ;  /* 0x0003044001007387 */ /* 0x0007e80000100800 */
[----:B-1----:R-:W4:Y:S04]  /*1e190*/  LDL.LU R119, [R1+0x244] ;  /* 0x0002440001777983 */ /* 0x002f280000300800 */
[----:B------:R1:W-:Y:S01]  /*1e1a0*/  STL [R1+0x308], R62 ;  /* 0x0003083e01007387 */ /* 0x0003e20000100800 */
[----:B------:R-:W-:-:S03]  /*1e1b0*/  FADD R20, R93, R20 ;  /* 0x000000145d147221 */ /* 0x000fc60000000000 */
[----:B------:R-:W4:Y:S04]  /*1e1c0*/  LDL.LU R118, [R1+0x314] ;  /* 0x0003140001767983 */ /* 0x000f280000300800 */
[----:B------:R0:W-:Y:S04]  /*1e1d0*/  STL [R1+0x30c], R60 ;  /* 0x00030c3c01007387 */ /* 0x0001e80000100800 */
[----:B------:R-:W4:Y:S01]  /*1e1e0*/  LDL.LU R117, [R1+0x248] ;  /* 0x0002480001757983 */ /* 0x000f220000300800 */
[----:B------:R-:W-:-:S03]  /*1e1f0*/  FADD R19, R94, R19 ;  /* 0x000000135e137221 */ /* 0x000fc60000000000 */
[----:B------:R0:W-:Y:S04]  /*1e200*/  STL [R1+0x310], R0 ;  /* 0x0003100001007387 */ /* 0x0001e80000100800 */
[----:B------:R-:W4:Y:S04]  /*1e210*/  LDL.LU R116, [R1+0x318] ;  /* 0x0003180001747983 */ /* 0x000f280000300800 */
[----:B------:R-:W4:Y:S04]  /*1e220*/  LDL.LU R115, [R1+0x24c] ;  /* 0x00024c0001737983 */ /* 0x000f280000300800 */
[----:B------:R-:W4:Y:S01]  /*1e230*/  LDL.LU R114, [R1+0x31c] ;  /* 0x00031c0001727983 */ /* 0x000f220000300800 */
[----:B------:R-:W-:-:S03]  /*1e240*/  FADD R18, R95, R18 ;  /* 0x000000125f127221 */ /* 0x000fc60000000000 */
[----:B------:R-:W4:Y:S04]  /*1e250*/  LDL.LU R113, [R1+0x250] ;  /* 0x0002500001717983 */ /* 0x000f280000300800 */
[----:B------:R-:W4:Y:S01]  /*1e260*/  LDL.LU R112, [R1+0x320] ;  /* 0x0003200001707983 */ /* 0x000f220000300800 */
[----:B------:R-:W-:Y:S01]  /*1e270*/  FADD R17, R96, R17 ;  /* 0x0000001160117221 */ /* 0x000fe20000000000 */
        /* <DEDUP_REMOVED lines=14> */
[----:B-----5:R-:W-:-:S02]  /*1e360*/  FADD R2, R111, R2 ;  /* 0x000000026f027221 */ /* 0x020fc40000000000 */
        /* <DEDUP_REMOVED lines=45> */
[----:B--2---:R-:W2:Y:S04]  /*1e640*/  LDL.LU R66, [R1+0x37c] ;  /* 0x00037c0001427983 */ /* 0x004ea80000300800 */
[----:B------:R-:W2:Y:S04]  /*1e650*/  LDL.LU R65, [R1+0x2b0] ;  /* 0x0002b00001417983 */ /* 0x000ea80000300800 */
[----:B---3--:R-:W3:Y:S04]  /*1e660*/  LDL.LU R64, [R1+0x380] ;  /* 0x0003800001407983 */ /* 0x008ee80000300800 */
[----:B------:R-:W3:Y:S04]  /*1e670*/  LDL.LU R63, [R1+0x2b4] ;  /* 0x0002b400013f7983 */ /* 0x000ee80000300800 */
[----:B-1----:R-:W3:Y:S04]  /*1e680*/  LDL.LU R62, [R1+0x384] ;  /* 0x00038400013e7983 */ /* 0x002ee80000300800 */
[----:B------:R-:W3:Y:S04]  /*1e690*/  LDL.LU R61, [R1+0x2b8] ;  /* 0x0002b800013d7983 */ /* 0x000ee80000300800 */
[----:B0-----:R-:W3:Y:S04]  /*1e6a0*/  LDL.LU R60, [R1+0x388] ;  /* 0x00038800013c7983 */ /* 0x001ee80000300800 */
[----:B------:R-:W3:Y:S04]  /*1e6b0*/  LDL.LU R59, [R1+0x2bc] ;  /* 0x0002bc00013b7983 */ /* 0x000ee80000300800 */
[----:B------:R-:W3:Y:S01]  /*1e6c0*/  LDL.LU R0, [R1+0x38c] ;  /* 0x00038c0001007983 */ /* 0x000ee20000300800 */
[----:B----4-:R-:W-:Y:S01]  /*1e6d0*/  FADD R118, R119, R118 ;  /* 0x0000007677767221 */ /* 0x010fe20000000000 */
[----:B------:R-:W-:Y:S01]  /*1e6e0*/  FADD R116, R117, R116 ;  /* 0x0000007475747221 */ /* 0x000fe20000000000 */
[----:B------:R-:W-:Y:S01]  /*1e6f0*/  FADD R114, R115, R114 ;  /* 0x0000007273727221 */ /* 0x000fe20000000000 */
[----:B------:R-:W-:-:S02]  /*1e700*/  FADD R112, R113, R112 ;  /* 0x0000007071707221 */ /* 0x000fc40000000000 */
[----:B------:R0:W-:Y:S04]  /*1e710*/  STL [R1+0x314], R118 ;  /* 0x0003147601007387 */ /* 0x0001e80000100800 */
[----:B------:R1:W-:Y:S04]  /*1e720*/  STL [R1+0x318], R116 ;  /* 0x0003187401007387 */ /* 0x0003e80000100800 */
[----:B------:R4:W-:Y:S04]  /*1e730*/  STL [R1+0x31c], R114 ;  /* 0x00031c7201007387 */ /* 0x0009e80000100800 */
[----:B------:R4:W-:Y:S01]  /*1e740*/  STL [R1+0x320], R112 ;  /* 0x0003207001007387 */ /* 0x0009e20000100800 */
[----:B------:R-:W-:Y:S01]  /*1e750*/  FADD R110, R111, R110 ;  /* 0x0000006e6f6e7221 */ /* 0x000fe20000000000 */
[----:B------:R-:W-:-:S04]  /*1e760*/  FADD R108, R109, R108 ;  /* 0x0000006c6d6c7221 */ /* 0x000fc80000000000 */
        /* <DEDUP_REMOVED lines=41> */
[----:B--2---:R-:W-:-:S03]  /*1ea00*/  FADD R66, R67, R66 ;  /* 0x0000004243427221 */ /* 0x004fc60000000000 */
[----:B------:R2:W-:Y:S01]  /*1ea10*/  STL [R1+0x378], R68 ;  /* 0x0003784401007387 */ /* 0x0005e20000100800 */
[----:B---3--:R-:W-:-:S03]  /*1ea20*/  FADD R64, R65, R64 ;  /* 0x0000004041407221 */ /* 0x008fc60000000000 */
[----:B------:R3:W-:Y:S04]  /*1ea30*/  STL [R1+0x37c], R66 ;  /* 0x00037c4201007387 */ /* 0x0007e80000100800 */
[----:B------:R3:W-:Y:S01]  /*1ea40*/  STL [R1+0x380], R64 ;  /* 0x0003804001007387 */ /* 0x0007e20000100800 */
[----:B------:R-:W-:-:S03]  /*1ea50*/  FADD R62, R63, R62 ;  /* 0x0000003e3f3e7221 */ /* 0x000fc60000000000 */
[----:B------:R-:W3:Y:S04]  /*1ea60*/  LDL.LU R119, [R1+0x2c0] ;  /* 0x0002c00001777983 */ /* 0x000ee80000300800 */
[----:B------:R3:W-:Y:S01]  /*1ea70*/  STL [R1+0x384], R62 ;  /* 0x0003843e01007387 */ /* 0x0007e20000100800 */
[----:B------:R-:W-:-:S03]  /*1ea80*/  FADD R60, R61, R60 ;  /* 0x0000003c3d3c7221 */ /* 0x000fc60000000000 */
[----:B0-----:R-:W3:Y:S04]  /*1ea90*/  LDL.LU R118, [R1+0x390] ;  /* 0x0003900001767983 */ /* 0x001ee80000300800 */
[----:B------:R0:W-:Y:S01]  /*1eaa0*/  STL [R1+0x388], R60 ;  /* 0x0003883c01007387 */ /* 0x0001e20000100800 */
[----:B------:R-:W-:-:S03]  /*1eab0*/  FADD R0, R59, R0 ;  /* 0x000000003b007221 */ /* 0x000fc60000000000 */
[----:B------:R-:W3:Y:S04]  /*1eac0*/  LDL.LU R117, [R1+0x2c4] ;  /* 0x0002c40001757983 */ /* 0x000ee80000300800 */
[----:B------:R0:W-:Y:S04]  /*1ead0*/  STL [R1+0x38c], R0 ;  /* 0x00038c0001007387 */ /* 0x0001e80000100800 */
[----:B-1----:R-:W3:Y:S04]  /*1eae0*/  LDL.LU R116, [R1+0x394] ;  /* 0x0003940001747983 */ /* 0x002ee80000300800 */
[----:B------:R-:W3:Y:S04]  /*1eaf0*/  LDL.LU R115, [R1+0x2c8] ;  /* 0x0002c80001737983 */ /* 0x000ee80000300800 */
        /* <DEDUP_REMOVED lines=27> */
[----:B------:R-:W4:Y:S04]  /*1ecb0*/  LDL.LU R87, [R1] ;  /* 0x0000000001577983 */ /* 0x000f280000300800 */
        /* <DEDUP_REMOVED lines=22> */
[----:B------:R-:W3:Y:S04]  /*1ee20*/  LDL.LU R64, [R1+0x3fc] ;  /* 0x0003fc0001407983 */ /* 0x000ee80000300800 */
[----:B------:R-:W3:Y:S04]  /*1ee30*/  LDL.LU R63, [R1+0x30] ;  /* 0x00003000013f7983 */ /* 0x000ee80000300800 */
[----:B------:R-:W3:Y:S04]  /*1ee40*/  LDL.LU R62, [R1+0x400] ;  /* 0x00040000013e7983 */ /* 0x000ee80000300800 */
[----:B------:R-:W3:Y:S04]  /*1ee50*/  LDL.LU R61, [R1+0x34] ;  /* 0x00003400013d7983 */ /* 0x000ee80000300800 */
[----:B0-----:R-:W3:Y:S04]  /*1ee60*/  LDL.LU R60, [R1+0x404] ;  /* 0x00040400013c7983 */ /* 0x001ee80000300800 */
[----:B------:R-:W3:Y:S04]  /*1ee70*/  LDL.LU R59, [R1+0x38] ;  /* 0x00003800013b7983 */ /* 0x000ee80000300800 */
[----:B------:R-:W3:Y:S01]  /*1ee80*/  LDL.LU R0, [R1+0x408] ;  /* 0x0004080001007983 */ /* 0x000ee20000300800 */
[----:B------:R-:W-:-:S05]  /*1ee90*/  FADD R118, R119, R118 ;  /* 0x0000007677767221 */ /* 0x000fca0000000000 */
[----:B------:R0:W-:Y:S01]  /*1eea0*/  STL [R1+0x390], R118 ;  /* 0x0003907601007387 */ /* 0x0001e20000100800 */
[----:B------:R-:W-:Y:S01]  /*1eeb0*/  FADD R116, R117, R116 ;  /* 0x0000007475747221 */ /* 0x000fe20000000000 */
[----:B----4-:R-:W-:-:S04]  /*1eec0*/  FADD R114, R115, R114 ;  /* 0x0000007273727221 */ /* 0x010fc80000000000 */
        /* <DEDUP_REMOVED lines=48> */
[----:B------:R3:W-:Y:S01]  /*1f1d0*/  STL [R1+0x3f4], R68 ;  /* 0x0003f44401007387 */ /* 0x0007e20000100800 */
[----:B------:R-:W-:-:S03]  /*1f1e0*/  FADD R64, R65, R64 ;  /* 0x0000004041407221 */ /* 0x000fc60000000000 */
        /* <DEDUP_REMOVED lines=71> */
[----:B------:R-:W-:Y:S01]  /*1f660*/  STL [R1+0x40c], R118 ;  /* 0x00040c7601007387 */ /* 0x000fe20000100800 */
[----:B------:R-:W-:Y:S01]  /*1f670*/  FADD R116, R117, R116 ;  /* 0x0000007475747221 */ /* 0x000fe20000000000 */
[----:B----4-:R-:W-:-:S04]  /*1f680*/  FADD R114, R115, R114 ;  /* 0x0000007273727221 */ /* 0x010fc80000000000 */
        /* <DEDUP_REMOVED lines=44> */
[----:B------:R-:W-:Y:S01]  /*1f950*/  STL [R1+0x468], R72 ;  /* 0x0004684801007387 */ /* 0x000fe20000100800 */
[----:B---3--:R-:W-:-:S03]  /*1f960*/  FADD R68, R69, R68 ;  /* 0x0000004445447221 */ /* 0x008fc60000000000 */
[----:B------:R-:W-:Y:S01]  /*1f970*/  STL [R1+0x46c], R70 ;  /* 0x00046c4601007387 */ /* 0x000fe20000100800 */
[----:B------:R-:W-:-:S03]  /*1f980*/  FADD R66, R67, R66 ;  /* 0x0000004243427221 */ /* 0x000fc60000000000 */
[----:B------:R-:W-:Y:S01]  /*1f990*/  STL [R1+0x470], R68 ;  /* 0x0004704401007387 */ /* 0x000fe20000100800 */
[----:B------:R-:W-:-:S03]  /*1f9a0*/  FADD R64, R65, R64 ;  /* 0x0000004041407221 */ /* 0x000fc60000000000 */
[----:B------:R-:W-:Y:S04]  /*1f9b0*/  STL [R1+0x474], R66 ;  /* 0x0004744201007387 */ /* 0x000fe80000100800 */
[----:B------:R-:W-:Y:S01]  /*1f9c0*/  STL [R1+0x478], R64 ;  /* 0x0004784001007387 */ /* 0x000fe20000100800 */
[----:B------:R-:W-:Y:S01]  /*1f9d0*/  FADD R62, R63, R62 ;  /* 0x0000003e3f3e7221 */ /* 0x000fe20000000000 */
[----:B------:R-:W-:Y:S01]  /*1f9e0*/  FADD R60, R61, R60 ;  /* 0x0000003c3d3c7221 */ /* 0x000fe20000000000 */
[----:B------:R-:W-:Y:S02]  /*1f9f0*/  FADD R0, R59, R0 ;  /* 0x000000003b007221 */ /* 0x000fe40000000000 */
[----:B------:R-:W2:Y:S04]  /*1fa00*/  LDL.LU R59, [R1+0xb8] ;  /* 0x0000b800013b7983 */ /* 0x000ea80000300800 */
[----:B------:R-:W-:Y:S04]  /*1fa10*/  STL [R1+0x47c], R62 ;  /* 0x00047c3e01007387 */ /* 0x000fe80000100800 */
[----:B------:R0:W-:Y:S04]  /*1fa20*/  STL [R1+0x480], R60 ;  /* 0x0004803c01007387 */ /* 0x0001e80000100800 */
[----:B0-----:R-:W2:Y:S04]  /*1fa30*/  LDL.LU R60, [R1+0x488] ;  /* 0x00048800013c7983 */ /* 0x001ea80000300800 */
[----:B------:R-:W3:Y:S04]  /*1fa40*/  LDL.LU R61, [R1+0xbc] ;  /* 0x0000bc00013d7983 */ /* 0x000ee80000300800 */
[----:B------:R0:W-:Y:S04]  /*1fa50*/  STL [R1+0x484], R0 ;  /* 0x0004840001007387 */ /* 0x0001e80000100800 */
[----:B------:R-:W3:Y:S04]  /*1fa60*/  LDL.LU R62, [R1+0x48c] ;  /* 0x00048c00013e7983 */ /* 0x000ee80000300800 */
        /* <DEDUP_REMOVED lines=71> */
[----:B------:R-:W-:-:S03]  /*1fee0*/  FADD R70, R69, R70 ;  /* 0x0000004645467221 */ /* 0x000fc60000000000 */
[----:B0-----:R-:W4:Y:S04]  /*1fef0*/  LDL.LU R64, [R1+0x94c] ;  /* 0x00094c0001407983 */ /* 0x001f280000300800 */
[----:B------:R-:W4:Y:S04]  /*1ff00*/  LDL.LU R65, [R1+0x948] ;  /* 0x0009480001417983 */ /* 0x000f280000300800 */
[----:B------:R0:W-:Y:S01]  /*1ff10*/  STL [R1+0x494], R66 ;  /* 0x0004944201007387 */ /* 0x0001e20000100800 */
[----:B------:R-:W-:Y:S01]  /*1ff20*/  FADD R72, R71, R72 ;  /* 0x0000004847487221 */ /* 0x000fe20000000000 */
        /* <DEDUP_REMOVED lines=27> */
[----:B------:R-:W-:Y:S01]  /*200e0*/  FADD R110, R111, R110 ;  /* 0x0000006e6f6e7221 */ /* 0x000fe20000000000 */
[----:B------:R-:W-:Y:S01]  /*200f0*/  FADD R108, R109, R108 ;  /* 0x0000006c6d6c7221 */ /* 0x000fe20000000000 */
        /* <DEDUP_REMOVED lines=13> */
[----:B------:R-:W-:Y:S04]  /*201d0*/  STL [R1+0x4b8], R118 ;  /* 0x0004b87601007387 */ /* 0x000fe80000100800 */
[----:B------:R-:W-:Y:S04]  /*201e0*/  STL [R1+0x4bc], R116 ;  /* 0x0004bc7401007387 */ /* 0x000fe80000100800 */
        /* <DEDUP_REMOVED lines=17> */
[----:B------:R-:W-:Y:S04]  /*20300*/  STL [R1+0x4e8], R94 ;  /* 0x0004e85e01007387 */ /* 0x000fe80000100800 */
[----:B------:R-:W-:Y:S04]  /*20310*/  STL [R1+0x4ec], R92 ;  /* 0x0004ec5c01007387 */ /* 0x000fe80000100800 */
[----:B------:R-:W-:Y:S04]  /*20320*/  STL [R1+0x4f0], R90 ;  /* 0x0004f05a01007387 */ /* 0x000fe80000100800 */
[----:B------:R-:W-:Y:S04]  /*20330*/  STL [R1+0x4f4], R88 ;  /* 0x0004f45801007387 */ /* 0x000fe80000100800 */
[----:B------:R-:W2:Y:S04]  /*20340*/  LDL.LU R83, [R1+0x134] ;  /* 0x0001340001537983 */ /* 0x000ea80000300800 */
[----:B------:R-:W-:Y:S04]  /*20350*/  STL [R1+0x4f8], R86 ;  /* 0x0004f85601007387 */ /* 0x000fe80000100800 */
[----:B------:R-:W2:Y:S04]  /*20360*/  LDL.LU R115, [R1+0x504] ;  /* 0x0005040001737983 */ /* 0x000ea80000300800 */
[----:B------:R0:W-:Y:S04]  /*20370*/  STL [R1+0x4fc], R84 ;  /* 0x0004fc5401007387 */ /* 0x0001e80000100800 */
[----:B0-----:R-:W3:Y:S04]  /*20380*/  LDL.LU R84, [R1+0x138] ;  /* 0x0001380001547983 */ /* 0x001ee80000300800 */
        /* <DEDUP_REMOVED lines=35> */
[----:B------:R-:W4:Y:S01]  /*205c0*/  LDL.LU R114, [R1+0x54c] ;  /* 0x00054c0001727983 */ /* 0x000f220000300800 */
[----:B--2---:R-:W-:-:S03]  /*205d0*/  FADD R115, R83, R115 ;  /* 0x0000007353737221 */ /* 0x004fc60000000000 */
[----:B------:R-:W2:Y:S04]  /*205e0*/  LDL.LU R83, [R1+0x900] ;  /* 0x0009000001537983 */ /* 0x000ea80000300800 */
[----:B------:R0:W-:Y:S04]  /*205f0*/  STL [R1+0x504], R115 ;  /* 0x0005047301007387 */ /* 0x0001e80000100800 */
[----:B0-----:R-:W2:Y:S01]  /*20600*/  LDL.LU R115, [R1+0x550] ;  /* 0x0005500001737983 */ /* 0x001ea20000300800 */
[----:B---3--:R-:W-:-:S03]  /*20610*/  FADD R116, R84, R116 ;  /* 0x0000007454747221 */ /* 0x008fc60000000000 */
[----:B------:R-:W3:Y:S04]  /*20620*/  LDL.LU R84, [R1+0x8fc] ;  /* 0x0008fc0001547983 */ /* 0x000ee80000300800 */
[----:B------:R0:W-:Y:S01]  /*20630*/  STL [R1+0x508], R116 ;  /* 0x0005087401007387 */ /* 0x0001e20000100800 */
[----:B----4-:R-:W-:-:S03]  /*20640*/  FADD R117, R85, R117 ;  /* 0x0000007555757221 */ /* 0x010fc60000000000 */
[----:B0-----:R-:W4:Y:S01]  /*20650*/  LDL.LU R116, [R1+0x554] ;  /* 0x0005540001747983 */ /* 0x001f220000300800 */
[----:B------:R-:W-:-:S03]  /*20660*/  FADD R118, R86, R118 ;  /* 0x0000007656767221 */ /* 0x000fc60000000000 */
[----:B------:R-:W3:Y:S04]  /*20670*/  LDL.LU R85, [R1+0x8f8] ;  /* 0x0008f80001557983 */ /* 0x000ee80000300800 */
[----:B------:R0:W-:Y:S01]  /*20680*/  STL [R1+0x50c], R117 ;  /* 0x00050c7501007387 */ /* 0x0001e20000100800 */
[----:B------:R-:W-:-:S03]  /*20690*/  FADD R119, R87, R119 ;  /* 0x0000007757777221 */ /* 0x000fc60000000000 */
[----:B0-----:R-:W3:Y:S04]  /*206a0*/  LDL.LU R117, [R1+0x558] ;  /* 0x0005580001757983 */ /* 0x001ee80000300800 */
[----:B------:R-:W3:Y:S04]  /*206b0*/  LDL.LU R86, [R1+0x8f4] ;  /* 0x0008f40001567983 */ /* 0x000ee80000300800 */
[----:B------:R0:W-:Y:S04]  /*206c0*/  STL [R1+0x510], R118 ;  /* 0x0005107601007387 */ /* 0x0001e80000100800 */
[----:B0-----:R-:W3:Y:S04]  /*206d0*/  LDL.LU R118, [R1+0x55c] ;  /* 0x00055c0001767983 */ /* 0x001ee80000300800 */
[----:B------:R-:W3:Y:S04]  /*206e0*/  LDL.LU R87, [R1+0x8f0] ;  /* 0x0008f00001577983 */ /* 0x000ee80000300800 */
[----:B------:R0:W-:Y:S04]  /*206f0*/  STL [R1+0x514], R119 ;  /* 0x0005147701007387 */ /* 0x0001e80000100800 */
[----:B0-----:R-:W3:Y:S01]  /*20700*/  LDL.LU R119, [R1+0x560] ;  /* 0x0005600001777983 */ /* 0x001ee20000300800 */
[----:B------:R-:W-:Y:S01]  /*20710*/  FADD R0, R88, R0 ;  /* 0x0000000058007221 */ /* 0x000fe20000000000 */
[----:B------:R-:W-:-:S02]  /*20720*/  FADD R90, R89, R90 ;  /* 0x0000005a595a7221 */ /* 0x000fc40000000000 */
[----:B------:R-:W3:Y:S01]  /*20730*/  LDL.LU R88, [R1+0x8ec] ;  /* 0x0008ec0001587983 */ /* 0x000ee20000300800 */
[----:B------:R-:W-:-:S03]  /*20740*/  FADD R92, R91, R92 ;  /* 0x0000005c5b5c7221 */ /* 0x000fc60000000000 */
[----:B------:R0:W-:Y:S01]  /*20750*/  STL [R1+0x518], R0 ;  /* 0x0005180001007387 */ /* 0x0001e20000100800 */
[----:B------:R-:W-:Y:S01]  /*20760*/  FADD R94, R93, R94 ;  /* 0x0000005e5d5e7221 */ /* 0x000fe20000000000 */
[----:B------:R-:W-:Y:S02]  /*20770*/  FADD R96, R95, R96 ;  /* 0x000000605f607221 */ /* 0x000fe40000000000 */
[----:B0-----:R-:W3:Y:S04]  /*20780*/  LDL.LU R0, [R1+0x564] ;  /* 0x0005640001007983 */ /* 0x001ee80000300800 */
[----:B------:R-:W3:Y:S04]  /*20790*/  LDL.LU R89, [R1+0x8e8] ;  /* 0x0008e80001597983 */ /* 0x000ee80000300800 */
[----:B------:R0:W-:Y:S01]  /*207a0*/  STL [R1+0x51c], R90 ;  /* 0x00051c5a01007387 */ /* 0x0001e20000100800 */
[----:B------:R-:W-:-:S03]  /*207b0*/  FADD R98, R97, R98 ;  /* 0x0000006261627221 */ /* 0x000fc60000000000 */
        /* <DEDUP_REMOVED lines=38> */
[----:B0-----:R-:W3:Y:S04]  /*20a20*/  LDL.LU R112, [R1+0x578] ;  /* 0x0005780001707983 */ /* 0x001ee80000300800 */
[----:B------:R-:W3:Y:S04]  /*20a30*/  LDL.LU R106, [R1+0x8a4] ;  /* 0x0008a400016a7983 */ /* 0x000ee80000300800 */
[----:B------:R0:W-:Y:S01]  /*20a40*/  STL [R1+0x548], R113 ;  /* 0x0005487101007387 */ /* 0x0001e20000100800 */
[----:B--2---:R-:W-:-:S03]  /*20a50*/  FADD R115, R120, R115 ;  /* 0x0000007378737221 */ /* 0x004fc60000000000 */
[----:B0-----:R-:W2:Y:S04]  /*20a60*/  LDL.LU R113, [R1+0x57c] ;  /* 0x00057c0001717983 */ /* 0x001ea80000300800 */
[----:B------:R-:W2:Y:S04]  /*20a70*/  LDL.LU R107, [R1+0x8a0] ;  /* 0x0008a000016b7983 */ /* 0x000ea80000300800 */
[----:B------:R0:W-:Y:S01]  /*20a80*/  STL [R1+0x54c], R114 ;  /* 0x00054c7201007387 */ /* 0x0001e20000100800 */
[----:B----4-:R-:W-:-:S03]  /*20a90*/  FADD R116, R121, R116 ;  /* 0x0000007479747221 */ /* 0x010fc60000000000 */
[----:B0-----:R-:W4:Y:S04]  /*20aa0*/  LDL.LU R114, [R1+0x580] ;  /* 0x0005800001727983 */ /* 0x001f280000300800 */
[----:B------:R0:W-:Y:S01]  /*20ab0*/  STL [R1+0x550], R115 ;  /* 0x0005507301007387 */ /* 0x0001e20000100800 */
[----:B---3--:R-:W-:-:S03]  /*20ac0*/  FADD R117, R122, R117 ;  /* 0x000000757a757221 */ /* 0x008fc60000000000 */
[----:B0-----:R-:W3:Y:S04]  /*20ad0*/  LDL.LU R115, [R1+0x584] ;  /* 0x0005840001737983 */ /* 0x001ee80000300800 */
[----:B------:R0:W-:Y:S04]  /*20ae0*/  STL [R1+0x554], R116 ;  /* 0x0005547401007387 */ /* 0x0001e80000100800 */
[----:B0-----:R-:W3:Y:S01]  /*20af0*/  LDL.LU R116, [R1+0x588] ;  /* 0x0005880001747983 */ /* 0x001ee20000300800 */
[----:B------:R-:W-:-:S03]  /*20b00*/  FADD R118, R123, R118 ;  /* 0x000000767b767221 */ /* 0x000fc60000000000 */
[----:B------:R0:W-:Y:S04]  /*20b10*/  STL [R1+0x558], R117 ;  /* 0x0005587501007387 */ /* 0x0001e80000100800 */
[----:B0-----:R-:W3:Y:S04]  /*20b20*/  LDL.LU R117, [R1+0x58c] ;  /* 0x00058c0001757983 */ /* 0x001ee80000300800 */
[----:B------:R0:W-:Y:S01]  /*20b30*/  STL [R1+0x55c], R118 ;  /* 0x00055c7601007387 */ /* 0x0001e20000100800 */
[----:B------:R-:W-:-:S03]  /*20b40*/  FADD R119, R124, R119 ;  /* 0x000000777c777221 */ /* 0x000fc60000000000 */
[----:B0-----:R-:W3:Y:S04]  /*20b50*/  LDL.LU R118, [R1+0x590] ;  /* 0x0005900001767983 */ /* 0x001ee80000300800 */
[----:B------:R0:W-:Y:S04]  /*20b60*/  STL [R1+0x560], R119 ;  /* 0x0005607701007387 */ /* 0x0001e80000100800 */
[----:B0-----:R-:W3:Y:S01]  /*20b70*/  LDL.LU R119, [R1+0x594] ;  /* 0x0005940001777983 */ /* 0x001ee20000300800 */
[----:B------:R-:W-:-:S03]  /*20b80*/  FADD R0, R125, R0 ;  /* 0x000000007d007221 */ /* 0x000fc60000000000 */
[----:B------:R-:W3:Y:S04]  /*20b90*/  LDL.LU R125, [R1+0x5c8] ;  /* 0x0005c800017d7983 */ /* 0x000ee80000300800 */
[----:B------:R-:W3:Y:S04]  /*20ba0*/  LDL.LU R124, [R1+0x5cc] ;  /* 0x0005cc00017c7983 */ /* 0x000ee80000300800 */
[----:B------:R-:W3:Y:S04]  /*20bb0*/  LDL.LU R123, [R1+0x5d0] ;  /* 0x0005d000017b7983 */ /* 0x000ee80000300800 */
[----:B------:R0:W-:Y:S04]  /*20bc0*/  STL [R1+0x564], R0 ;  /* 0x0005640001007387 */ /* 0x0001e80000100800 */
[----:B------:R-:W3:Y:S04]  /*20bd0*/  LDL.LU R122, [R1+0x5d4] ;  /* 0x0005d400017a7983 */ /* 0x000ee80000300800 */
[----:B------:R-:W3:Y:S04]  /*20be0*/  LDL.LU R121, [R1+0x5d8] ;  /* 0x0005d80001797983 */ /* 0x000ee80000300800 */
[----:B------:R-:W3:Y:S04]  /*20bf0*/  LDL.LU R120, [R1+0x5dc] ;  /* 0x0005dc0001787983 */ /* 0x000ee80000300800 */
[----:B0-----:R-:W3:Y:S01]  /*20c00*/  LDL.LU R0, [R1+0x5e0] ;  /* 0x0005e00001007983 */ /* 0x001ee20000300800 */
[----:B------:R-:W-:-:S05]  /*20c10*/  FADD R108, R126, R108 ;  /* 0x0000006c7e6c7221 */ /* 0x000fca0000000000 */
[----:B------:R0:W-:Y:S04]  /*20c20*/  STL [R1+0x568], R108 ;  /* 0x0005686c01007387 */ /* 0x0001e80000100800 */
[----:B0-----:R-:W3:Y:S01]  /*20c30*/  LDL.LU R108, [R1+0x89c] ;  /* 0x00089c00016c7983 */ /* 0x001ee20000300800 */
[----:B------:R-:W-:-:S03]  /*20c40*/  FADD R109, R127, R109 ;  /* 0x0000006d7f6d7221 */ /* 0x000fc60000000000 */
[----:B------:R-:W3:Y:S04]  /*20c50*/  LDL.LU R126, [R1+0x5c4] ;  /* 0x0005c400017e7983 */ /* 0x000ee80000300800 */
        /* <DEDUP_REMOVED lines=14> */
[----:B--2---:R-:W-:-:S03]  /*20d40*/  FADD R113, R131, R113 ;  /* 0x0000007183717221 */ /* 0x004fc60000000000 */
[----:B------:R-:W2:Y:S04]  /*20d50*/  LDL.LU R130, [R1+0x5b4] ;  /* 0x0005b40001827983 */ /* 0x000ea80000300800 */
[----:B------:R0:W-:Y:S04]  /*20d60*/  STL [R1+0x57c], R113 ;  /* 0x00057c7101007387 */ /* 0x0001e80000100800 */
[----:B0-----:R-:W2:Y:S01]  /*20d70*/  LDL.LU R113, [R1+0x888] ;  /* 0x0008880001717983 */ /* 0x001ea20000300800 */
[----:B----4-:R-:W-:-:S03]  /*20d80*/  FADD R114, R132, R114 ;  /* 0x0000007284727221 */ /* 0x010fc60000000000 */
[----:B------:R-:W4:Y:S04]  /*20d90*/  LDL.LU R131, [R1+0x5b0] ;  /* 0x0005b00001837983 */ /* 0x000f280000300800 */
[----:B------:R0:W-:Y:S01]  /*20da0*/  STL [R1+0x580], R114 ;  /* 0x0005807201007387 */ /* 0x0001e20000100800 */
[----:B---3--:R-:W-:-:S03]  /*20db0*/  FADD R115, R133, R115 ;  /* 0x0000007385737221 */ /* 0x008fc60000000000 */
[----:B0-----:R-:W3:Y:S04]  /*20dc0*/  LDL.LU R114, [R1+0x884] ;  /* 0x0008840001727983 */ /* 0x001ee80000300800 */
[----:B------:R-:W3:Y:S04]  /*20dd0*/  LDL.LU R132, [R1+0x5ac] ;  /* 0x0005ac0001847983 */ /* 0x000ee80000300800 */
[----:B------:R0:W-:Y:S01]  /*20de0*/  STL [R1+0x584], R115 ;  /* 0x0005847301007387 */ /* 0x0001e20000100800 */
[----:B------:R-:W-:-:S03]  /*20df0*/  FADD R116, R134, R116 ;  /* 0x0000007486747221 */ /* 0x000fc60000000000 */
[----:B0-----:R-:W3:Y:S04]  /*20e00*/  LDL.LU R115, [R1+0x880] ;  /* 0x0008800001737983 */ /* 0x001ee80000300800 */
[----:B------:R-:W3:Y:S01]  /*20e10*/  LDL.LU R133, [R1+0x5a8] ;  /* 0x0005a80001857983 */ /* 0x000ee20000300800 */
[----:B------:R-:W-:-:S03]  /*20e20*/  FADD R117, R135, R117 ;  /* 0x0000007587757221 */ /* 0x000fc60000000000 */
[----:B------:R0:W-:Y:S04]  /*20e30*/  STL [R1+0x588], R116 ;  /* 0x0005887401007387 */ /* 0x0001e80000100800 */
[----:B0-----:R-:W3:Y:S01]  /*20e40*/  LDL.LU R116, [R1+0x87c] ;  /* 0x00087c0001747983 */ /* 0x001ee20000300800 */
        /* <DEDUP_REMOVED lines=11> */
[----:B------:R-:W3:Y:S01]  /*20f00*/  LDL.LU R137, [R1+0x598] ;  /* 0x0005980001897983 */ /* 0x000ee20000300800 */
        /* <DEDUP_REMOVED lines=11> */
[----:B--2---:R-:W-:Y:S01]  /*20fc0*/  FADD R130, R145, R130 ;  /* 0x0000008291827221 */ /* 0x004fe20000000000 */
[----:B----4-:R-:W-:Y:S01]  /*20fd0*/  FADD R131, R144, R131 ;  /* 0x0000008390837221 */ /* 0x010fe20000000000 */
[----:B---3--:R-:W-:Y:S01]  /*20fe0*/  FADD R132, R143, R132 ;  /* 0x000000848f847221 */ /* 0x008fe20000000000 */
[----:B------:R-:W-:Y:S01]  /*20ff0*/  FADD R133, R142, R133 ;  /* 0x000000858e857221 */ /* 0x000fe20000000000 */
[----:B------:R-:W-:Y:S01]  /*21000*/  FADD R134, R141, R134 ;  /* 0x000000868d867221 */ /* 0x000fe20000000000 */
[----:B------:R-:W-:Y:S01]  /*21010*/  FADD R135, R140, R135 ;  /* 0x000000878c877221 */ /* 0x000fe20000000000 */
[----:B------:R-:W-:Y:S01]  /*21020*/  FADD R136, R139, R136 ;  /* 0x000000888b887221 */ /* 0x000fe20000000000 */
[----:B------:R-:W-:-:S05]  /*21030*/  FADD R137, R138, R137 ;  /* 0x000000898a897221 */ /* 0x000fca0000000000 */
        /* <DEDUP_REMOVED lines=16> */
[----:B------:R-:W4:Y:S04]  /*21140*/  LDL.LU R149, [R1+0x5e4] ;  /* 0x0005e40001957983 */ /* 0x000f280000300800 */
[----:B------:R4:W-:Y:S04]  /*21150*/  STL [R1+0x5d8], R121 ;  /* 0x0005d87901007387 */ /* 0x0009e80000100800 */
[----:B------:R-:W4:Y:S04]  /*21160*/  LDL.LU R148, [R1+0x5e8] ;  /* 0x0005e80001947983 */ /* 0x000f280000300800 */
[----:B------:R4:W-:Y:S04]  /*21170*/  STL [R1+0x5dc], R120 ;  /* 0x0005dc7801007387 */ /* 0x0009e80000100800 */
        /* <DEDUP_REMOVED lines=13> */
[----:B--2---:R-:W2:Y:S04]  /*21250*/  LDL.LU R135, [R1+0x61c] ;  /* 0x00061c0001877983 */ /* 0x004ea80000300800 */
        /* <DEDUP_REMOVED lines=445> */
[----:B------:R-:W-:Y:S01]  /*22e30*/  FADD R120, R118, R120 ;  /* 0x0000007876787221 */ /* 0x000fe20000000000 */
[----:B------:R-:W-:-:S05]  /*22e40*/  FADD R0, R0, R119 ;  /* 0x0000007700007221 */ /* 0x000fca0000000000 */
[----:B------:R0:W-:Y:S04]  /*22e50*/  STL [R1+0x84c], R0 ;  /* 0x00084c0001007387 */ /* 0x0001e80000100800 */
[----:B------:R0:W-:Y:S04]  /*22e60*/  STL [R1+0x844], R121 ;  /* 0x0008447901007387 */ /* 0x0001e80000100800 */
[----:B------:R0:W-:Y:S02]  /*22e70*/  STL [R1+0x848], R120 ;  /* 0x0008487801007387 */ /* 0x0001e40000100800 */
.L_x_32:
[----:B01----:R-:W0:Y:S02]  /*22e80*/  LDC R0, c[0x0][0x28c] ;  /* 0x0000a300ff007b82 */ /* 0x003e240000000800 */
[----:B0-----:R-:W-:-:S13]  /*22e90*/  ISETP.GE.AND P0, PT, R0, 0x1, PT ;  /* 0x000000010000780c */ /* 0x001fda0003f06270 */
[----:B------:R-:W-:Y:S05]  /*22ea0*/  @!P0 BRA `(.L_x_33) ;  /* 0x0000000000588947 */ /* 0x000fea0003800000 */
[----:B------:R-:W-:-:S06]  /*22eb0*/  UISETP.NE.AND UP0, UPT, UR8, 0x3, UPT ;  /* 0x000000030800788c */ /* 0x000fcc000bf05270 */
[----:B------:R-:W-:-:S13]  /*22ec0*/  PLOP3.LUT P0, PT, PT, PT, UP0, 0x80, 0x0 ;  /* 0x000000000000781c */ /* 0x000fda0003f0f008 */
[----:B------:R-:W-:Y:S05]  /*22ed0*/  @!P0 BRA `(.L_x_34) ;  /* 0x0000000000048947 */ /* 0x000fea0003800000 */
[----:B------:R-:W-:Y:S01]  /*22ee0*/  BPT.TRAP 0x1 ;  /* 0x000000040000795c */ /* 0x000fe20000300000 */
.L_x_34:
[----:B------:R-:W2:Y:S04]  /*22ef0*/  LDL R0, [R1+0x850] ;  /* 0x0008500001007983 */ /* 0x000ea80000100800 */
[----:B------:R-:W3:Y:S01]  /*22f00*/  LDL R25, [R1+0x854] ;  /* 0x0008540001197983 */ /* 0x000ee20000100800 */
[----:B------:R-:W-:Y:S01]  /*22f10*/  UISETP.LT.AND UP1, UPT, UR24, 0x1, UPT ;  /* 0x000000011800788c */ /* 0x000fe2000bf21270 */
[----:B--2---:R-:W-:Y:S01]  /*22f20*/  ISETP.NE.AND P0, PT, R0, RZ, PT ;  /* 0x000000ff0000720c */ /* 0x004fe20003f05270 */
[----:B------:R-:W-:-:S12]  /*22f30*/  IMAD.U32 R0, RZ, RZ, UR12 ;  /* 0x0000000cff007e24 */ /* 0x000fd8000f8e00ff */
[----:B------:R-:W-:-:S05]  /*22f40*/  VOTEU.ANY UP0, P0 ;  /* 0x00000000003f7886 */ /* 0x000fca0000000100 */
[----:B------:R-:W-:-:S04]  /*22f50*/  @UP0 USEL UR6, UR24, 0x1, UP1 ;  /* 0x0000000118060887 */ /* 0x000fc80008800000 */
[----:B------:R-:W-:Y:S02]  /*22f60*/  @UP0 UIADD3 UR6, UR5, UR24, -UR6 ;  /* 0x0000001805060290 */ /* 0x000fe4000fffe806 */
[----:B------:R-:W-:-:S04]  /*22f70*/  UISETP.GT.U32.AND UP0, UPT, UR7, 0x1, UPT ;  /* 0x000000010700788c */ /* 0x000fc8000bf04070 */
[----:B------:R-:W-:-:S05]  /*22f80*/  MOV R24, UR6 ;  /* 0x0000000600187c02 */ /* 0x000fca0008000f00 */
[----:B------:R-:W-:-:S05]  /*22f90*/  @P0 IMAD.SHL.U32 R24, R24, 0x8, RZ ;  /* 0x0000000818180824 */ /* 0x000fca00078e00ff */
[----:B------:R-:W-:-:S04]  /*22fa0*/  @P0 LOP3.LUT R24, R24, 0x8, RZ, 0xc0, !PT ;  /* 0x0000000818180812 */ /* 0x000fc800078ec0ff */
[----:B------:R-:W-:-:S04]  /*22fb0*/  @P0 IADD3 R0, R0, 0x10, R24 ;  /* 0x0000001000000810 */ /* 0x000fc80007ffe018 */
[----:B---3--:R-:W-:-:S04]  /*22fc0*/  @P0 PRMT R0, R25, 0x654, R0 ;  /* 0x0000065419000816 */ /* 0x008fc80000000000 */
[----:B------:R0:W-:Y:S01]  /*22fd0*/  @P0 SYNCS.ARRIVE.TRANS64.RED.A1T0 RZ, [R0+URZ], RZ ;  /* 0x000000ff00ff09a7 */ /* 0x0001e2000810043f */
[----:B------:R-:W-:-:S13]  /*22fe0*/  PLOP3.LUT P0, PT, PT, PT, UP0, 0x80, 0x0 ;  /* 0x000000000000781c */ /* 0x000fda0003f0f008 */
[----:B0-----:R-:W-:Y:S05]  /*22ff0*/  @P0 BRA `(.L_x_33) ;  /* 0x0000000000040947 */ /* 0x001fea0003800000 */
[----:B------:R-:W-:Y:S01]  /*23000*/  BPT.TRAP 0x1 ;  /* 0x000000040000795c */ /* 0x000fe20000300000 */
.L_x_33:
[----:B------:R-:W2:Y:S01]  /*23010*/  LDL.LU R0, [R1+0x860] ;  /* 0x0008600001007983 */ /* 0x000ea20000300800 */
[----:B------:R-:W0:Y:S01]  /*23020*/  LDC R24, c[0x0][0x288] ;  /* 0x0000a200ff187b82 */ /* 0x000e220000000800 */
[----:B------:R-:W-:Y:S02]  /*23030*/  ULDC UR6, c[0x0][0x284] ;  /* 0x0000a10000067ab9 */ /* 0x000fe40000000800 */
[----:B------:R-:W3:Y:S01]  /*23040*/  LDL.LU R27, [R1+0x864] ;  /* 0x00086400011b7983 */ /* 0x000ee20000300800 */
[----:B------:R-:W1:Y:S01]  /*23050*/  S2R R26, SR_TID.X ;  /* 0x00000000001a7919 */ /* 0x000e620000002100 */
[----:B------:R-:W-:Y:S01]  /*23060*/  IMAD.MOV.U32 R41, RZ, RZ, -0x1 ;  /* 0xffffffffff297424 */ /* 0x000fe200078e00ff */
[----:B-1----:R-:W-:Y:S02]  /*23070*/  SHF.R.U32.HI R25, RZ, 0x7, R26 ;  /* 0x00000007ff197819 */ /* 0x002fe4000001161a */
[----:B------:R-:W-:Y:S02]  /*23080*/  SHF.L.U32 R33, R26, 0x1, RZ ;  /* 0x000000011a217819 */ /* 0x000fe400000006ff */
[----:B------:R-:W-:-:S05]  /*23090*/  LOP3.LUT R25, R25, 0x1, RZ, 0xc0, !PT ;  /* 0x0000000119197812 */ /* 0x000fca00078ec0ff */
[----:B------:R-:W-:Y:S02]  /*230a0*/  IMAD.SHL.U32 R35, R25, 0x40, RZ ;  /* 0x0000004019237824 */ /* 0x000fe400078e00ff */
[----:B--2---:R-:W-:Y:S01]  /*230b0*/  IMAD R32, R0, 0x180, RZ ;  /* 0x0000018000207824 */ /* 0x004fe200078e02ff */
[----:B------:R-:W-:-:S04]  /*230c0*/  LOP3.LUT R0, R26, 0x3, RZ, 0xc0, !PT ;  /* 0x000000031a007812 */ /* 0x000fc800078ec0ff */
[----:B0-----:R-:W-:Y:S01]  /*230d0*/  ISETP.GE.AND P0, PT, R32, R24, PT ;  /* 0x000000182000720c */ /* 0x001fe20003f06270 */
[----:B------:R-:W-:Y:S01]  /*230e0*/  IMAD R0, R0, -0x2, R24 ;  /* 0xfffffffe00007824 */ /* 0x000fe200078e0218 */
[----:B------:R-:W-:Y:S02]  /*230f0*/  SHF.R.U32.HI R24, RZ, 0x2, R26 ;  /* 0x00000002ff187819 */ /* 0x000fe4000001161a */
[----:B------:R-:W-:Y:S02]  /*23100*/  LOP3.LUT R26, R26, 0x60, RZ, 0xc0, !PT ;  /* 0x000000601a1a7812 */ /* 0x000fe400078ec0ff */
[----:B---3--:R-:W-:Y:S02]  /*23110*/  SHF.L.U32 R34, R27, 0x8, RZ ;  /* 0x000000081b227819 */ /* 0x008fe400000006ff */
[----:B------:R-:W-:Y:S02]  /*23120*/  LOP3.LUT R24, R24, 0x7, RZ, 0xc0, !PT ;  /* 0x0000000718187812 */ /* 0x000fe400078ec0ff */
[----:B------:R-:W-:-:S02]  /*23130*/  SHF.R.U32.HI R26, RZ, 0x1, R26 ;  /* 0x00000001ff1a7819 */ /* 0x000fc4000001161a */
[----:B------:R-:W-:Y:S02]  /*23140*/  ISETP.GE.OR P0, PT, R34, UR6, P0 ;  /* 0x0000000622007c0c */ /* 0x000fe40008706670 */
[--C-:B------:R-:W-:Y:S02]  /*23150*/  LOP3.LUT R35, R35, 0x40, R24.reuse, 0xe2, !PT ;  /* 0x0000004023237812 */ /* 0x100fe400078ee218 */
[----:B------:R-:W-:Y:S01]  /*23160*/  IADD3 R24, RZ, -R26, -R24 ;  /* 0x8000001aff187210 */ /* 0x000fe20007ffe818 */
[----:B------:R-:W-:-:S04]  /*23170*/  IMAD.WIDE R36, R27, 0x100, RZ ;  /* 0x000001001b247825 */ /* 0x000fc800078e02ff */
[----:B------:R-:W-:Y:S01]  /*23180*/  IMAD R24, R25, -0x40, R24 ;  /* 0xffffffc019187824 */ /* 0x000fe200078e0218 */
[----:B------:R-:W-:Y:S01]  /*23190*/  LOP3.LUT R35, R36, R35, R26, 0xfe, !PT ;  /* 0x0000002324237212 */ /* 0x000fe200078efe1a */
[----:B------:R-:W-:-:S03]  /*231a0*/  IMAD.IADD R0, R0, 0x1, -R32 ;  /* 0x0000000100007824 */ /* 0x000fc600078e0a20 */
[----:B------:R-:W-:Y:S02]  /*231b0*/  IADD3 R34, -R34, UR6, R24 ;  /* 0x0000000622227c10 */ /* 0x000fe4000fffe118 */
[----:B------:R-:W-:Y:S01]  /*231c0*/  LOP3.LUT R32, R32, 0x6, R33, 0xf8, !PT ;  /* 0x0000000620207812 */ /* 0x000fe200078ef821 */
[----:B------:R-:W-:Y:S06]  /*231d0*/  @P0 BRA `(.L_x_35) ;  /* 0x000001c400cc0947 */ /* 0x000fec0003800000 */
[----:B------:R-:W0:Y:S01]  /*231e0*/  LDC.64 R28, c[0x0][0x5c8] ;  /* 0x00017200ff1c7b82 */ /* 0x000e220000000a00 */
[----:B------:R-:W-:Y:S01]  /*231f0*/  USHF.R.S32.HI UR9, URZ, 0x1f, UR27 ;  /* 0x0000001f3f097899 */ /* 0x000fe2000801141b */
[--C-:B------:R-:W-:Y:S01]  /*23200*/  SHF.R.S32.HI R33, RZ, 0x1f, R32.reuse ;  /* 0x0000001fff217819 */ /* 0x100fe20000011420 */
[----:B------:R-:W-:Y:S01]  /*23210*/  ULDC.64 UR10, c[0x0][0x5d0] ;  /* 0x00017400000a7ab9 */ /* 0x000fe20000000a00 */
[----:B------:R-:W-:Y:S01]  /*23220*/  BSSY B0, `(.L_x_35) ;  /* 0x0001c6e000007945 */ /* 0x000fe20003800000 */
[----:B------:R-:W-:Y:S02]  /*23230*/  UIMAD UR6, UR9, UR10, URZ ;  /* 0x0000000a090672a4 */ /* 0x000fe4000f8e023f */
[----:B------:R-:W-:Y:S02]  /*23240*/  IMAD.U32 R26, RZ, RZ, UR10 ;  /* 0x0000000aff1a7e24 */ /* 0x000fe4000f8e00ff */
[----:B------:R-:W-:Y:S02]  /*23250*/  UIMAD UR6, UR27, UR11, UR6 ;  /* 0x0000000b1b0672a4 */ /* 0x000fe4000f8e0206 */
[----:B------:R-:W-:Y:S01]  /*23260*/  IMAD.WIDE.U32 R26, R26, UR27, R32 ;  /* 0x0000001b1a1a7c25 */ /* 0x000fe2000f8e0020 */
[----:B------:R-:W-:-:S04]  /*23270*/  ULDC.64 UR10, c[0x0][0x5c0] ;  /* 0x00017000000a7ab9 */ /* 0x000fc80000000a00 */
[----:B------:R-:W-:Y:S01]  /*23280*/  IADD3 R27, R27, UR6, RZ ;  /* 0x000000061b1b7c10 */ /* 0x000fe2000fffe0ff */
[-C--:B0-----:R-:W-:Y:S01]  /*23290*/  IMAD R24, R37, R28.reuse, RZ ;  /* 0x0000001c25187224 */ /* 0x081fe200078e02ff */
[----:B------:R-:W-:Y:S01]  /*232a0*/  SHF.L.U64.HI R38, R28, 0x3, R29 ;  /* 0x000000031c267819 */ /* 0x000fe2000001021d */
[----:B------:R-:W-:-:S04]  /*232b0*/  IMAD.WIDE.U32 R26, R35, R28, R26 ;  /* 0x0000001c231a7225 */ /* 0x000fc800078e001a */
[----:B------:R-:W-:Y:S01]  /*232c0*/  IMAD R24, R35, R29, R24 ;  /* 0x0000001d23187224 */ /* 0x000fe200078e0218 */
[C---:B------:R-:W-:Y:S01]  /*232d0*/  LEA R30, P2, R28.reuse, R26, 0x7 ;  /* 0x0000001a1c1e7211 */ /* 0x040fe200078438ff */
[----:B------:R-:W-:Y:S02]  /*232e0*/  IMAD.SHL.U32 R25, R28, 0x8, RZ ;  /* 0x000000081c197824 */ /* 0x000fe400078e00ff */
[----:B------:R-:W-:Y:S01]  /*232f0*/  IMAD.IADD R27, R27, 0x1, R24 ;  /* 0x000000011b1b7824 */ /* 0x000fe200078e0218 */
[C---:B------:R-:W-:Y:S02]  /*23300*/  IADD3 R24, P5, R26.reuse, UR10, RZ ;  /* 0x0000000a1a187c10 */ /* 0x040fe4000ffbe0ff */
[----:B------:R-:W-:Y:S02]  /*23310*/  IADD3 R26, P0, P1, R26, UR10, R25 ;  /* 0x0000000a1a1a7c10 */ /* 0x000fe4000f91e019 */
[----:B------:R-:W-:Y:S02]  /*23320*/  LEA.HI.X R31, R28, R27, R29, 0x7, P2 ;  /* 0x0000001b1c1f7211 */ /* 0x000fe400010f3c1d */
[----:B------:R-:W-:-:S02]  /*23330*/  IADD3 R28, P2, P3, R30, UR10, R25 ;  /* 0x0000000a1e1c7c10 */ /* 0x000fc4000fb5e019 */
[----:B------:R-:W-:Y:S02]  /*23340*/  IADD3.X R25, R27, UR11, RZ, P5, !PT ;  /* 0x0000000b1b197c10 */ /* 0x000fe4000affe4ff */
[----:B------:R-:W-:Y:S02]  /*23350*/  FSETP.NEU.AND P5, PT, RZ, UR25, PT ;  /* 0x00000019ff007c0b */ /* 0x000fe4000bfad000 */
[----:B------:R-:W-:Y:S02]  /*23360*/  IADD3 R30, P6, R30, UR10, RZ ;  /* 0x0000000a1e1e7c10 */ /* 0x000fe4000ffde0ff */
[--C-:B------:R-:W-:Y:S02]  /*23370*/  IADD3.X R29, R31, UR11, R38.reuse, P2, P3 ;  /* 0x0000000b1f1d7c10 */ /* 0x100fe400097e6426 */
[----:B------:R-:W-:Y:S02]  /*23380*/  IADD3.X R27, R27, UR11, R38, P0, P1 ;  /* 0x0000000b1b1b7c10 */ /* 0x000fe400087e2426 */
[----:B------:R-:W-:-:S05]  /*23390*/  IADD3.X R31, R31, UR11, RZ, P6, !PT ;  /* 0x0000000b1f1f7c10 */ /* 0x000fca000b7fe4ff */
[----:B------:R-:W-:Y:S05]  /*233a0*/  @!P5 BRA `(.L_x_36) ;  /* 0x0000014c00f4d947 */ /* 0x000fea0003800000 */
[----:B------:R-:W-:Y:S01]  /*233b0*/  ULDC.64 UR10, c[0x0][0x5b8] ;  /* 0x00016e00000a7ab9 */ /* 0x000fe20000000a00 */
[----:B------:R-:W-:Y:S01]  /*233c0*/  ULDC.64 UR12, c[0x0][0x5a8] ;  /* 0x00016a00000c7ab9 */ /* 0x000fe20000000a00 */
[----:B------:R-:W-:Y:S02]  /*233d0*/  UIMAD UR6, UR9, UR10, URZ ;  /* 0x0000000a090672a4 */ /* 0x000fe4000f8e023f */
[----:B------:R-:W-:Y:S01]  /*233e0*/  MOV R38, UR10 ;  /* 0x0000000a00267c02 */ /* 0x000fe20008000f00 */
[----:B------:R-:W-:Y:S01]  /*233f0*/  BSSY B1, `(.L_x_37) ;  /* 0x0000010000017945 */ /* 0x000fe20003800000 */
[----:B------:R-:W-:Y:S01]  /*23400*/  ISETP.GE.AND P3, PT, R34, 0x1, PT ;  /* 0x000000012200780c */ /* 0x000fe20003f66270 */
[----:B------:R-:W-:Y:S02]  /*23410*/  UIMAD UR6, UR27, UR11, UR6 ;  /* 0x0000000b1b0672a4 */ /* 0x000fe4000f8e0206 */
[----:B------:R-:W-:Y:S01]  /*23420*/  IMAD.WIDE.U32 R32, R38, UR27, R32 ;  /* 0x0000001b26207c25 */ /* 0x000fe2000f8e0020 */
[----:B------:R-:W-:-:S03]  /*23430*/  ULDC.64 UR10, c[0x0][0x5b0] ;  /* 0x00016c00000a7ab9 */ /* 0x000fc60000000a00 */
[----:B------:R-:W-:Y:S02]  /*23440*/  VIADD R39, R33, UR6 ;  /* 0x0000000621277c36 */ /* 0x000fe40008000000 */
[----:B------:R-:W-:Y:S02]  /*23450*/  IMAD.MOV.U32 R38, RZ, RZ, R32 ;  /* 0x000000ffff267224 */ /* 0x000fe400078e0020 */
[----:B------:R-:W-:Y:S02]  /*23460*/  IMAD R40, R37, UR10, RZ ;  /* 0x0000000a25287c24 */ /* 0x000fe4000f8e02ff */
[----:B------:R-:W-:-:S04]  /*23470*/  IMAD.WIDE.U32 R32, R35, UR10, R38 ;  /* 0x0000000a23207c25 */ /* 0x000fc8000f8e0026 */
[----:B------:R-:W-:Y:S01]  /*23480*/  IMAD R40, R35, UR11, R40 ;  /* 0x0000000b23287c24 */ /* 0x000fe2000f8e0228 */
[----:B------:R-:W-:-:S04]  /*23490*/  IADD3 R32, P0, R32, UR12, RZ ;  /* 0x0000000c20207c10 */ /* 0x000fc8000ff1e0ff */
[--C-:B------:R-:W-:Y:S02]  /*234a0*/  IADD3.X R33, R33, UR13, R40.reuse, P0, !PT ;  /* 0x0000000d21217c10 */ /* 0x100fe400087fe428 */
[----:B------:R-:W-:Y:S02]  /*234b0*/  ISETP.LT.OR P0, PT, R0, 0x1, !P3 ;  /* 0x000000010000780c */ /* 0x000fe40005f01670 */
[----:B------:R-:W-:-:S11]  /*234c0*/  PRMT R40, RZ, 0x7610, R40 ;  /* 0x00007610ff287816 */ /* 0x000fd60000000028 */
[----:B------:R-:W-:Y:S05]  /*234d0*/  @P0 BRA `(.L_x_38) ;  /* 0x0000000000040947 */ /* 0x000fea0003800000 */
[----:B------:R0:W5:Y:S02]  /*234e0*/  LDG.E.U8 R40, desc[UR30][R32.64] ;  /* 0x0000001e20287981 */ /* 0x000164000c1e1100 */
.L_x_38:
[----:B------:R-:W-:Y:S05]  /*234f0*/  BSYNC B1 ;  /* 0x0000000000017941 */ /* 0x000fea0003800000 */
.L_x_37:
[----:B-----5:R-:W-:Y:S01]  /*23500*/  LOP3.LUT R40, R40, 0xff, RZ, 0xc0, !PT ;  /* 0x000000ff28287812 */ /* 0x020fe200078ec0ff */
[----:B------:R-:W-:Y:S01]  /*23510*/  BSSY B1, `(.L_x_39) ;  /* 0x000000b000017945 */ /* 0x000fe20003800000 */
[----:B------:R-:W-:Y:S02]  /*23520*/  ISETP.LT.OR P1, PT, R0, 0x2, !P3 ;  /* 0x000000020000780c */ /* 0x000fe40005f21670 */
[----:B------:R-:W-:-:S05]  /*23530*/  F2FP.F16.E4M3.UNPACK_B R40, R40 ;  /* 0x00000028ff28723e */ /* 0x000fca00020006ff */
[----:B------:R-:W-:-:S05]  /*23540*/  HADD2.F32 R40, -RZ, R40.H0_H0 ;  /* 0x20000028ff287230 */ /* 0x000fca0000004100 */
[----:B------:R-:W-:-:S04]  /*23550*/  FMUL R40, R40, UR25 ;  /* 0x0000001928287c20 */ /* 0x000fc80008400000 */
[----:B------:R-:W-:-:S05]  /*23560*/  FFMA R2, R2, UR26, R40 ;  /* 0x0000001a02027c23 */ /* 0x000fca0008000028 */
[----:B------:R-:W-:-:S05]  /*23570*/  F2FP.SATFINITE.E4M3.F32.PACK_AB_MERGE_C R2, RZ, R2, RZ ;  /* 0x00000002ff02723e */ /* 0x000fca00048070ff */
[----:B------:R1:W-:Y:S02]  /*23580*/  @!P0 STG.E.U8 desc[UR30][R24.64], R2 ;  /* 0x0000000218008986 */ /* 0x0003e4000c10111e */
[----:B-1----:R-:W-:Y:S01]  /*23590*/  PRMT R2, RZ, 0x7610, R2 ;  /* 0x00007610ff027816 */ /* 0x002fe20000000002 */
[----:B------:R-:W-:Y:S06]  /*235a0*/  @P1 BRA `(.L_x_40) ;  /* 0x0000000000041947 */ /* 0x000fec0003800000 */
[----:B------:R1:W5:Y:S02]  /*235b0*/  LDG.E.U8 R2, desc[UR30][R32.64+0x1] ;  /* 0x0000011e20027981 */ /* 0x000364000c1e1100 */
.L_x_40:
[----:B------:R-:W-:Y:S05]  /*235c0*/  BSYNC B1 ;  /* 0x0000000000017941 */ /* 0x000fea0003800000 */
.L_x_39:
[----:B-----5:R-:W-:Y:S01]  /*235d0*/  LOP3.LUT R2, R2, 0xff, RZ, 0xc0, !PT ;  /* 0x000000ff02027812 */ /* 0x020fe200078ec0ff */
[----:B------:R-:W-:Y:S01]  /*235e0*/  BSSY B1, `(.L_x_41) ;  /* 0x0000013000017945 */ /* 0x000fe20003800000 */
[----:B------:R-:W-:Y:S02]  /*235f0*/  ISETP.GE.AND P2, PT, R34, 0x9, PT ;  /* 0x000000092200780c */ /* 0x000fe40003f46270 */
[----:B------:R-:W-:-:S05]  /*23600*/  F2FP.F16.E4M3.UNPACK_B R2, R2 ;  /* 0x00000002ff02723e */ /* 0x000fca00020006ff */
[----:B------:R-:W-:-:S05]  /*23610*/  HADD2.F32 R2, -RZ, R2.H0_H0 ;  /* 0x20000002ff027230 */ /* 0x000fca0000004100 */
[----:B------:R-:W-:-:S04]  /*23620*/  FMUL R2, R2, UR25 ;  /* 0x0000001902027c20 */ /* 0x000fc80008400000 */
[----:B------:R-:W-:Y:S01]  /*23630*/  FFMA R40, R3, UR26, R2 ;  /* 0x0000001a03287c23 */ /* 0x000fe20008000002 */
[----:B------:R-:W-:-:S04]  /*23640*/  IADD3 R2, P0, R35, 0x8, RZ ;  /* 0x0000000823027810 */ /* 0x000fc80007f1e0ff */
[----:B------:R-:W-:Y:S02]  /*23650*/  IADD3.X R3, RZ, R37, RZ, P0, !PT ;  /* 0x00000025ff037210 */ /* 0x000fe400007fe4ff */
[----:B------:R-:W-:-:S03]  /*23660*/  F2FP.SATFINITE.E4M3.F32.PACK_AB_MERGE_C R40, RZ, R40, RZ ;  /* 0x00000028ff28723e */ /* 0x000fc600048070ff */
[----:B------:R-:W-:Y:S02]  /*23670*/  IMAD R3, R3, UR10, RZ ;  /* 0x0000000a03037c24 */ /* 0x000fe4000f8e02ff */
[----:B------:R2:W-:Y:S02]  /*23680*/  @!P1 STG.E.U8 desc[UR30][R24.64+0x1], R40 ;  /* 0x0000012818009986 */ /* 0x0005e4000c10111e */
[C---:B--2---:R-:W-:Y:S02]  /*23690*/  IMAD R40, R2.reuse, UR11, R3 ;  /* 0x0000000b02287c24 */ /* 0x044fe4000f8e0203 */
[----:B------:R-:W-:-:S03]  /*236a0*/  IMAD.WIDE.U32 R2, R2, UR10, R38 ;  /* 0x0000000a02027c25 */ /* 0x000fc6000f8e0026 */
[----:B------:R-:W-:-:S04]  /*236b0*/  IADD3 R2, P0, R2, UR12, RZ ;  /* 0x0000000c02027c10 */ /* 0x000fc8000ff1e0ff */
[--C-:B------:R-:W-:Y:S02]  /*236c0*/  IADD3.X R3, R3, UR13, R40.reuse, P0, !PT ;  /* 0x0000000d03037c10 */ /* 0x100fe400087fe428 */
[----:B------:R-:W-:Y:S02]  /*236d0*/  ISETP.LT.OR P0, PT, R0, 0x1, !P2 ;  /* 0x000000010000780c */ /* 0x000fe40005701670 */
[----:B------:R-:W-:-:S11]  /*236e0*/  PRMT R40, RZ, 0x7610, R40 ;  /* 0x00007610ff287816 */ /* 0x000fd60000000028 */
[----:B------:R-:W-:Y:S05]  /*236f0*/  @P0 BRA `(.L_x_42) ;  /* 0x0000000000040947 */ /* 0x000fea0003800000 */
[----:B------:R2:W5:Y:S02]  /*23700*/  LDG.E.U8 R40, desc[UR30][R2.64] ;  /* 0x0000001e02287981 */ /* 0x000564000c1e1100 */
.L_x_42:
[----:B------:R-:W-:Y:S05]  /*23710*/  BSYNC B1 ;  /* 0x0000000000017941 */ /* 0x000fea0003800000 */
.L_x_41:
        /* <DEDUP_REMOVED lines=9> */
[----:B---3--:R-:W-:Y:S01]  /*237b0*/  PRMT R4, RZ, 0x7610, R4 ;  /* 0x00007610ff047816 */ /* 0x008fe20000000004 */
[----:B------:R-:W-:Y:S06]  /*237c0*/  @P1 BRA `(.L_x_44) ;  /* 0x0000000000041947 */ /* 0x000fec0003800000 */
[----:B------:R3:W5:Y:S02]  /*237d0*/  LDG.E.U8 R4, desc[UR30][R2.64+0x1] ;  /* 0x0000011e02047981 */ /* 0x000764000c1e1100 */
.L_x_44:
[----:B------:R-:W-:Y:S05]  /*237e0*/  BSYNC B1 ;  /* 0x0000000000017941 */ /* 0x000fea0003800000 */
.L_x_43:
[----:B-----5:R-:W-:Y:S01]  /*237f0*/  LOP3.LUT R4, R4, 0xff, RZ, 0xc0, !PT ;  /* 0x000000ff04047812 */ /* 0x020fe200078ec0ff */
[----:B------:R-:W-:Y:S01]  /*23800*/  BSSY B1, `(.L_x_45) ;  /* 0x000000b000017945 */ /* 0x000fe20003800000 */
[----:B------:R-:W-:Y:S02]  /*23810*/  ISETP.LT.OR P0, PT, R0, 0x9, !P3 ;  /* 0x000000090000780c */ /* 0x000fe40005f01670 */
[----:B------:R-:W-:-:S05]  /*23820*/  F2FP.F16.E4M3.UNPACK_B R4, R4 ;  /* 0x00000004ff04723e */ /* 0x000fca00020006ff */
[----:B------:R-:W-:-:S05]  /*23830*/  HADD2.F32 R4, -RZ, R4.H0_H0 ;  /* 0x20000004ff047230 */ /* 0x000fca0000004100 */
[----:B------:R-:W-:-:S04]  /*23840*/  FMUL R4, R4, UR25 ;  /* 0x0000001904047c20 */ /* 0x000fc80008400000 */
[--C-:B------:R-:W-:Y:S01]  /*23850*/  FFMA R5, R5, UR26, R4.reuse ;  /* 0x0000001a05057c23 */ /* 0x100fe20008000004 */
[----:B------:R-:W-:-:S04]  /*23860*/  PRMT R4, RZ, 0x7610, R4 ;  /* 0x00007610ff047816 */ /* 0x000fc80000000004 */
[----:B------:R-:W-:-:S05]  /*23870*/  F2FP.SATFINITE.E4M3.F32.PACK_AB_MERGE_C R5, RZ, R5, RZ ;  /* 0x00000005ff05723e */ /* 0x000fca00048070ff */
[----:B------:R4:W-:Y:S01]  /*23880*/  @!P1 STG.E.U8 desc[UR30][R26.64+0x1], R5 ;  /* 0x000001051a009986 */ /* 0x0009e2000c10111e */
[----:B------:R-:W-:Y:S05]  /*23890*/  @P0 BRA `(.L_x_46) ;  /* 0x0000000000040947 */ /* 0x000fea0003800000 */
[----:B------:R0:W5:Y:S02]  /*238a0*/  LDG.E.U8 R4, desc[UR30][R32.64+0x8] ;  /* 0x0000081e20047981 */ /* 0x000164000c1e1100 */
.L_x_46:
[----:B------:R-:W-:Y:S05]  /*238b0*/  BSYNC B1 ;  /* 0x0000000000017941 */ /* 0x000fea0003800000 */
.L_x_45:
        /* <DEDUP_REMOVED lines=12> */
.L_x_48:
[----:B------:R-:W-:Y:S05]  /*23980*/  BSYNC B1 ;  /* 0x0000000000017941 */ /* 0x000fea0003800000 */
.L_x_47:
        /* <DEDUP_REMOVED lines=12> */
.L_x_50:
[----:B------:R-:W-:Y:S05]  /*23a50*/  BSYNC B1 ;  /* 0x0000000000017941 */ /* 0x000fea0003800000 */
.L_x_49:
        /* <DEDUP_REMOVED lines=12> */
.L_x_52:
[----:B------:R-:W-:Y:S05]  /*23b20*/  BSYNC B1 ;  /* 0x0000000000017941 */ /* 0x000fea0003800000 */
.L_x_51:
        /* <DEDUP_REMOVED lines=12> */
.L_x_54:
[----:B------:R-:W-:Y:S05]  /*23bf0*/  BSYNC B1 ;  /* 0x0000000000017941 */ /* 0x000fea0003800000 */
.L_x_53:
        /* <DEDUP_REMOVED lines=12> */
.L_x_56:
[----:B------:R-:W-:Y:S05]  /*23cc0*/  BSYNC B1 ;  /* 0x0000000000017941 */ /* 0x000fea0003800000 */
.L_x_55:
        /* <DEDUP_REMOVED lines=12> */
.L_x_58:
[----:B------:R-:W-:Y:S05]  /*23d90*/  BSYNC B1 ;  /* 0x0000000000017941 */ /* 0x000fea0003800000 */
.L_x_57:
        /* <DEDUP_REMOVED lines=12> */
.L_x_60:
[----:B------:R-:W-:Y:S05]  /*23e60*/  BSYNC B1 ;  /* 0x0000000000017941 */ /* 0x000fea0003800000 */
.L_x_59:
        /* <DEDUP_REMOVED lines=12> */
.L_x_62:
[----:B------:R-:W-:Y:S05]  /*23f30*/  BSYNC B1 ;  /* 0x0000000000017941 */ /* 0x000fea0003800000 */
.L_x_61:
        /* <DEDUP_REMOVED lines=12> */
.L_x_64:
[----:B------:R-:W-:Y:S05]  /*24000*/  BSYNC B1 ;  /* 0x0000000000017941 */ /* 0x000fea0003800000 */
.L_x_63:
        /* <DEDUP_REMOVED lines=12> */
.L_x_66:
[----:B------:R-:W-:Y:S05]  /*240d0*/  BSYNC B1 ;  /* 0x0000000000017941 */ /* 0x000fea0003800000 */
.L_x_65:
        /* <DEDUP_REMOVED lines=12> */
.L_x_68:
[----:B------:R-:W-:Y:S05]  /*241a0*/  BSYNC B1 ;  /* 0x0000000000017941 */ /* 0x000fea0003800000 */
.L_x_67:
        /* <DEDUP_REMOVED lines=12> */
.L_x_70:
[----:B------:R-:W-:Y:S05]  /*24270*/  BSYNC B1 ;  /* 0x0000000000017941 */ /* 0x000fea0003800000 */
.L_x_69:
        /* <DEDUP_REMOVED lines=12> */
.L_x_72:
[----:B------:R-:W-:Y:S05]  /*24340*/  BSYNC B1 ;  /* 0x0000000000017941 */ /* 0x000fea0003800000 */
.L_x_71:
        /* <DEDUP_REMOVED lines=12> */
.L_x_74:
[----:B------:R-:W-:Y:S05]  /*24410*/  BSYNC B1 ;  /* 0x0000000000017941 */ /* 0x000fea0003800000 */
.L_x_73:
        /* <DEDUP_REMOVED lines=12> */
.L_x_76:
[----:B------:R-:W-:Y:S05]  /*244e0*/  BSYNC B1 ;  /* 0x0000000000017941 */ /* 0x000fea0003800000 */
.L_x_75:
        /* <DEDUP_REMOVED lines=12> */
.L_x_78:
[----:B------:R-:W-:Y:S05]  /*245b0*/  BSYNC B1 ;  /* 0x0000000000017941 */ /* 0x000fea0003800000 */
.L_x_77:
        /* <DEDUP_REMOVED lines=12> */
.L_x_80:
[----:B------:R-:W-:Y:S05]  /*24680*/  BSYNC B1 ;  /* 0x0000000000017941 */ /* 0x000fea0003800000 */
.L_x_79:
        /* <DEDUP_REMOVED lines=12> */
.L_x_82:
[----:B------:R-:W-:Y:S05]  /*24750*/  BSYNC B1 ;  /* 0x0000000000017941 */ /* 0x000fea0003800000 */
.L_x_81:
        /* <DEDUP_REMOVED lines=12> */
.L_x_84:
[----:B------:R-:W-:Y:S05]  /*24820*/  BSYNC B1 ;  /* 0x0000000000017941 */ /* 0x000fea0003800000 */
.L_x_83:
        /* <DEDUP_REMOVED lines=12> */
.L_x_86:
[----:B------:R-:W-:Y:S05]  /*248f0*/  BSYNC B1 ;  /* 0x0000000000017941 */ /* 0x000fea0003800000 */
.L_x_85:
        /* <DEDUP_REMOVED lines=12> */
.L_x_88:
[----:B------:R-:W-:Y:S05]  /*249c0*/  BSYNC B1 ;  /* 0x0000000000017941 */ /* 0x000fea0003800000 */
.L_x_87:
        /* <DEDUP_REMOVED lines=12> */
.L_x_90:
[----:B------:R-:W-:Y:S05]  /*24a90*/  BSYNC B1 ;  /* 0x0000000000017941 */ /* 0x000fea0003800000 */
.L_x_89:
        /* <DEDUP_REMOVED lines=12> */
.L_x_92:
[----:B------:R-:W-:Y:S05]  /*24b60*/  BSYNC B1 ;  /* 0x0000000000017941 */ /* 0x000fea0003800000 */
.L_x_91:
        /* <DEDUP_REMOVED lines=12> */
.L_x_94:
[----:B------:R-:W-:Y:S05]  /*24c30*/  BSYNC B1 ;  /* 0x0000000000017941 */ /* 0x000fea0003800000 */
.L_x_93:
        /* <DEDUP_REMOVED lines=12> */
.L_x_96:
[----:B------:R-:W-:Y:S05]  /*24d00*/  BSYNC B1 ;  /* 0x0000000000017941 */ /* 0x000fea0003800000 */
.L_x_95:
        /* <DEDUP_REMOVED lines=12> */
.L_x_98:
[----:B------:R-:W-:Y:S05]  /*24dd0*/  BSYNC B1 ;  /* 0x0000000000017941 */ /* 0x000fea0003800000 */
.L_x_97:
        /* <DEDUP_REMOVED lines=12> */
.L_x_100:
[----:B------:R-:W-:Y:S05]  /*24ea0*/  BSYNC B1 ;  /* 0x0000000000017941 */ /* 0x000fea0003800000 */
.L_x_99:
        /* <DEDUP_REMOVED lines=12> */
.L_x_102:
[----:B------:R-:W-:Y:S05]  /*24f70*/  BSYNC B1 ;  /* 0x0000000000017941 */ /* 0x000fea0003800000 */
.L_x_101:
        /* <DEDUP_REMOVED lines=12> */
.L_x_104:
[----:B------:R-:W-:Y:S05]  /*25040*/  BSYNC B1 ;  /* 0x0000000000017941 */ /* 0x000fea0003800000 */
.L_x_103:
        /* <DEDUP_REMOVED lines=12> */
.L_x_106:
[----:B------:R-:W-:Y:S05]  /*25110*/  BSYNC B1 ;  /* 0x0000000000017941 */ /* 0x000fea0003800000 */
.L_x_105:
        /* <DEDUP_REMOVED lines=12> */
.L_x_108:
[----:B------:R-:W-:Y:S05]  /*251e0*/  BSYNC B1 ;  /* 0x0000000000017941 */ /* 0x000fea0003800000 */
.L_x_107:
        /* <DEDUP_REMOVED lines=12> */
.L_x_110:
[----:B------:R-:W-:Y:S05]  /*252b0*/  BSYNC B1 ;  /* 0x0000000000017941 */ /* 0x000fea0003800000 */
.L_x_109:
        /* <DEDUP_REMOVED lines=12> */
.L_x_112:
[----:B------:R-:W-:Y:S05]  /*25380*/  BSYNC B1 ;  /* 0x0000000000017941 */ /* 0x000fea0003800000 */
.L_x_111:
        /* <DEDUP_REMOVED lines=12> */
.L_x_114:
[----:B------:R-:W-:Y:S05]  /*25450*/  BSYNC B1 ;  /* 0x0000000000017941 */ /* 0x000fea0003800000 */
.L_x_113:
        /* <DEDUP_REMOVED lines=12> */
.L_x_116:
[----:B------:R-:W-:Y:S05]  /*25520*/  BSYNC B1 ;  /* 0x0000000000017941 */ /* 0x000fea0003800000 */
.L_x_115:
        /* <DEDUP_REMOVED lines=12> */
.L_x_118:
[----:B------:R-:W-:Y:S05]  /*255f0*/  BSYNC B1 ;  /* 0x0000000000017941 */ /* 0x000fea0003800000 */
.L_x_117:
        /* <DEDUP_REMOVED lines=12> */
.L_x_120:
[----:B------:R-:W-:Y:S05]  /*256c0*/  BSYNC B1 ;  /* 0x0000000000017941 */ /* 0x000fea0003800000 */
.L_x_119:
        /* <DEDUP_REMOVED lines=12> */
.L_x_122:
[----:B------:R-:W-:Y:S05]  /*25790*/  BSYNC B1 ;  /* 0x0000000000017941 */ /* 0x000fea0003800000 */
.L_x_121:
        /* <DEDUP_REMOVED lines=12> */
.L_x_124:
[----:B------:R-:W-:Y:S05]  /*25860*/  BSYNC B1 ;  /* 0x0000000000017941 */ /* 0x000fea0003800000 */
.L_x_123:
        /* <DEDUP_REMOVED lines=12> */
.L_x_126:
[----:B------:R-:W-:Y:S05]  /*25930*/  BSYNC B1 ;  /* 0x0000000000017941 */ /* 0x000fea0003800000 */
.L_x_125:
[----:B----4-:R-:W4:Y:S01]  /*25940*/  LDL.LU R5, [R1+0x300] ;  /* 0x0003000001057983 */ /* 0x010f220000300800 */
[----:B-----5:R-:W-:Y:S01]  /*25950*/  LOP3.LUT R4, R4, 0xff, RZ, 0xc0, !PT ;  /* 0x000000ff04047812 */ /* 0x020fe200078ec0ff */
[----:B------:R-:W-:Y:S01]  /*25960*/  BSSY B1, `(.L_x_127) ;  /* 0x000000b000017945 */ /* 0x000fe20003800000 */
[----:B------:R-:W-:Y:S02]  /*25970*/  ISETP.LT.OR P1, PT, R0, 0x5a, !P3 ;  /* 0x0000005a0000780c */ /* 0x000fe40005f21670 */
[----:B------:R-:W-:-:S05]  /*25980*/  F2FP.F16.E4M3.UNPACK_B R4, R4 ;  /* 0x00000004ff04723e */ /* 0x000fca00020006ff */
[----:B------:R-:W-:-:S05]  /*25990*/  HADD2.F32 R4, -RZ, R4.H0_H0 ;  /* 0x20000004ff047230 */ /* 0x000fca0000004100 */
[----:B------:R-:W-:-:S04]  /*259a0*/  FMUL R4, R4, UR25 ;  /* 0x0000001904047c20 */ /* 0x000fc80008400000 */
[----:B----4-:R-:W-:-:S05]  /*259b0*/  FFMA R4, R5, UR26, R4 ;  /* 0x0000001a05047c23 */ /* 0x010fca0008000004 */
[----:B------:R-:W-:Y:S02]  /*259c0*/  F2FP.SATFINITE.E4M3.F32.PACK_AB_MERGE_C R5, RZ, R4, RZ ;  /* 0x00000004ff05723e */ /* 0x000fe400048070ff */
[----:B------:R-:W-:-:S03]  /*259d0*/  PRMT R4, RZ, 0x7610, R4 ;  /* 0x00007610ff047816 */ /* 0x000fc60000000004 */
[----:B------:R4:W-:Y:S01]  /*259e0*/  @!P0 STG.E.U8 desc[UR30][R24.64+0x58], R5 ;  /* 0x0000580518008986 */ /* 0x0009e2000c10111e */
[----:B------:R-:W-:Y:S05]  /*259f0*/  @P1 BRA `(.L_x_128) ;  /* 0x0000000000041947 */ /* 0x000fea0003800000 */
[----:B------:R0:W5:Y:S02]  /*25a00*/  LDG.E.U8 R4, desc[UR30][R32.64+0x59] ;  /* 0x0000591e20047981 */ /* 0x000164000c1e1100 */
.L_x_128:
[----:B------:R-:W-:Y:S05]  /*25a10*/  BSYNC B1 ;  /* 0x0000000000017941 */ /* 0x000fea0003800000 */
.L_x_127:
        /* <DEDUP_REMOVED lines=13> */
.L_x_130:
[----:B------:R-:W-:Y:S05]  /*25af0*/  BSYNC B1 ;  /* 0x0000000000017941 */ /* 0x000fea0003800000 */
.L_x_129:
        /* <DEDUP_REMOVED lines=13> */
.L_x_132:
[----:B------:R-:W-:Y:S05]  /*25bd0*/  BSYNC B1 ;  /* 0x0000000000017941 */ /* 0x000fea0003800000 */
.L_x_131:
        /* <DEDUP_REMOVED lines=13> */
.L_x_134:
[----:B------:R-:W-:Y:S05]  /*25cb0*/  BSYNC B1 ;  /* 0x0000000000017941 */ /* 0x000fea0003800000 */
.L_x_133:
        /* <DEDUP_REMOVED lines=13> */
.L_x_136:
[----:B------:R-:W-:Y:S05]  /*25d90*/  BSYNC B1 ;  /* 0x0000000000017941 */ /* 0x000fea0003800000 */
.L_x_135:
        /* <DEDUP_REMOVED lines=13> */
.L_x_138:
[----:B------:R-:W-:Y:S05]  /*25e70*/  BSYNC B1 ;  /* 0x0000000000017941 */ /* 0x000fea0003800000 */
.L_x_137:
        /* <DEDUP_REMOVED lines=13> */
.L_x_140:
[----:B------:R-:W-:Y:S05]  /*25f50*/  BSYNC B1 ;  /* 0x0000000000017941 */ /* 0x000fea0003800000 */
.L_x_139:
        /* <DEDUP_REMOVED lines=13> */
.L_x_142:
[----:B------:R-:W-:Y:S05]  /*26030*/  BSYNC B1 ;  /* 0x0000000000017941 */ /* 0x000fea0003800000 */
.L_x_141:
        /* <DEDUP_REMOVED lines=13> */
.L_x_144:
[----:B------:R-:W-:Y:S05]  /*26110*/  BSYNC B1 ;  /* 0x0000000000017941 */ /* 0x000fea0003800000 */
.L_x_143:
        /* <DEDUP_REMOVED lines=13> */
.L_x_146:
[----:B------:R-:W-:Y:S05]  /*261f0*/  BSYNC B1 ;  /* 0x0000000000017941 */ /* 0x000fea0003800000 */
.L_x_145:
        /* <DEDUP_REMOVED lines=13> */
.L_x_148:
[----:B------:R-:W-:Y:S05]  /*262d0*/  BSYNC B1 ;  /* 0x0000000000017941 */ /* 0x000fea0003800000 */
.L_x_147:
        /* <DEDUP_REMOVED lines=13> */
.L_x_150:
[----:B------:R-:W-:Y:S05]  /*263b0*/  BSYNC B1 ;  /* 0x0000000000017941 */ /* 0x000fea0003800000 */
.L_x_149:
        /* <DEDUP_REMOVED lines=13> */
.L_x_152:
[----:B------:R-:W-:Y:S05]  /*26490*/  BSYNC B1 ;  /* 0x0000000000017941 */ /* 0x000fea0003800000 */
.L_x_151:
        /* <DEDUP_REMOVED lines=13> */
.L_x_154:
[----:B------:R-:W-:Y:S05]  /*26570*/  BSYNC B1 ;  /* 0x0000000000017941 */ /* 0x000fea0003800000 */
.L_x_153:
        /* <DEDUP_REMOVED lines=13> */
.L_x_156:
[----:B------:R-:W-:Y:S05]  /*26650*/  BSYNC B1 ;  /* 0x0000000000017941 */ /* 0x000fea0003800000 */
.L_x_155:
        /* <DEDUP_REMOVED lines=13> */
.L_x_158:
[----:B------:R-:W-:Y:S05]  /*26730*/  BSYNC B1 ;  /* 0x0000000000017941 */ /* 0x000fea0003800000 */
.L_x_157:
        /* <DEDUP_REMOVED lines=13> */
.L_x_160:
[----:B------:R-:W-:Y:S05]  /*26810*/  BSYNC B1 ;  /* 0x0000000000017941 */ /* 0x000fea0003800000 */
.L_x_159:
        /* <DEDUP_REMOVED lines=13> */
.L_x_162:
[----:B------:R-:W-:Y:S05]  /*268f0*/  BSYNC B1 ;  /* 0x0000000000017941 */ /* 0x000fea0003800000 */
.L_x_161:
        /* <DEDUP_REMOVED lines=13> */
.L_x_164:
[----:B------:R-:W-:Y:S05]  /*269d0*/  BSYNC B1 ;  /* 0x0000000000017941 */ /* 0x000fea0003800000 */
.L_x_163:
        /* <DEDUP_REMOVED lines=13> */
.L_x_166:
[----:B------:R-:W-:Y:S05]  /*26ab0*/  BSYNC B1 ;  /* 0x0000000000017941 */ /* 0x000fea0003800000 */
.L_x_165:
        /* <DEDUP_REMOVED lines=13> */
.L_x_168:
[----:B------:R-:W-:Y:S05]  /*26b90*/  BSYNC B1 ;  /* 0x0000000000017941 */ /* 0x000fea0003800000 */
.L_x_167:
        /* <DEDUP_REMOVED lines=13> */
.L_x_170:
[----:B------:R-:W-:Y:S05]  /*26c70*/  BSYNC B1 ;  /* 0x0000000000017941 */ /* 0x000fea0003800000 */
.L_x_169:
        /* <DEDUP_REMOVED lines=13> */
.L_x_172:
[----:B------:R-:W-:Y:S05]  /*26d50*/  BSYNC B1 ;  /* 0x0000000000017941 */ /* 0x000fea0003800000 */
.L_x_171:
        /* <DEDUP_REMOVED lines=13> */
.L_x_174:
[----:B------:R-:W-:Y:S05]  /*26e30*/  BSYNC B1 ;  /* 0x0000000000017941 */ /* 0x000fea0003800000 */
.L_x_173:
        /* <DEDUP_REMOVED lines=13> */
.L_x_176:
[----:B------:R-:W-:Y:S05]  /*26f10*/  BSYNC B1 ;  /* 0x0000000000017941 */ /* 0x000fea0003800000 */
.L_x_175:
        /* <DEDUP_REMOVED lines=13> */
.L_x_178:
[----:B------:R-:W-:Y:S05]  /*26ff0*/  BSYNC B1 ;  /* 0x0000000000017941 */ /* 0x000fea0003800000 */
.L_x_177:
        /* <DEDUP_REMOVED lines=13> */
.L_x_180:
[----:B------:R-:W-:Y:S05]  /*270d0*/  BSYNC B1 ;  /* 0x0000000000017941 */ /* 0x000fea0003800000 */
.L_x_179:
        /* <DEDUP_REMOVED lines=13> */
.L_x_182:
[----:B------:R-:W-:Y:S05]  /*271b0*/  BSYNC B1 ;  /* 0x0000000000017941 */ /* 0x000fea0003800000 */
.L_x_181:
        /* <DEDUP_REMOVED lines=13> */
.L_x_184:
[----:B------:R-:W-:Y:S05]  /*27290*/  BSYNC B1 ;  /* 0x0000000000017941 */ /* 0x000fea0003800000 */
.L_x_183:
        /* <DEDUP_REMOVED lines=13> */
.L_x_186:
[----:B------:R-:W-:Y:S05]  /*27370*/  BSYNC B1 ;  /* 0x0000000000017941 */ /* 0x000fea0003800000 */
.L_x_185:
        /* <DEDUP_REMOVED lines=13> */
.L_x_188:
[----:B------:R-:W-:Y:S05]  /*27450*/  BSYNC B1 ;  /* 0x0000000000017941 */ /* 0x000fea0003800000 */
.L_x_187:
        /* <DEDUP_REMOVED lines=13> */
.L_x_190:
[----:B------:R-:W-:Y:S05]  /*27530*/  BSYNC B1 ;  /* 0x0000000000017941 */ /* 0x000fea0003800000 */
.L_x_189:
        /* <DEDUP_REMOVED lines=13> */
.L_x_192:
[----:B------:R-:W-:Y:S05]  /*27610*/  BSYNC B1 ;  /* 0x0000000000017941 */ /* 0x000fea0003800000 */
.L_x_191:
        /* <DEDUP_REMOVED lines=13> */
.L_x_194:
[----:B------:R-:W-:Y:S05]  /*276f0*/  BSYNC B1 ;  /* 0x0000000000017941 */ /* 0x000fea0003800000 */
.L_x_193:
        /* <DEDUP_REMOVED lines=13> */
.L_x_196:
[----:B------:R-:W-:Y:S05]  /*277d0*/  BSYNC B1 ;  /* 0x0000000000017941 */ /* 0x000fea0003800000 */
.L_x_195:
        /* <DEDUP_REMOVED lines=13> */
.L_x_198:
[----:B------:R-:W-:Y:S05]  /*278b0*/  BSYNC B1 ;  /* 0x0000000000017941 */ /* 0x000fea0003800000 */
.L_x_197:
        /* <DEDUP_REMOVED lines=13> */
.L_x_200:
[----:B------:R-:W-:Y:S05]  /*27990*/  BSYNC B1 ;  /* 0x0000000000017941 */ /* 0x000fea0003800000 */
.L_x_199:
        /* <DEDUP_REMOVED lines=13> */
.L_x_202:
[----:B------:R-:W-:Y:S05]  /*27a70*/  BSYNC B1 ;  /* 0x0000000000017941 */ /* 0x000fea0003800000 */
.L_x_201:
        /* <DEDUP_REMOVED lines=13> */
.L_x_204:
[----:B------:R-:W-:Y:S05]  /*27b50*/  BSYNC B1 ;  /* 0x0000000000017941 */ /* 0x000fea0003800000 */
.L_x_203:
        /* <DEDUP_REMOVED lines=13> */
.L_x_206:
[----:B------:R-:W-:Y:S05]  /*27c30*/  BSYNC B1 ;  /* 0x0000000000017941 */ /* 0x000fea0003800000 */
.L_x_205:
        /* <DEDUP_REMOVED lines=13> */
.L_x_208:
[----:B------:R-:W-:Y:S05]  /*27d10*/  BSYNC B1 ;  /* 0x0000000000017941 */ /* 0x000fea0003800000 */
.L_x_207:
        /* <DEDUP_REMOVED lines=13> */
.L_x_210:
[----:B------:R-:W-:Y:S05]  /*27df0*/  BSYNC B1 ;  /* 0x0000000000017941 */ /* 0x000fea0003800000 */
.L_x_209:
        /* <DEDUP_REMOVED lines=13> */
.L_x_212:
[----:B------:R-:W-:Y:S05]  /*27ed0*/  BSYNC B1 ;  /* 0x0000000000017941 */ /* 0x000fea0003800000 */
.L_x_211:
        /* <DEDUP_REMOVED lines=13> */
.L_x_214:
[----:B------:R-:W-:Y:S05]  /*27fb0*/  BSYNC B1 ;  /* 0x0000000000017941 */ /* 0x000fea0003800000 */
.L_x_213:
        /* <DEDUP_REMOVED lines=13> */
.L_x_216:
[----:B------:R-:W-:Y:S05]  /*28090*/  BSYNC B1 ;  /* 0x0000000000017941 */ /* 0x000fea0003800000 */
.L_x_215:
        /* <DEDUP_REMOVED lines=13> */
.L_x_218:
[----:B------:R-:W-:Y:S05]  /*28170*/  BSYNC B1 ;  /* 0x0000000000017941 */ /* 0x000fea0003800000 */
.L_x_217:
        /* <DEDUP_REMOVED lines=13> */
.L_x_220:
[----:B------:R-:W-:Y:S05]  /*28250*/  BSYNC B1 ;  /* 0x0000000000017941 */ /* 0x000fea0003800000 */
.L_x_219:
        /* <DEDUP_REMOVED lines=13> */
.L_x_222:
[----:B------:R-:W-:Y:S05]  /*28330*/  BSYNC B1 ;  /* 0x0000000000017941 */ /* 0x000fea0003800000 */
.L_x_221:
        /* <DEDUP_REMOVED lines=13> */
.L_x_224:
[----:B------:R-:W-:Y:S05]  /*28410*/  BSYNC B1 ;  /* 0x0000000000017941 */ /* 0x000fea0003800000 */
.L_x_223:
        /* <DEDUP_REMOVED lines=13> */
.L_x_226:
[----:B------:R-:W-:Y:S05]  /*284f0*/  BSYNC B1 ;  /* 0x0000000000017941 */ /* 0x000fea0003800000 */
.L_x_225:
        /* <DEDUP_REMOVED lines=13> */
.L_x_228:
[----:B------:R-:W-:Y:S05]  /*285d0*/  BSYNC B1 ;  /* 0x0000000000017941 */ /* 0x000fea0003800000 */
.L_x_227:
[----:B0-----:R-:W2:Y:S01]  /*285e0*/  LDL.LU R9, [R1+0x3cc] ;  /* 0x0003cc0001097983 */ /* 0x001ea20000300800 */
[----:B-----5:R-:W-:Y:S01]  /*285f0*/  LOP3.LUT R4, R4, 0xff, RZ, 0xc0, !PT ;  /* 0x000000ff04047812 */ /* 0x020fe200078ec0ff */
[----:B------:R-:W-:Y:S01]  /*28600*/  BSSY B1, `(.L_x_229) ;  /* 0x0000013000017945 */ /* 0x000fe20003800000 */
[----:B------:R-:W-:Y:S02]  /*28610*/  IADD3 R6, P0, R35, 0x80, RZ ;  /* 0x0000008023067810 */ /* 0x000fe40007f1e0ff */
[----:B------:R-:W-:Y:S02]  /*28620*/  F2FP.F16.E4M3.UNPACK_B R4, R4 ;  /* 0x00000004ff04723e */ /* 0x000fe400020006ff */
[----:B------:R-:W-:-:S03]  /*28630*/  ISETP.GE.AND P1, PT, R34, 0x81, PT ;  /* 0x000000812200780c */ /* 0x000fc60003f26270 */
[----:B------:R-:W-:Y:S02]  /*28640*/  HADD2.F32 R7, -RZ, R4.H0_H0 ;  /* 0x20000004ff077230 */ /* 0x000fe40000004100 */
[----:B------:R-:W-:Y:S01]  /*28650*/  IMAD.X R4, RZ, RZ, R37, P0 ;  /* 0x000000ffff047224 */ /* 0x000fe200000e0625 */
[----:B------:R-:W-:Y:S02]  /*28660*/  ISETP.LT.OR P0, PT, R0, 0x1, !P1 ;  /* 0x000000010000780c */ /* 0x000fe40004f01670 */
[----:B------:R-:W-:Y:S01]  /*28670*/  FMUL R7, R7, UR25 ;  /* 0x0000001907077c20 */ /* 0x000fe20008400000 */
[----:B------:R-:W-:Y:S02]  /*28680*/  IMAD R8, R4, UR10, RZ ;  /* 0x0000000a04087c24 */ /* 0x000fe4000f8e02ff */
[----:B----4-:R-:W-:-:S04]  /*28690*/  IMAD.WIDE.U32 R4, R6, UR10, R38 ;  /* 0x0000000a06047c25 */ /* 0x010fc8000f8e0026 */
[----:B------:R-:W-:Y:S01]  /*286a0*/  IMAD R6, R6, UR11, R8 ;  /* 0x0000000b06067c24 */ /* 0x000fe2000f8e0208 */
[----:B------:R-:W-:-:S04]  /*286b0*/  IADD3 R4, P6, R4, UR12, RZ ;  /* 0x0000000c04047c10 */ /* 0x000fc8000ffde0ff */
[--C-:B------:R-:W-:Y:S02]  /*286c0*/  IADD3.X R5, R5, UR13, R6.reuse, P6, !PT ;  /* 0x0000000d05057c10 */ /* 0x100fe4000b7fe406 */
[----:B------:R-:W-:Y:S01]  /*286d0*/  PRMT R6, RZ, 0x7610, R6 ;  /* 0x00007610ff067816 */ /* 0x000fe20000000006 */
[----:B--2---:R-:W-:-:S05]  /*286e0*/  FFMA R7, R9, UR26, R7 ;  /* 0x0000001a09077c23 */ /* 0x004fca0008000007 */
[----:B------:R-:W-:-:S05]  /*286f0*/  F2FP.SATFINITE.E4M3.F32.PACK_AB_MERGE_C R7, RZ, R7, RZ ;  /* 0x00000007ff07723e */ /* 0x000fca00048070ff */
[----:B------:R0:W-:Y:S01]  /*28700*/  @!P5 STG.E.U8 desc[UR30][R26.64+0xb9], R7 ;  /* 0x0000b9071a00d986 */ /* 0x0001e2000c10111e */
[----:B------:R-:W-:Y:S05]  /*28710*/  @P0 BRA `(.L_x_230) ;  /* 0x0000000000040947 */ /* 0x000fea0003800000 */
[----:B------:R2:W5:Y:S02]  /*28720*/  LDG.E.U8 R6, desc[UR30][R4.64] ;  /* 0x0000001e04067981 */ /* 0x000564000c1e1100 */
.L_x_230:
[----:B------:R-:W-:Y:S05]  /*28730*/  BSYNC B1 ;  /* 0x0000000000017941 */ /* 0x000fea0003800000 */
.L_x_229:
[----:B0-----:R-:W4:Y:S01]  /*28740*/  LDL.LU R7, [R1+0x3d0] ;  /* 0x0003d00001077983 */ /* 0x001f220000300800 */
        /* <DEDUP_REMOVED lines=12> */
.L_x_232:
[----:B------:R-:W-:Y:S05]  /*28810*/  BSYNC B1 ;  /* 0x0000000000017941 */ /* 0x000fea0003800000 */
.L_x_231:
[----:B0-----:R-:W2:Y:S01]  /*28820*/  LDL.LU R7, [R1+0x3d4] ;  /* 0x0003d40001077983 */ /* 0x001ea20000300800 */
[----:B-----5:R-:W-:Y:S01]  /*28830*/  LOP3.LUT R6, R6, 0xff, RZ, 0xc0, !PT ;  /* 0x000000ff06067812 */ /* 0x020fe200078ec0ff */
[----:B------:R-:W-:Y:S01]  /*28840*/  BSSY B1, `(.L_x_233) ;  /* 0x0000013000017945 */ /* 0x000fe20003800000 */
[----:B------:R-:W-:Y:S02]  /*28850*/  IADD3 R35, P0, R35, 0x88, RZ ;  /* 0x0000008823237810 */ /* 0x000fe40007f1e0ff */
[----:B------:R-:W-:Y:S02]  /*28860*/  F2FP.F16.E4M3.UNPACK_B R6, R6 ;  /* 0x00000006ff06723e */ /* 0x000fe400020006ff */
[----:B------:R-:W-:Y:S01]  /*28870*/  PRMT R8, RZ, 0x7610, R8 ;  /* 0x00007610ff087816 */ /* 0x000fe20000000008 */
[----:B------:R-:W-:Y:S01]  /*28880*/  IMAD.X R36, RZ, RZ, R37, P0 ;  /* 0x000000ffff247224 */ /* 0x000fe200000e0625 */
[----:B------:R-:W-:Y:S01]  /*28890*/  ISETP.GE.AND P0, PT, R34, 0x89, PT ;  /* 0x000000892200780c */ /* 0x000fe20003f06270 */
[----:B------:R-:W-:-:S02]  /*288a0*/  HADD2.F32 R6, -RZ, R6.H0_H0 ;  /* 0x20000006ff067230 */ /* 0x000fc40000004100 */
[----:B------:R-:W-:Y:S02]  /*288b0*/  IMAD R36, R36, UR10, RZ ;  /* 0x0000000a24247c24 */ /* 0x000fe4000f8e02ff */
[----:B------:R-:W-:-:S04]  /*288c0*/  IMAD.WIDE.U32 R38, R35, UR10, R38 ;  /* 0x0000000a23267c25 */ /* 0x000fc8000f8e0026 */
[----:B------:R-:W-:Y:S01]  /*288d0*/  FMUL R6, R6, UR25 ;  /* 0x0000001906067c20 */ /* 0x000fe20008400000 */
[----:B------:R-:W-:-:S03]  /*288e0*/  IMAD R35, R35, UR11, R36 ;  /* 0x0000000b23237c24 */ /* 0x000fc6000f8e0224 */
[----:B--2---:R-:W-:-:S05]  /*288f0*/  FFMA R6, R7, UR26, R6 ;  /* 0x0000001a07067c23 */ /* 0x004fca0008000006 */
[----:B------:R-:W-:-:S05]  /*28900*/  F2FP.SATFINITE.E4M3.F32.PACK_AB_MERGE_C R6, RZ, R6, RZ ;  /* 0x00000006ff06723e */ /* 0x000fca00048070ff */
[----:B------:R0:W-:Y:S01]  /*28910*/  @!P5 STG.E.U8 desc[UR30][R30.64+0x1], R6 ;  /* 0x000001061e00d986 */ /* 0x0001e2000c10111e */
[----:B------:R-:W-:Y:S02]  /*28920*/  ISETP.LT.OR P5, PT, R0, 0x1, !P0 ;  /* 0x000000010000780c */ /* 0x000fe400047a1670 */
[----:B0-----:R-:W-:-:S04]  /*28930*/  IADD3 R6, P6, R38, UR12, RZ ;  /* 0x0000000c26067c10 */ /* 0x001fc8000ffde0ff */
[----:B------:R-:W-:-:S07]  /*28940*/  IADD3.X R7, R39, UR13, R35, P6, !PT ;  /* 0x0000000d27077c10 */ /* 0x000fce000b7fe423 */
[----:B------:R-:W-:Y:S05]  /*28950*/  @P5 BRA `(.L_x_234) ;  /* 0x0000000000045947 */ /* 0x000fea0003800000 */
[----:B------:R0:W5:Y:S02]  /*28960*/  LDG.E.U8 R8, desc[UR30][R6.64] ;  /* 0x0000001e06087981 */ /* 0x000164000c1e1100 */
.L_x_234:
[----:B------:R-:W-:Y:S05]  /*28970*/  BSYNC B1 ;  /* 0x0000000000017941 */ /* 0x000fea0003800000 */
.L_x_233:
[----:B------:R-:W2:Y:S01]  /*28980*/  LDL.LU R9, [R1+0x3d8] ;  /* 0x0003d80001097983 */ /* 0x000ea20000300800 */
[----:B-----5:R-:W-:Y:S01]  /*28990*/  LOP3.LUT R8, R8, 0xff, RZ, 0xc0, !PT ;  /* 0x000000ff08087812 */ /* 0x020fe200078ec0ff */
[----:B------:R-:W-:Y:S01]  /*289a0*/  BSSY B1, `(.L_x_235) ;  /* 0x000000b000017945 */ /* 0x000fe20003800000 */
[----:B------:R-:W-:Y:S02]  /*289b0*/  ISETP.LT.OR P6, PT, R0, 0x2, !P0 ;  /* 0x000000020000780c */ /* 0x000fe400047c1670 */
[----:B------:R-:W-:-:S05]  /*289c0*/  F2FP.F16.E4M3.UNPACK_B R8, R8 ;  /* 0x00000008ff08723e */ /* 0x000fca00020006ff */
[----:B------:R-:W-:-:S05]  /*289d0*/  HADD2.F32 R8, -RZ, R8.H0_H0 ;  /* 0x20000008ff087230 */ /* 0x000fca0000004100 */
[----:B------:R-:W-:-:S04]  /*289e0*/  FMUL R8, R8, UR25 ;  /* 0x0000001908087c20 */ /* 0x000fc80008400000 */
[----:B--2---:R-:W-:-:S05]  /*289f0*/  FFMA R8, R9, UR26, R8 ;  /* 0x0000001a09087c23 */ /* 0x004fca0008000008 */
[----:B------:R-:W-:Y:S02]  /*28a00*/  F2FP.SATFINITE.E4M3.F32.PACK_AB_MERGE_C R9, RZ, R8, RZ ;  /* 0x00000008ff09723e */ /* 0x000fe400048070ff */
[----:B------:R-:W-:-:S03]  /*28a10*/  PRMT R8, RZ, 0x7610, R8 ;  /* 0x00007610ff087816 */ /* 0x000fc60000000008 */
[----:B------:R2:W-:Y:S01]  /*28a20*/  @!P5 STG.E.U8 desc[UR30][R28.64], R9 ;  /* 0x000000091c00d986 */ /* 0x0005e2000c10111e */
[----:B------:R-:W-:Y:S05]  /*28a30*/  @P6 BRA `(.L_x_236) ;  /* 0x0000000000046947 */ /* 0x000fea0003800000 */
[----:B------:R0:W5:Y:S02]  /*28a40*/  LDG.E.U8 R8, desc[UR30][R6.64+0x1] ;  /* 0x0000011e06087981 */ /* 0x000164000c1e1100 */
.L_x_236:
[----:B------:R-:W-:Y:S05]  /*28a50*/  BSYNC B1 ;  /* 0x0000000000017941 */ /* 0x000fea0003800000 */
.L_x_235:
[----:B--2---:R-:W2:Y:S01]  /*28a60*/  LDL.LU R9, [R1+0x3dc] ;  /* 0x0003dc0001097983 */ /* 0x004ea20000300800 */
        /* <DEDUP_REMOVED lines=12> */
.L_x_238:
[----:B------:R-:W-:Y:S05]  /*28b30*/  BSYNC B1 ;  /* 0x0000000000017941 */ /* 0x000fea0003800000 */
.L_x_237:
        /* <DEDUP_REMOVED lines=13> */
.L_x_240:
[----:B------:R-:W-:Y:S05]  /*28c10*/  BSYNC B1 ;  /* 0x0000000000017941 */ /* 0x000fea0003800000 */
.L_x_239:
        /* <DEDUP_REMOVED lines=13> */
.L_x_242:
[----:B------:R-:W-:Y:S05]  /*28cf0*/  BSYNC B1 ;  /* 0x0000000000017941 */ /* 0x000fea0003800000 */
.L_x_241:
        /* <DEDUP_REMOVED lines=13> */
.L_x_244:
[----:B------:R-:W-:Y:S05]  /*28dd0*/  BSYNC B1 ;  /* 0x0000000000017941 */ /* 0x000fea0003800000 */
.L_x_243:
        /* <DEDUP_REMOVED lines=13> */
.L_x_246:
[----:B------:R-:W-:Y:S05]  /*28eb0*/  BSYNC B1 ;  /* 0x0000000000017941 */ /* 0x000fea0003800000 */
.L_x_245:
        /* <DEDUP_REMOVED lines=13> */
.L_x_248:
[----:B------:R-:W-:Y:S05]  /*28f90*/  BSYNC B1 ;  /* 0x0000000000017941 */ /* 0x000fea0003800000 */
.L_x_247:
        /* <DEDUP_REMOVED lines=13> */
.L_x_250:
[----:B------:R-:W-:Y:S05]  /*29070*/  BSYNC B1 ;  /* 0x0000000000017941 */ /* 0x000fea0003800000 */
.L_x_249:
        /* <DEDUP_REMOVED lines=13> */
.L_x_252:
[----:B------:R-:W-:Y:S05]  /*29150*/  BSYNC B1 ;  /* 0x0000000000017941 */ /* 0x000fea0003800000 */
.L_x_251:
        /* <DEDUP_REMOVED lines=13> */
.L_x_254:
[----:B------:R-:W-:Y:S05]  /*29230*/  BSYNC B1 ;  /* 0x0000000000017941 */ /* 0x000fea0003800000 */
.L_x_253:
        /* <DEDUP_REMOVED lines=13> */
.L_x_256:
[----:B------:R-:W-:Y:S05]  /*29310*/  BSYNC B1 ;  /* 0x0000000000017941 */ /* 0x000fea0003800000 */
.L_x_255:
        /* <DEDUP_REMOVED lines=13> */
.L_x_258:
[----:B------:R-:W-:Y:S05]  /*293f0*/  BSYNC B1 ;  /* 0x0000000000017941 */ /* 0x000fea0003800000 */
.L_x_257:
        /* <DEDUP_REMOVED lines=13> */
.L_x_260:
[----:B------:R-:W-:Y:S05]  /*294d0*/  BSYNC B1 ;  /* 0x0000000000017941 */ /* 0x000fea0003800000 */
.L_x_259:
        /* <DEDUP_REMOVED lines=13> */
.L_x_262:
[----:B------:R-:W-:Y:S05]  /*295b0*/  BSYNC B1 ;  /* 0x0000000000017941 */ /* 0x000fea0003800000 */
.L_x_261:
        /* <DEDUP_REMOVED lines=13> */
.L_x_264:
[----:B------:R-:W-:Y:S05]  /*29690*/  BSYNC B1 ;  /* 0x0000000000017941 */ /* 0x000fea0003800000 */
.L_x_263:
        /* <DEDUP_REMOVED lines=13> */
.L_x_266:
[----:B------:R-:W-:Y:S05]  /*29770*/  BSYNC B1 ;  /* 0x0000000000017941 */ /* 0x000fea0003800000 */
.L_x_265:
        /* <DEDUP_REMOVED lines=13> */
.L_x_268:
[----:B------:R-:W-:Y:S05]  /*29850*/  BSYNC B1 ;  /* 0x0000000000017941 */ /* 0x000fea0003800000 */
.L_x_267:
        /* <DEDUP_REMOVED lines=13> */
.L_x_270:
[----:B------:R-:W-:Y:S05]  /*29930*/  BSYNC B1 ;  /* 0x0000000000017941 */ /* 0x000fea0003800000 */
.L_x_269:
        /* <DEDUP_REMOVED lines=13> */
.L_x_272:
[----:B------:R-:W-:Y:S05]  /*29a10*/  BSYNC B1 ;  /* 0x0000000000017941 */ /* 0x000fea0003800000 */
.L_x_271:
        /* <DEDUP_REMOVED lines=13> */
.L_x_274:
[----:B------:R-:W-:Y:S05]  /*29af0*/  BSYNC B1 ;  /* 0x0000000000017941 */ /* 0x000fea0003800000 */
.L_x_273:
        /* <DEDUP_REMOVED lines=13> */
.L_x_276:
[----:B------:R-:W-:Y:S05]  /*29bd0*/  BSYNC B1 ;  /* 0x0000000000017941 */ /* 0x000fea0003800000 */
.L_x_275:
        /* <DEDUP_REMOVED lines=13> */
.L_x_278:
[----:B------:R-:W-:Y:S05]  /*29cb0*/  BSYNC B1 ;  /* 0x0000000000017941 */ /* 0x000fea0003800000 */
.L_x_277:
        /* <DEDUP_REMOVED lines=13> */
.L_x_280:
[----:B------:R-:W-:Y:S05]  /*29d90*/  BSYNC B1 ;  /* 0x0000000000017941 */ /* 0x000fea0003800000 */
.L_x_279:
        /* <DEDUP_REMOVED lines=13> */
.L_x_282:
[----:B------:R-:W-:Y:S05]  /*29e70*/  BSYNC B1 ;  /* 0x0000000000017941 */ /* 0x000fea0003800000 */
.L_x_281:
        /* <DEDUP_REMOVED lines=13> */
.L_x_284:
[----:B------:R-:W-:Y:S05]  /*29f50*/  BSYNC B1 ;  /* 0x0000000000017941 */ /* 0x000fea0003800000 */
.L_x_283:
        /* <DEDUP_REMOVED lines=13> */
.L_x_286:
[----:B------:R-:W-:Y:S05]  /*2a030*/  BSYNC B1 ;  /* 0x0000000000017941 */ /* 0x000fea0003800000 */
.L_x_285:
        /* <DEDUP_REMOVED lines=13> */
.L_x_288:
[----:B------:R-:W-:Y:S05]  /*2a110*/  BSYNC B1 ;  /* 0x0000000000017941 */ /* 0x000fea0003800000 */
.L_x_287:
        /* <DEDUP_REMOVED lines=13> */
.L_x_290:
[----:B------:R-:W-:Y:S05]  /*2a1f0*/  BSYNC B1 ;  /* 0x0000000000017941 */ /* 0x000fea0003800000 */
.L_x_289:
        /* <DEDUP_REMOVED lines=13> */
.L_x_292:
[----:B------:R-:W-:Y:S05]  /*2a2d0*/  BSYNC B1 ;  /* 0x0000000000017941 */ /* 0x000fea0003800000 */
.L_x_291:
        /* <DEDUP_REMOVED lines=13> */
.L_x_294:
[----:B------:R-:W-:Y:S05]  /*2a3b0*/  BSYNC B1 ;  /* 0x0000000000017941 */ /* 0x000fea0003800000 */
.L_x_293:
        /* <DEDUP_REMOVED lines=13> */
.L_x_296:
[----:B------:R-:W-:Y:S05]  /*2a490*/  BSYNC B1 ;  /* 0x0000000000017941 */ /* 0x000fea0003800000 */
.L_x_295:
        /* <DEDUP_REMOVED lines=13> */
.L_x_298:
[----:B------:R-:W-:Y:S05]  /*2a570*/  BSYNC B1 ;  /* 0x0000000000017941 */ /* 0x000fea0003800000 */
.L_x_297:
        /* <DEDUP_REMOVED lines=13> */
.L_x_300:
[----:B------:R-:W-:Y:S05]  /*2a650*/  BSYNC B1 ;  /* 0x0000000000017941 */ /* 0x000fea0003800000 */
.L_x_299:
        /* <DEDUP_REMOVED lines=13> */
.L_x_302:
[----:B------:R-:W-:Y:S05]  /*2a730*/  BSYNC B1 ;  /* 0x0000000000017941 */ /* 0x000fea0003800000 */
.L_x_301:
        /* <DEDUP_REMOVED lines=13> */
.L_x_304:
[----:B------:R-:W-:Y:S05]  /*2a810*/  BSYNC B1 ;  /* 0x0000000000017941 */ /* 0x000fea0003800000 */
.L_x_303:
        /* <DEDUP_REMOVED lines=13> */
.L_x_306:
[----:B------:R-:W-:Y:S05]  /*2a8f0*/  BSYNC B1 ;  /* 0x0000000000017941 */ /* 0x000fea0003800000 */
.L_x_305:
        /* <DEDUP_REMOVED lines=13> */
.L_x_308:
[----:B------:R-:W-:Y:S05]  /*2a9d0*/  BSYNC B1 ;  /* 0x0000000000017941 */ /* 0x000fea0003800000 */
.L_x_307:
        /* <DEDUP_REMOVED lines=13> */
.L_x_310:
[----:B------:R-:W-:Y:S05]  /*2aab0*/  BSYNC B1 ;  /* 0x0000000000017941 */ /* 0x000fea0003800000 */
.L_x_309:
        /* <DEDUP_REMOVED lines=13> */
.L_x_312:
[----:B------:R-:W-:Y:S05]  /*2ab90*/  BSYNC B1 ;  /* 0x0000000000017941 */ /* 0x000fea0003800000 */
.L_x_311:
        /* <DEDUP_REMOVED lines=13> */
.L_x_314:
[----:B------:R-:W-:Y:S05]  /*2ac70*/  BSYNC B1 ;  /* 0x0000000000017941 */ /* 0x000fea0003800000 */
.L_x_313:
        /* <DEDUP_REMOVED lines=13> */
.L_x_316:
[----:B------:R-:W-:Y:S05]  /*2ad50*/  BSYNC B1 ;  /* 0x0000000000017941 */ /* 0x000fea0003800000 */
.L_x_315:
        /* <DEDUP_REMOVED lines=13> */
.L_x_318:
[----:B------:R-:W-:Y:S05]  /*2ae30*/  BSYNC B1 ;  /* 0x0000000000017941 */ /* 0x000fea0003800000 */
.L_x_317:
        /* <DEDUP_REMOVED lines=13> */
.L_x_320:
[----:B------:R-:W-:Y:S05]  /*2af10*/  BSYNC B1 ;  /* 0x0000000000017941 */ /* 0x000fea0003800000 */
.L_x_319:
        /* <DEDUP_REMOVED lines=13> */
.L_x_322:
[----:B------:R-:W-:Y:S05]  /*2aff0*/  BSYNC B1 ;  /* 0x0000000000017941 */ /* 0x000fea0003800000 */
.L_x_321:
        /* <DEDUP_REMOVED lines=13> */
.L_x_324:
[----:B------:R-:W-:Y:S05]  /*2b0d0*/  BSYNC B1 ;  /* 0x0000000000017941 */ /* 0x000fea0003800000 */
.L_x_323:
        /* <DEDUP_REMOVED lines=13> */
.L_x_326:
[----:B------:R-:W-:Y:S05]  /*2b1b0*/  BSYNC B1 ;  /* 0x0000000000017941 */ /* 0x000fea0003800000 */
.L_x_325:
        /* <DEDUP_REMOVED lines=13> */
.L_x_328:
[----:B------:R-:W-:Y:S05]  /*2b290*/  BSYNC B1 ;  /* 0x0000000000017941 */ /* 0x000fea0003800000 */
.L_x_327:
        /* <DEDUP_REMOVED lines=13> */
.L_x_330:
[----:B------:R-:W-:Y:S05]  /*2b370*/  BSYNC B1 ;  /* 0x0000000000017941 */ /* 0x000fea0003800000 */
.L_x_329:
        /* <DEDUP_REMOVED lines=13> */
.L_x_332:
[----:B------:R-:W-:Y:S05]  /*2b450*/  BSYNC B1 ;  /* 0x0000000000017941 */ /* 0x000fea0003800000 */
.L_x_331:
        /* <DEDUP_REMOVED lines=13> */
.L_x_334:
[----:B------:R-:W-:Y:S05]  /*2b530*/  BSYNC B1 ;  /* 0x0000000000017941 */ /* 0x000fea0003800000 */
.L_x_333:
        /* <DEDUP_REMOVED lines=13> */
.L_x_336:
[----:B------:R-:W-:Y:S05]  /*2b610*/  BSYNC B1 ;  /* 0x0000000000017941 */ /* 0x000fea0003800000 */
.L_x_335:
        /* <DEDUP_REMOVED lines=13> */
.L_x_338:
[----:B------:R-:W-:Y:S05]  /*2b6f0*/  BSYNC B1 ;  /* 0x0000000000017941 */ /* 0x000fea0003800000 */
.L_x_337:
        /* <DEDUP_REMOVED lines=13> */
.L_x_340:
[----:B------:R-:W-:Y:S05]  /*2b7d0*/  BSYNC B1 ;  /* 0x0000000000017941 */ /* 0x000fea0003800000 */
.L_x_339:
        /* <DEDUP_REMOVED lines=13> */
.L_x_342:
[----:B------:R-:W-:Y:S05]  /*2b8b0*/  BSYNC B1 ;  /* 0x0000000000017941 */ /* 0x000fea0003800000 */
.L_x_341:
        /* <DEDUP_REMOVED lines=13> */
.L_x_344:
[----:B------:R-:W-:Y:S05]  /*2b990*/  BSYNC B1 ;  /* 0x0000000000017941 */ /* 0x000fea0003800000 */
.L_x_343:
        /* <DEDUP_REMOVED lines=13> */
.L_x_346:
[----:B------:R-:W-:Y:S05]  /*2ba70*/  BSYNC B1 ;  /* 0x0000000000017941 */ /* 0x000fea0003800000 */
.L_x_345:
        /* <DEDUP_REMOVED lines=13> */
.L_x_348:
[----:B------:R-:W-:Y:S05]  /*2bb50*/  BSYNC B1 ;  /* 0x0000000000017941 */ /* 0x000fea0003800000 */
.L_x_347:
        /* <DEDUP_REMOVED lines=13> */
.L_x_350:
[----:B------:R-:W-:Y:S05]  /*2bc30*/  BSYNC B1 ;  /* 0x0000000000017941 */ /* 0x000fea0003800000 */
.L_x_349:
        /* <DEDUP_REMOVED lines=13> */
.L_x_352:
[----:B------:R-:W-:Y:S05]  /*2bd10*/  BSYNC B1 ;  /* 0x0000000000017941 */ /* 0x000fea0003800000 */
.L_x_351:
        /* <DEDUP_REMOVED lines=13> */
.L_x_354:
[----:B------:R-:W-:Y:S05]  /*2bdf0*/  BSYNC B1 ;  /* 0x0000000000017941 */ /* 0x000fea0003800000 */
.L_x_353:
        /* <DEDUP_REMOVED lines=13> */
.L_x_356:
[----:B------:R-:W-:Y:S05]  /*2bed0*/  BSYNC B1 ;  /* 0x0000000000017941 */ /* 0x000fea0003800000 */
.L_x_355:
        /* <DEDUP_REMOVED lines=13> */
.L_x_358:
[----:B------:R-:W-:Y:S05]  /*2bfb0*/  BSYNC B1 ;  /* 0x0000000000017941 */ /* 0x000fea0003800000 */
.L_x_357:
        /* <DEDUP_REMOVED lines=13> */
.L_x_360:
[----:B------:R-:W-:Y:S05]  /*2c090*/  BSYNC B1 ;  /* 0x0000000000017941 */ /* 0x000fea0003800000 */
.L_x_359:
        /* <DEDUP_REMOVED lines=13> */
.L_x_362:
[----:B------:R-:W-:Y:S05]  /*2c170*/  BSYNC B1 ;  /* 0x0000000000017941 */ /* 0x000fea0003800000 */
.L_x_361:
        /* <DEDUP_REMOVED lines=13> */
.L_x_364:
[----:B------:R-:W-:Y:S05]  /*2c250*/  BSYNC B1 ;  /* 0x0000000000017941 */ /* 0x000fea0003800000 */
.L_x_363:
        /* <DEDUP_REMOVED lines=13> */
.L_x_366:
[----:B------:R-:W-:Y:S05]  /*2c330*/  BSYNC B1 ;  /* 0x0000000000017941 */ /* 0x000fea0003800000 */
.L_x_365:
        /* <DEDUP_REMOVED lines=13> */
.L_x_368:
[----:B------:R-:W-:Y:S05]  /*2c410*/  BSYNC B1 ;  /* 0x0000000000017941 */ /* 0x000fea0003800000 */
.L_x_367:
        /* <DEDUP_REMOVED lines=13> */
.L_x_370:
[----:B------:R-:W-:Y:S05]  /*2c4f0*/  BSYNC B1 ;  /* 0x0000000000017941 */ /* 0x000fea0003800000 */
.L_x_369:
        /* <DEDUP_REMOVED lines=13> */
.L_x_372:
[----:B------:R-:W-:Y:S05]  /*2c5d0*/  BSYNC B1 ;  /* 0x0000000000017941 */ /* 0x000fea0003800000 */
.L_x_371:
        /* <DEDUP_REMOVED lines=13> */
.L_x_374:
[----:B------:R-:W-:Y:S05]  /*2c6b0*/  BSYNC B1 ;  /* 0x0000000000017941 */ /* 0x000fea0003800000 */
.L_x_373:
        /* <DEDUP_REMOVED lines=13> */
.L_x_376:
[----:B------:R-:W-:Y:S05]  /*2c790*/  BSYNC B1 ;  /* 0x0000000000017941 */ /* 0x000fea0003800000 */
.L_x_375:
        /* <DEDUP_REMOVED lines=13> */
.L_x_378:
[----:B------:R-:W-:Y:S05]  /*2c870*/  BSYNC B1 ;  /* 0x0000000000017941 */ /* 0x000fea0003800000 */
.L_x_377:
        /* <DEDUP_REMOVED lines=13> */
.L_x_380:
[----:B------:R-:W-:Y:S05]  /*2c950*/  BSYNC B1 ;  /* 0x0000000000017941 */ /* 0x000fea0003800000 */
.L_x_379:
        /* <DEDUP_REMOVED lines=13> */
.L_x_382:
[----:B------:R-:W-:Y:S05]  /*2ca30*/  BSYNC B1 ;  /* 0x0000000000017941 */ /* 0x000fea0003800000 */
.L_x_381:
        /* <DEDUP_REMOVED lines=13> */
.L_x_384:
[----:B------:R-:W-:Y:S05]  /*2cb10*/  BSYNC B1 ;  /* 0x0000000000017941 */ /* 0x000fea0003800000 */
.L_x_383:
        /* <DEDUP_REMOVED lines=13> */
.L_x_386:
[----:B------:R-:W-:Y:S05]  /*2cbf0*/  BSYNC B1 ;  /* 0x0000000000017941 */ /* 0x000fea0003800000 */
.L_x_385:
        /* <DEDUP_REMOVED lines=13> */
.L_x_388:
[----:B------:R-:W-:Y:S05]  /*2ccd0*/  BSYNC B1 ;  /* 0x0000000000017941 */ /* 0x000fea0003800000 */
.L_x_387:
        /* <DEDUP_REMOVED lines=13> */
.L_x_390:
[----:B------:R-:W-:Y:S05]  /*2cdb0*/  BSYNC B1 ;  /* 0x0000000000017941 */ /* 0x000fea0003800000 */
.L_x_389:
        /* <DEDUP_REMOVED lines=13> */
.L_x_392:
[----:B------:R-:W-:Y:S05]  /*2ce90*/  BSYNC B1 ;  /* 0x0000000000017941 */ /* 0x000fea0003800000 */
.L_x_391:
        /* <DEDUP_REMOVED lines=13> */
.L_x_394:
[----:B------:R-:W-:Y:S05]  /*2cf70*/  BSYNC B1 ;  /* 0x0000000000017941 */ /* 0x000fea0003800000 */
.L_x_393:
        /* <DEDUP_REMOVED lines=13> */
.L_x_396:
[----:B------:R-:W-:Y:S05]  /*2d050*/  BSYNC B1 ;  /* 0x0000000000017941 */ /* 0x000fea0003800000 */
.L_x_395:
        /* <DEDUP_REMOVED lines=13> */
.L_x_398:
[----:B------:R-:W-:Y:S05]  /*2d130*/  BSYNC B1 ;  /* 0x0000000000017941 */ /* 0x000fea0003800000 */
.L_x_397:
        /* <DEDUP_REMOVED lines=13> */
.L_x_400:
[----:B------:R-:W-:Y:S05]  /*2d210*/  BSYNC B1 ;  /* 0x0000000000017941 */ /* 0x000fea0003800000 */
.L_x_399:
        /* <DEDUP_REMOVED lines=13> */
.L_x_402:
[----:B------:R-:W-:Y:S05]  /*2d2f0*/  BSYNC B1 ;  /* 0x0000000000017941 */ /* 0x000fea0003800000 */
.L_x_401:
        /* <DEDUP_REMOVED lines=13> */
.L_x_404:
[----:B------:R-:W-:Y:S05]  /*2d3d0*/  BSYNC B1 ;  /* 0x0000000000017941 */ /* 0x000fea0003800000 */
.L_x_403:
        /* <DEDUP_REMOVED lines=13> */
.L_x_406:
[----:B------:R-:W-:Y:S05]  /*2d4b0*/  BSYNC B1 ;  /* 0x0000000000017941 */ /* 0x000fea0003800000 */
.L_x_405:
        /* <DEDUP_REMOVED lines=13> */
.L_x_408:
[----:B------:R-:W-:Y:S05]  /*2d590*/  BSYNC B1 ;  /* 0x0000000000017941 */ /* 0x000fea0003800000 */
.L_x_407:
        /* <DEDUP_REMOVED lines=13> */
.L_x_410:
[----:B------:R-:W-:Y:S05]  /*2d670*/  BSYNC B1 ;  /* 0x0000000000017941 */ /* 0x000fea0003800000 */
.L_x_409:
        /* <DEDUP_REMOVED lines=13> */
.L_x_412:
[----:B------:R-:W-:Y:S05]  /*2d750*/  BSYNC B1 ;  /* 0x0000000000017941 */ /* 0x000fea0003800000 */
.L_x_411:
        /* <DEDUP_REMOVED lines=13> */
.L_x_414:
[----:B------:R-:W-:Y:S05]  /*2d830*/  BSYNC B1 ;  /* 0x0000000000017941 */ /* 0x000fea0003800000 */
.L_x_413:
        /* <DEDUP_REMOVED lines=13> */
.L_x_416:
[----:B------:R-:W-:Y:S05]  /*2d910*/  BSYNC B1 ;  /* 0x0000000000017941 */ /* 0x000fea0003800000 */
.L_x_415:
        /* <DEDUP_REMOVED lines=13> */
.L_x_418:
[----:B------:R-:W-:Y:S05]  /*2d9f0*/  BSYNC B1 ;  /* 0x0000000000017941 */ /* 0x000fea0003800000 */
.L_x_417:
        /* <DEDUP_REMOVED lines=13> */
.L_x_420:
[----:B------:R-:W-:Y:S05]  /*2dad0*/  BSYNC B1 ;  /* 0x0000000000017941 */ /* 0x000fea0003800000 */
.L_x_419:
        /* <DEDUP_REMOVED lines=13> */
.L_x_422:
[----:B------:R-:W-:Y:S05]  /*2dbb0*/  BSYNC B1 ;  /* 0x0000000000017941 */ /* 0x000fea0003800000 */
.L_x_421:
        /* <DEDUP_REMOVED lines=13> */
.L_x_424:
[----:B------:R-:W-:Y:S05]  /*2dc90*/  BSYNC B1 ;  /* 0x0000000000017941 */ /* 0x000fea0003800000 */
.L_x_423:
        /* <DEDUP_REMOVED lines=13> */
.L_x_426:
[----:B------:R-:W-:Y:S05]  /*2dd70*/  BSYNC B1 ;  /* 0x0000000000017941 */ /* 0x000fea0003800000 */
.L_x_425:
        /* <DEDUP_REMOVED lines=13> */
.L_x_428:
[----:B------:R-:W-:Y:S05]  /*2de50*/  BSYNC B1 ;  /* 0x0000000000017941 */ /* 0x000fea0003800000 */
.L_x_427:
        /* <DEDUP_REMOVED lines=13> */
.L_x_430:
[----:B------:R-:W-:Y:S05]  /*2df30*/  BSYNC B1 ;  /* 0x0000000000017941 */ /* 0x000fea0003800000 */
.L_x_429:
        /* <DEDUP_REMOVED lines=13> */
.L_x_432:
[----:B------:R-:W-:Y:S05]  /*2e010*/  BSYNC B1 ;  /* 0x0000000000017941 */ /* 0x000fea0003800000 */
.L_x_431:
        /* <DEDUP_REMOVED lines=13> */
.L_x_434:
[----:B------:R-:W-:Y:S05]  /*2e0f0*/  BSYNC B1 ;  /* 0x0000000000017941 */ /* 0x000fea0003800000 */
.L_x_433:
        /* <DEDUP_REMOVED lines=13> */
.L_x_436:
[----:B------:R-:W-:Y:S05]  /*2e1d0*/  BSYNC B1 ;  /* 0x0000000000017941 */ /* 0x000fea0003800000 */
.L_x_435:
        /* <DEDUP_REMOVED lines=13> */
.L_x_438:
[----:B------:R-:W-:Y:S05]  /*2e2b0*/  BSYNC B1 ;  /* 0x0000000000017941 */ /* 0x000fea0003800000 */
.L_x_437:
        /* <DEDUP_REMOVED lines=13> */
.L_x_440:
[----:B------:R-:W-:Y:S05]  /*2e390*/  BSYNC B1 ;  /* 0x0000000000017941 */ /* 0x000fea0003800000 */
.L_x_439:
        /* <DEDUP_REMOVED lines=13> */
.L_x_442:
[----:B------:R-:W-:Y:S05]  /*2e470*/  BSYNC B1 ;  /* 0x0000000000017941 */ /* 0x000fea0003800000 */
.L_x_441:
        /* <DEDUP_REMOVED lines=13> */
.L_x_444:
[----:B------:R-:W-:Y:S05]  /*2e550*/  BSYNC B1 ;  /* 0x0000000000017941 */ /* 0x000fea0003800000 */
.L_x_443:
        /* <DEDUP_REMOVED lines=13> */
.L_x_446:
[----:B------:R-:W-:Y:S05]  /*2e630*/  BSYNC B1 ;  /* 0x0000000000017941 */ /* 0x000fea0003800000 */
.L_x_445:
        /* <DEDUP_REMOVED lines=13> */
.L_x_448:
[----:B------:R-:W-:Y:S05]  /*2e710*/  BSYNC B1 ;  /* 0x0000000000017941 */ /* 0x000fea0003800000 */
.L_x_447:
        /* <DEDUP_REMOVED lines=13> */
.L_x_450:
[----:B------:R-:W-:Y:S05]  /*2e7f0*/  BSYNC B1 ;  /* 0x0000000000017941 */ /* 0x000fea0003800000 */
.L_x_449:
        /* <DEDUP_REMOVED lines=13> */
.L_x_452:
[----:B------:R-:W-:Y:S05]  /*2e8d0*/  BSYNC B1 ;  /* 0x0000000000017941 */ /* 0x000fea0003800000 */
.L_x_451:
        /* <DEDUP_REMOVED lines=13> */
.L_x_454:
[----:B------:R-:W-:Y:S05]  /*2e9b0*/  BSYNC B1 ;  /* 0x0000000000017941 */ /* 0x000fea0003800000 */
.L_x_453:
        /* <DEDUP_REMOVED lines=13> */
.L_x_456:
[----:B------:R-:W-:Y:S05]  /*2ea90*/  BSYNC B1 ;  /* 0x0000000000017941 */ /* 0x000fea0003800000 */
.L_x_455:
        /* <DEDUP_REMOVED lines=13> */
.L_x_458:
[----:B------:R-:W-:Y:S05]  /*2eb70*/  BSYNC B1 ;  /* 0x0000000000017941 */ /* 0x000fea0003800000 */
.L_x_457:
        /* <DEDUP_REMOVED lines=13> */
.L_x_460:
[----:B------:R-:W-:Y:S05]  /*2ec50*/  BSYNC B1 ;  /* 0x0000000000017941 */ /* 0x000fea0003800000 */
.L_x_459:
        /* <DEDUP_REMOVED lines=13> */
.L_x_462:
[----:B------:R-:W-:Y:S05]  /*2ed30*/  BSYNC B1 ;  /* 0x0000000000017941 */ /* 0x000fea0003800000 */
.L_x_461:
        /* <DEDUP_REMOVED lines=13> */
.L_x_464:
[----:B------:R-:W-:Y:S05]  /*2ee10*/  BSYNC B1 ;  /* 0x0000000000017941 */ /* 0x000fea0003800000 */
.L_x_463:
        /* <DEDUP_REMOVED lines=13> */
.L_x_466:
[----:B------:R-:W-:Y:S05]  /*2eef0*/  BSYNC B1 ;  /* 0x0000000000017941 */ /* 0x000fea0003800000 */
.L_x_465:
        /* <DEDUP_REMOVED lines=13> */
.L_x_468:
[----:B------:R-:W-:Y:S05]  /*2efd0*/  BSYNC B1 ;  /* 0x0000000000017941 */ /* 0x000fea0003800000 */
.L_x_467:
        /* <DEDUP_REMOVED lines=13> */
.L_x_470:
[----:B------:R-:W-:Y:S05]  /*2f0b0*/  BSYNC B1 ;  /* 0x0000000000017941 */ /* 0x000fea0003800000 */
.L_x_469:
        /* <DEDUP_REMOVED lines=13> */
.L_x_472:
[----:B------:R-:W-:Y:S05]  /*2f190*/  BSYNC B1 ;  /* 0x0000000000017941 */ /* 0x000fea0003800000 */
.L_x_471:
        /* <DEDUP_REMOVED lines=13> */
.L_x_474:
[----:B------:R-:W-:Y:S05]  /*2f270*/  BSYNC B1 ;  /* 0x0000000000017941 */ /* 0x000fea0003800000 */
.L_x_473:
        /* <DEDUP_REMOVED lines=13> */
.L_x_476:
[----:B------:R-:W-:Y:S05]  /*2f350*/  BSYNC B1 ;  /* 0x0000000000017941 */ /* 0x000fea0003800000 */
.L_x_475:
        /* <DEDUP_REMOVED lines=13> */
.L_x_478:
[----:B------:R-:W-:Y:S05]  /*2f430*/  BSYNC B1 ;  /* 0x0000000000017941 */ /* 0x000fea0003800000 */
.L_x_477:
        /* <DEDUP_REMOVED lines=13> */
.L_x_480:
[----:B------:R-:W-:Y:S05]  /*2f510*/  BSYNC B1 ;  /* 0x0000000000017941 */ /* 0x000fea0003800000 */
.L_x_479:
        /* <DEDUP_REMOVED lines=13> */
.L_x_482:
[----:B------:R-:W-:Y:S05]  /*2f5f0*/  BSYNC B1 ;  /* 0x0000000000017941 */ /* 0x000fea0003800000 */
.L_x_481:
        /* <DEDUP_REMOVED lines=13> */
.L_x_484:
[----:B------:R-:W-:Y:S05]  /*2f6d0*/  BSYNC B1 ;  /* 0x0000000000017941 */ /* 0x000fea0003800000 */
.L_x_483:
        /* <DEDUP_REMOVED lines=13> */
.L_x_486:
[----:B------:R-:W-:Y:S05]  /*2f7b0*/  BSYNC B1 ;  /* 0x0000000000017941 */ /* 0x000fea0003800000 */
.L_x_485:
        /* <DEDUP_REMOVED lines=13> */
.L_x_488:
[----:B------:R-:W-:Y:S05]  /*2f890*/  BSYNC B1 ;  /* 0x0000000000017941 */ /* 0x000fea0003800000 */
.L_x_487:
        /* <DEDUP_REMOVED lines=13> */
.L_x_490:
[----:B------:R-:W-:Y:S05]  /*2f970*/  BSYNC B1 ;  /* 0x0000000000017941 */ /* 0x000fea0003800000 */
.L_x_489:
        /* <DEDUP_REMOVED lines=13> */
.L_x_492:
[----:B------:R-:W-:Y:S05]  /*2fa50*/  BSYNC B1 ;  /* 0x0000000000017941 */ /* 0x000fea0003800000 */
.L_x_491:
        /* <DEDUP_REMOVED lines=13> */
.L_x_494:
[----:B------:R-:W-:Y:S05]  /*2fb30*/  BSYNC B1 ;  /* 0x0000000000017941 */ /* 0x000fea0003800000 */
.L_x_493:
        /* <DEDUP_REMOVED lines=13> */
.L_x_496:
[----:B------:R-:W-:Y:S05]  /*2fc10*/  BSYNC B1 ;  /* 0x0000000000017941 */ /* 0x000fea0003800000 */
.L_x_495:
        /* <DEDUP_REMOVED lines=13> */
.L_x_498:
[----:B------:R-:W-:Y:S05]  /*2fcf0*/  BSYNC B1 ;  /* 0x0000000000017941 */ /* 0x000fea0003800000 */
.L_x_497:
        /* <DEDUP_REMOVED lines=13> */
.L_x_500:
[----:B------:R-:W-:Y:S05]  /*2fdd0*/  BSYNC B1 ;  /* 0x0000000000017941 */ /* 0x000fea0003800000 */
.L_x_499:
        /* <DEDUP_REMOVED lines=13> */
.L_x_502:
[----:B------:R-:W-:Y:S05]  /*2feb0*/  BSYNC B1 ;  /* 0x0000000000017941 */ /* 0x000fea0003800000 */
.L_x_501:
        /* <DEDUP_REMOVED lines=13> */
.L_x_504:
[----:B------:R-:W-:Y:S05]  /*2ff90*/  BSYNC B1 ;  /* 0x0000000000017941 */ /* 0x000fea0003800000 */
.L_x_503:
        /* <DEDUP_REMOVED lines=13> */
.L_x_506:
[----:B------:R-:W-:Y:S05]  /*30070*/  BSYNC B1 ;  /* 0x0000000000017941 */ /* 0x000fea0003800000 */
.L_x_505:
        /* <DEDUP_REMOVED lines=13> */
.L_x_508:
[----:B------:R-:W-:Y:S05]  /*30150*/  BSYNC B1 ;  /* 0x0000000000017941 */ /* 0x000fea0003800000 */
.L_x_507:
        /* <DEDUP_REMOVED lines=13> */
.L_x_510:
[----:B------:R-:W-:Y:S05]  /*30230*/  BSYNC B1 ;  /* 0x0000000000017941 */ /* 0x000fea0003800000 */
.L_x_509:
        /* <DEDUP_REMOVED lines=13> */
.L_x_512:
[----:B------:R-:W-:Y:S05]  /*30310*/  BSYNC B1 ;  /* 0x0000000000017941 */ /* 0x000fea0003800000 */
.L_x_511:
        /* <DEDUP_REMOVED lines=13> */
.L_x_514:
[----:B------:R-:W-:Y:S05]  /*303f0*/  BSYNC B1 ;  /* 0x0000000000017941 */ /* 0x000fea0003800000 */
.L_x_513:
        /* <DEDUP_REMOVED lines=13> */
.L_x_516:
[----:B------:R-:W-:Y:S05]  /*304d0*/  BSYNC B1 ;  /* 0x0000000000017941 */ /* 0x000fea0003800000 */
.L_x_515:
        /* <DEDUP_REMOVED lines=13> */
.L_x_518:
[----:B------:R-:W-:Y:S05]  /*305b0*/  BSYNC B1 ;  /* 0x0000000000017941 */ /* 0x000fea0003800000 */
.L_x_517:
        /* <DEDUP_REMOVED lines=13> */
.L_x_520:
[----:B------:R-:W-:Y:S05]  /*30690*/  BSYNC B1 ;  /* 0x0000000000017941 */ /* 0x000fea0003800000 */
.L_x_519:
        /* <DEDUP_REMOVED lines=13> */
.L_x_522:
[----:B------:R-:W-:Y:S05]  /*30770*/  BSYNC B1 ;  /* 0x0000000000017941 */ /* 0x000fea0003800000 */
.L_x_521:
        /* <DEDUP_REMOVED lines=13> */
.L_x_524:
[----:B------:R-:W-:Y:S05]  /*30850*/  BSYNC B1 ;  /* 0x0000000000017941 */ /* 0x000fea0003800000 */
.L_x_523:
        /* <DEDUP_REMOVED lines=13> */
.L_x_526:
[----:B------:R-:W-:Y:S05]  /*30930*/  BSYNC B1 ;  /* 0x0000000000017941 */ /* 0x000fea0003800000 */
.L_x_525:
        /* <DEDUP_REMOVED lines=13> */
.L_x_528:
[----:B------:R-:W-:Y:S05]  /*30a10*/  BSYNC B1 ;  /* 0x0000000000017941 */ /* 0x000fea0003800000 */
.L_x_527:
        /* <DEDUP_REMOVED lines=13> */
.L_x_530:
[----:B------:R-:W-:Y:S05]  /*30af0*/  BSYNC B1 ;  /* 0x0000000000017941 */ /* 0x000fea0003800000 */
.L_x_529:
        /* <DEDUP_REMOVED lines=13> */
.L_x_532:
[----:B------:R-:W-:Y:S05]  /*30bd0*/  BSYNC B1 ;  /* 0x0000000000017941 */ /* 0x000fea0003800000 */
.L_x_531:
        /* <DEDUP_REMOVED lines=13> */
.L_x_534:
[----:B------:R-:W-:Y:S05]  /*30cb0*/  BSYNC B1 ;  /* 0x0000000000017941 */ /* 0x000fea0003800000 */
.L_x_533:
        /* <DEDUP_REMOVED lines=13> */
.L_x_536:
[----:B------:R-:W-:Y:S05]  /*30d90*/  BSYNC B1 ;  /* 0x0000000000017941 */ /* 0x000fea0003800000 */
.L_x_535:
        /* <DEDUP_REMOVED lines=13> */
.L_x_538:
[----:B------:R-:W-:Y:S05]  /*30e70*/  BSYNC B1 ;  /* 0x0000000000017941 */ /* 0x000fea0003800000 */
.L_x_537:
        /* <DEDUP_REMOVED lines=13> */
.L_x_540:
[----:B------:R-:W-:Y:S05]  /*30f50*/  BSYNC B1 ;  /* 0x0000000000017941 */ /* 0x000fea0003800000 */
.L_x_539:
        /* <DEDUP_REMOVED lines=13> */
.L_x_542:
[----:B------:R-:W-:Y:S05]  /*31030*/  BSYNC B1 ;  /* 0x0000000000017941 */ /* 0x000fea0003800000 */
.L_x_541:
        /* <DEDUP_REMOVED lines=13> */
.L_x_544:
[----:B------:R-:W-:Y:S05]  /*31110*/  BSYNC B1 ;  /* 0x0000000000017941 */ /* 0x000fea0003800000 */
.L_x_543:
        /* <DEDUP_REMOVED lines=13> */
.L_x_546:
[----:B------:R-:W-:Y:S05]  /*311f0*/  BSYNC B1 ;  /* 0x0000000000017941 */ /* 0x000fea0003800000 */
.L_x_545:
        /* <DEDUP_REMOVED lines=13> */
.L_x_548:
[----:B------:R-:W-:Y:S05]  /*312d0*/  BSYNC B1 ;  /* 0x0000000000017941 */ /* 0x000fea0003800000 */
.L_x_547:
        /* <DEDUP_REMOVED lines=13> */
.L_x_550:
[----:B------:R-:W-:Y:S05]  /*313b0*/  BSYNC B1 ;  /* 0x0000000000017941 */ /* 0x000fea0003800000 */
.L_x_549:
        /* <DEDUP_REMOVED lines=13> */
.L_x_552:
[----:B------:R-:W-:Y:S05]  /*31490*/  BSYNC B1 ;  /* 0x0000000000017941 */ /* 0x000fea0003800000 */
.L_x_551:
        /* <DEDUP_REMOVED lines=13> */
.L_x_554:
[----:B------:R-:W-:Y:S05]  /*31570*/  BSYNC B1 ;  /* 0x0000000000017941 */ /* 0x000fea0003800000 */
.L_x_553:
        /* <DEDUP_REMOVED lines=13> */
.L_x_556:
[----:B------:R-:W-:Y:S05]  /*31650*/  BSYNC B1 ;  /* 0x0000000000017941 */ /* 0x000fea0003800000 */
.L_x_555:
        /* <DEDUP_REMOVED lines=13> */
.L_x_558:
[----:B------:R-:W-:Y:S05]  /*31730*/  BSYNC B1 ;  /* 0x0000000000017941 */ /* 0x000fea0003800000 */
.L_x_557:
        /* <DEDUP_REMOVED lines=13> */
.L_x_560:
[----:B------:R-:W-:Y:S05]  /*31810*/  BSYNC B1 ;  /* 0x0000000000017941 */ /* 0x000fea0003800000 */
.L_x_559:
        /* <DEDUP_REMOVED lines=13> */
.L_x_562:
[----:B------:R-:W-:Y:S05]  /*318f0*/  BSYNC B1 ;  /* 0x0000000000017941 */ /* 0x000fea0003800000 */
.L_x_561:
        /* <DEDUP_REMOVED lines=13> */
.L_x_564:
[----:B------:R-:W-:Y:S05]  /*319d0*/  BSYNC B1 ;  /* 0x0000000000017941 */ /* 0x000fea0003800000 */
.L_x_563:
        /* <DEDUP_REMOVED lines=13> */
.L_x_566:
[----:B------:R-:W-:Y:S05]  /*31ab0*/  BSYNC B1 ;  /* 0x0000000000017941 */ /* 0x000fea0003800000 */
.L_x_565:
        /* <DEDUP_REMOVED lines=13> */
.L_x_568:
[----:B------:R-:W-:Y:S05]  /*31b90*/  BSYNC B1 ;  /* 0x0000000000017941 */ /* 0x000fea0003800000 */
.L_x_567:
        /* <DEDUP_REMOVED lines=13> */
.L_x_570:
[----:B------:R-:W-:Y:S05]  /*31c70*/  BSYNC B1 ;  /* 0x0000000000017941 */ /* 0x000fea0003800000 */
.L_x_569:
        /* <DEDUP_REMOVED lines=13> */
.L_x_572:
[----:B------:R-:W-:Y:S05]  /*31d50*/  BSYNC B1 ;  /* 0x0000000000017941 */ /* 0x000fea0003800000 */
.L_x_571:
        /* <DEDUP_REMOVED lines=13> */
.L_x_574:
[----:B------:R-:W-:Y:S05]  /*31e30*/  BSYNC B1 ;  /* 0x0000000000017941 */ /* 0x000fea0003800000 */
.L_x_573:
        /* <DEDUP_REMOVED lines=13> */
.L_x_576:
[----:B------:R-:W-:Y:S05]  /*31f10*/  BSYNC B1 ;  /* 0x0000000000017941 */ /* 0x000fea0003800000 */
.L_x_575:
        /* <DEDUP_REMOVED lines=13> */
.L_x_578:
[----:B------:R-:W-:Y:S05]  /*31ff0*/  BSYNC B1 ;  /* 0x0000000000017941 */ /* 0x000fea0003800000 */
.L_x_577:
        /* <DEDUP_REMOVED lines=13> */
.L_x_580:
[----:B------:R-:W-:Y:S05]  /*320d0*/  BSYNC B1 ;  /* 0x0000000000017941 */ /* 0x000fea0003800000 */
.L_x_579:
        /* <DEDUP_REMOVED lines=13> */
.L_x_582:
[----:B------:R-:W-:Y:S05]  /*321b0*/  BSYNC B1 ;  /* 0x0000000000017941 */ /* 0x000fea0003800000 */
.L_x_581:
        /* <DEDUP_REMOVED lines=13> */
.L_x_584:
[----:B------:R-:W-:Y:S05]  /*32290*/  BSYNC B1 ;  /* 0x0000000000017941 */ /* 0x000fea0003800000 */
.L_x_583:
        /* <DEDUP_REMOVED lines=13> */
.L_x_586:
[----:B------:R-:W-:Y:S05]  /*32370*/  BSYNC B1 ;  /* 0x0000000000017941 */ /* 0x000fea0003800000 */
.L_x_585:
        /* <DEDUP_REMOVED lines=13> */
.L_x_588:
[----:B------:R-:W-:Y:S05]  /*32450*/  BSYNC B1 ;  /* 0x0000000000017941 */ /* 0x000fea0003800000 */
.L_x_587:
        /* <DEDUP_REMOVED lines=13> */
.L_x_590:
[----:B------:R-:W-:Y:S05]  /*32530*/  BSYNC B1 ;  /* 0x0000000000017941 */ /* 0x000fea0003800000 */
.L_x_589:
        /* <DEDUP_REMOVED lines=13> */
.L_x_592:
[----:B------:R-:W-:Y:S05]  /*32610*/  BSYNC B1 ;  /* 0x0000000000017941 */ /* 0x000fea0003800000 */
.L_x_591:
        /* <DEDUP_REMOVED lines=13> */
.L_x_594:
[----:B------:R-:W-:Y:S05]  /*326f0*/  BSYNC B1 ;  /* 0x0000000000017941 */ /* 0x000fea0003800000 */
.L_x_593:
        /* <DEDUP_REMOVED lines=13> */
.L_x_596:
[----:B------:R-:W-:Y:S05]  /*327d0*/  BSYNC B1 ;  /* 0x0000000000017941 */ /* 0x000fea0003800000 */
.L_x_595:
        /* <DEDUP_REMOVED lines=13> */
.L_x_598:
[----:B------:R-:W-:Y:S05]  /*328b0*/  BSYNC B1 ;  /* 0x0000000000017941 */ /* 0x000fea0003800000 */
.L_x_597:
        /* <DEDUP_REMOVED lines=13> */
.L_x_600:
[----:B------:R-:W-:Y:S05]  /*32990*/  BSYNC B1 ;  /* 0x0000000000017941 */ /* 0x000fea0003800000 */
.L_x_599:
        /* <DEDUP_REMOVED lines=13> */
.L_x_602:
[----:B------:R-:W-:Y:S05]  /*32a70*/  BSYNC B1 ;  /* 0x0000000000017941 */ /* 0x000fea0003800000 */
.L_x_601:
        /* <DEDUP_REMOVED lines=13> */
.L_x_604:
[----:B------:R-:W-:Y:S05]  /*32b50*/  BSYNC B1 ;  /* 0x0000000000017941 */ /* 0x000fea0003800000 */
.L_x_603:
        /* <DEDUP_REMOVED lines=13> */
.L_x_606:
[----:B------:R-:W-:Y:S05]  /*32c30*/  BSYNC B1 ;  /* 0x0000000000017941 */ /* 0x000fea0003800000 */
.L_x_605:
        /* <DEDUP_REMOVED lines=13> */
.L_x_608:
[----:B------:R-:W-:Y:S05]  /*32d10*/  BSYNC B1 ;  /* 0x0000000000017941 */ /* 0x000fea0003800000 */
.L_x_607:
        /* <DEDUP_REMOVED lines=13> */
.L_x_610:
[----:B------:R-:W-:Y:S05]  /*32df0*/  BSYNC B1 ;  /* 0x0000000000017941 */ /* 0x000fea0003800000 */
.L_x_609:
        /* <DEDUP_REMOVED lines=13> */
.L_x_612:
[----:B------:R-:W-:Y:S05]  /*32ed0*/  BSYNC B1 ;  /* 0x0000000000017941 */ /* 0x000fea0003800000 */
.L_x_611:
[----:B0--3--:R-:W3:Y:S01]  /*32ee0*/  LDL.LU R3, [R1+0x6cc] ;  /* 0x0006cc0001037983 */ /* 0x009ee20000300800 */
[----:B-----5:R-:W-:Y:S01]  /*32ef0*/  LOP3.LUT R8, R8, 0xff, RZ, 0xc0, !PT ;  /* 0x000000ff08087812 */ /* 0x020fe200078ec0ff */
[----:B------:R-:W-:Y:S01]  /*32f00*/  BSSY B1, `(.L_x_613) ;  /* 0x000000b000017945 */ /* 0x000fe20003800000 */
[----:B------:R-:W-:Y:S02]  /*32f10*/  ISETP.LT.OR P3, PT, R0, 0xc1, !P1 ;  /* 0x000000c10000780c */ /* 0x000fe40004f61670 */
[----:B------:R-:W-:Y:S02]  /*32f20*/  F2FP.F16.E4M3.UNPACK_B R8, R8 ;  /* 0x00000008ff08723e */ /* 0x000fe400020006ff */
[----:B------:R-:W-:-:S03]  /*32f30*/  PRMT R2, RZ, 0x7610, R2 ;  /* 0x00007610ff027816 */ /* 0x000fc60000000002 */
[----:B------:R-:W-:-:S05]  /*32f40*/  HADD2.F32 R8, -RZ, R8.H0_H0 ;  /* 0x20000008ff087230 */ /* 0x000fca0000004100 */
[----:B------:R-:W-:-:S04]  /*32f50*/  FMUL R8, R8, UR25 ;  /* 0x0000001908087c20 */ /* 0x000fc80008400000 */
[----:B---3--:R-:W-:-:S05]  /*32f60*/  FFMA R8, R3, UR26, R8 ;  /* 0x0000001a03087c23 */ /* 0x008fca0008000008 */
[----:B------:R-:W-:-:S05]  /*32f70*/  F2FP.SATFINITE.E4M3.F32.PACK_AB_MERGE_C R3, RZ, R8, RZ ;  /* 0x00000008ff03723e */ /* 0x000fca00048070ff */
[----:B------:R0:W-:Y:S01]  /*32f80*/  @!P2 STG.E.U8 desc[UR30][R26.64+0x179], R3 ;  /* 0x000179031a00a986 */ /* 0x0001e2000c10111e */
[----:B------:R-:W-:Y:S05]  /*32f90*/  @P3 BRA `(.L_x_614) ;  /* 0x0000000000043947 */ /* 0x000fea0003800000 */
[----:B------:R3:W5:Y:S02]  /*32fa0*/  LDG.E.U8 R2, desc[UR30][R4.64+0xc0] ;  /* 0x0000c01e04027981 */ /* 0x000764000c1e1100 */
.L_x_614:
[----:B------:R-:W-:Y:S05]  /*32fb0*/  BSYNC B1 ;  /* 0x0000000000017941 */ /* 0x000fea0003800000 */
.L_x_613:
[----:B0-----:R-:W2:Y:S01]  /*32fc0*/  LDL.LU R3, [R1+0x6d0] ;  /* 0x0006d00001037983 */ /* 0x001ea20000300800 */
        /* <DEDUP_REMOVED lines=12> */
.L_x_616:
[----:B------:R-:W-:Y:S05]  /*33090*/  BSYNC B1 ;  /* 0x0000000000017941 */ /* 0x000fea0003800000 */
.L_x_615:
[----:B0-----:R-:W3:Y:S01]  /*330a0*/  LDL.LU R3, [R1+0x6d4] ;  /* 0x0006d40001037983 */ /* 0x001ee20000300800 */
[----:B-----5:R-:W-:Y:S01]  /*330b0*/  LOP3.LUT R2, R2, 0xff, RZ, 0xc0, !PT ;  /* 0x000000ff02027812 */ /* 0x020fe200078ec0ff */
[----:B------:R-:W-:Y:S01]  /*330c0*/  BSSY B1, `(.L_x_617) ;  /* 0x000000b000017945 */ /* 0x000fe20003800000 */
[----:B------:R-:W-:Y:S02]  /*330d0*/  ISETP.LT.OR P3, PT, R0, 0xc1, !P0 ;  /* 0x000000c10000780c */ /* 0x000fe40004761670 */
[----:B------:R-:W-:-:S05]  /*330e0*/  F2FP.F16.E4M3.UNPACK_B R2, R2 ;  /* 0x00000002ff02723e */ /* 0x000fca00020006ff */
[----:B------:R-:W-:-:S05]  /*330f0*/  HADD2.F32 R2, -RZ, R2.H0_H0 ;  /* 0x20000002ff027230 */ /* 0x000fca0000004100 */
[----:B------:R-:W-:-:S04]  /*33100*/  FMUL R2, R2, UR25 ;  /* 0x0000001902027c20 */ /* 0x000fc80008400000 */
[----:B---3--:R-:W-:-:S05]  /*33110*/  FFMA R2, R3, UR26, R2 ;  /* 0x0000001a03027c23 */ /* 0x008fca0008000002 */
[----:B------:R-:W-:Y:S02]  /*33120*/  F2FP.SATFINITE.E4M3.F32.PACK_AB_MERGE_C R3, RZ, R2, RZ ;  /* 0x00000002ff03723e */ /* 0x000fe400048070ff */
[----:B------:R-:W-:-:S03]  /*33130*/  PRMT R2, RZ, 0x7610, R2 ;  /* 0x00007610ff027816 */ /* 0x000fc60000000002 */
[----:B------:R0:W-:Y:S01]  /*33140*/  @!P2 STG.E.U8 desc[UR30][R30.64+0xc1], R3 ;  /* 0x0000c1031e00a986 */ /* 0x0001e2000c10111e */
[----:B------:R-:W-:Y:S05]  /*33150*/  @P3 BRA `(.L_x_618) ;  /* 0x0000000000043947 */ /* 0x000fea0003800000 */
[----:B------:R3:W5:Y:S02]  /*33160*/  LDG.E.U8 R2, desc[UR30][R6.64+0xc0] ;  /* 0x0000c01e06027981 */ /* 0x000764000c1e1100 */
.L_x_618:
[----:B------:R-:W-:Y:S05]  /*33170*/  BSYNC B1 ;  /* 0x0000000000017941 */ /* 0x000fea0003800000 */
.L_x_617:
        /* <DEDUP_REMOVED lines=13> */
.L_x_620:
[----:B------:R-:W-:Y:S05]  /*33250*/  BSYNC B1 ;  /* 0x0000000000017941 */ /* 0x000fea0003800000 */
.L_x_619:
        /* <DEDUP_REMOVED lines=13> */
.L_x_622:
[----:B------:R-:W-:Y:S05]  /*33330*/  BSYNC B1 ;  /* 0x0000000000017941 */ /* 0x000fea0003800000 */
.L_x_621:
        /* <DEDUP_REMOVED lines=13> */
.L_x_624:
[----:B------:R-:W-:Y:S05]  /*33410*/  BSYNC B1 ;  /* 0x0000000000017941 */ /* 0x000fea0003800000 */
.L_x_623:
        /* <DEDUP_REMOVED lines=13> */
.L_x_626:
[----:B------:R-:W-:Y:S05]  /*334f0*/  BSYNC B1 ;  /* 0x0000000000017941 */ /* 0x000fea0003800000 */
.L_x_625:
        /* <DEDUP_REMOVED lines=13> */
.L_x_628:
[----:B------:R-:W-:Y:S05]  /*335d0*/  BSYNC B1 ;  /* 0x0000000000017941 */ /* 0x000fea0003800000 */
.L_x_627:
        /* <DEDUP_REMOVED lines=13> */
.L_x_630:
[----:B------:R-:W-:Y:S05]  /*336b0*/  BSYNC B1 ;  /* 0x0000000000017941 */ /* 0x000fea0003800000 */
.L_x_629:
        /* <DEDUP_REMOVED lines=13> */
.L_x_632:
[----:B------:R-:W-:Y:S05]  /*33790*/  BSYNC B1 ;  /* 0x0000000000017941 */ /* 0x000fea0003800000 */
.L_x_631:
        /* <DEDUP_REMOVED lines=13> */
.L_x_634:
[----:B------:R-:W-:Y:S05]  /*33870*/  BSYNC B1 ;  /* 0x0000000000017941 */ /* 0x000fea0003800000 */
.L_x_633:
        /* <DEDUP_REMOVED lines=13> */
.L_x_636:
[----:B------:R-:W-:Y:S05]  /*33950*/  BSYNC B1 ;  /* 0x0000000000017941 */ /* 0x000fea0003800000 */
.L_x_635:
        /* <DEDUP_REMOVED lines=13> */
.L_x_638:
[----:B------:R-:W-:Y:S05]  /*33a30*/  BSYNC B1 ;  /* 0x0000000000017941 */ /* 0x000fea0003800000 */
.L_x_637:
        /* <DEDUP_REMOVED lines=13> */
.L_x_640:
[----:B------:R-:W-:Y:S05]  /*33b10*/  BSYNC B1 ;  /* 0x0000000000017941 */ /* 0x000fea0003800000 */
.L_x_639:
        /* <DEDUP_REMOVED lines=13> */
.L_x_642:
[----:B------:R-:W-:Y:S05]  /*33bf0*/  BSYNC B1 ;  /* 0x0000000000017941 */ /* 0x000fea0003800000 */
.L_x_641:
        /* <DEDUP_REMOVED lines=13> */
.L_x_644:
[----:B------:R-:W-:Y:S05]  /*33cd0*/  BSYNC B1 ;  /* 0x0000000000017941 */ /* 0x000fea0003800000 */
.L_x_643:
        /* <DEDUP_REMOVED lines=13> */
.L_x_646:
[----:B------:R-:W-:Y:S05]  /*33db0*/  BSYNC B1 ;  /* 0x0000000000017941 */ /* 0x000fea0003800000 */
.L_x_645:
        /* <DEDUP_REMOVED lines=13> */
.L_x_648:
[----:B------:R-:W-:Y:S05]  /*33e90*/  BSYNC B1 ;  /* 0x0000000000017941 */ /* 0x000fea0003800000 */
.L_x_647:
        /* <DEDUP_REMOVED lines=13> */
.L_x_650:
[----:B------:R-:W-:Y:S05]  /*33f70*/  BSYNC B1 ;  /* 0x0000000000017941 */ /* 0x000fea0003800000 */
.L_x_649:
        /* <DEDUP_REMOVED lines=13> */
.L_x_652:
[----:B------:R-:W-:Y:S05]  /*34050*/  BSYNC B1 ;  /* 0x0000000000017941 */ /* 0x000fea0003800000 */
.L_x_651:
        /* <DEDUP_REMOVED lines=13> */
.L_x_654:
[----:B------:R-:W-:Y:S05]  /*34130*/  BSYNC B1 ;  /* 0x0000000000017941 */ /* 0x000fea0003800000 */
.L_x_653:
        /* <DEDUP_REMOVED lines=13> */
.L_x_656:
[----:B------:R-:W-:Y:S05]  /*34210*/  BSYNC B1 ;  /* 0x0000000000017941 */ /* 0x000fea0003800000 */
.L_x_655:
        /* <DEDUP_REMOVED lines=13> */
.L_x_658:
[----:B------:R-:W-:Y:S05]  /*342f0*/  BSYNC B1 ;  /* 0x0000000000017941 */ /* 0x000fea0003800000 */
.L_x_657:
        /* <DEDUP_REMOVED lines=13> */
.L_x_660:
[----:B------:R-:W-:Y:S05]  /*343d0*/  BSYNC B1 ;  /* 0x0000000000017941 */ /* 0x000fea0003800000 */
.L_x_659:
        /* <DEDUP_REMOVED lines=13> */
.L_x_662:
[----:B------:R-:W-:Y:S05]  /*344b0*/  BSYNC B1 ;  /* 0x0000000000017941 */ /* 0x000fea0003800000 */
.L_x_661:
        /* <DEDUP_REMOVED lines=13> */
.L_x_664:
[----:B------:R-:W-:Y:S05]  /*34590*/  BSYNC B1 ;  /* 0x0000000000017941 */ /* 0x000fea0003800000 */
.L_x_663:
        /* <DEDUP_REMOVED lines=13> */
.L_x_666:
[----:B------:R-:W-:Y:S05]  /*34670*/  BSYNC B1 ;  /* 0x0000000000017941 */ /* 0x000fea0003800000 */
.L_x_665:
        /* <DEDUP_REMOVED lines=13> */
.L_x_668:
[----:B------:R-:W-:Y:S05]  /*34750*/  BSYNC B1 ;  /* 0x0000000000017941 */ /* 0x000fea0003800000 */
.L_x_667:
        /* <DEDUP_REMOVED lines=13> */
.L_x_670:
[----:B------:R-:W-:Y:S05]  /*34830*/  BSYNC B1 ;  /* 0x0000000000017941 */ /* 0x000fea0003800000 */
.L_x_669:
        /* <DEDUP_REMOVED lines=13> */
.L_x_672:
[----:B------:R-:W-:Y:S05]  /*34910*/  BSYNC B1 ;  /* 0x0000000000017941 */ /* 0x000fea0003800000 */
.L_x_671:
        /* <DEDUP_REMOVED lines=13> */
.L_x_674:
[----:B------:R-:W-:Y:S05]  /*349f0*/  BSYNC B1 ;  /* 0x0000000000017941 */ /* 0x000fea0003800000 */
.L_x_673:
        /* <DEDUP_REMOVED lines=13> */
.L_x_676:
[----:B------:R-:W-:Y:S05]  /*34ad0*/  BSYNC B1 ;  /* 0x0000000000017941 */ /* 0x000fea0003800000 */
.L_x_675:
        /* <DEDUP_REMOVED lines=13> */
.L_x_678:
[----:B------:R-:W-:Y:S05]  /*34bb0*/  BSYNC B1 ;  /* 0x0000000000017941 */ /* 0x000fea0003800000 */
.L_x_677:
        /* <DEDUP_REMOVED lines=13> */
.L_x_680:
[----:B------:R-:W-:Y:S05]  /*34c90*/  BSYNC B1 ;  /* 0x0000000000017941 */ /* 0x000fea0003800000 */
.L_x_679:
        /* <DEDUP_REMOVED lines=13> */
.L_x_682:
[----:B------:R-:W-:Y:S05]  /*34d70*/  BSYNC B1 ;  /* 0x0000000000017941 */ /* 0x000fea0003800000 */
.L_x_681:
        /* <DEDUP_REMOVED lines=13> */
.L_x_684:
[----:B------:R-:W-:Y:S05]  /*34e50*/  BSYNC B1 ;  /* 0x0000000000017941 */ /* 0x000fea0003800000 */
.L_x_683:
        /* <DEDUP_REMOVED lines=13> */
.L_x_686:
[----:B------:R-:W-:Y:S05]  /*34f30*/  BSYNC B1 ;  /* 0x0000000000017941 */ /* 0x000fea0003800000 */
.L_x_685:
        /* <DEDUP_REMOVED lines=13> */
.L_x_688:
[----:B------:R-:W-:Y:S05]  /*35010*/  BSYNC B1 ;  /* 0x0000000000017941 */ /* 0x000fea0003800000 */
.L_x_687:
        /* <DEDUP_REMOVED lines=13> */
.L_x_690:
[----:B------:R-:W-:Y:S05]  /*350f0*/  BSYNC B1 ;  /* 0x0000000000017941 */ /* 0x000fea0003800000 */
.L_x_689:
        /* <DEDUP_REMOVED lines=13> */
.L_x_692:
[----:B------:R-:W-:Y:S05]  /*351d0*/  BSYNC B1 ;  /* 0x0000000000017941 */ /* 0x000fea0003800000 */
.L_x_691:
        /* <DEDUP_REMOVED lines=13> */
.L_x_694:
[----:B------:R-:W-:Y:S05]  /*352b0*/  BSYNC B1 ;  /* 0x0000000000017941 */ /* 0x000fea0003800000 */
.L_x_693:
        /* <DEDUP_REMOVED lines=13> */
.L_x_696:
[----:B------:R-:W-:Y:S05]  /*35390*/  BSYNC B1 ;  /* 0x0000000000017941 */ /* 0x000fea0003800000 */
.L_x_695:
        /* <DEDUP_REMOVED lines=13> */
.L_x_698:
[----:B------:R-:W-:Y:S05]  /*35470*/  BSYNC B1 ;  /* 0x0000000000017941 */ /* 0x000fea0003800000 */
.L_x_697:
        /* <DEDUP_REMOVED lines=13> */
.L_x_700:
[----:B------:R-:W-:Y:S05]  /*35550*/  BSYNC B1 ;  /* 0x0000000000017941 */ /* 0x000fea0003800000 */
.L_x_699:
        /* <DEDUP_REMOVED lines=13> */
.L_x_702:
[----:B------:R-:W-:Y:S05]  /*35630*/  BSYNC B1 ;  /* 0x0000000000017941 */ /* 0x000fea0003800000 */
.L_x_701:
        /* <DEDUP_REMOVED lines=13> */
.L_x_704:
[----:B------:R-:W-:Y:S05]  /*35710*/  BSYNC B1 ;  /* 0x0000000000017941 */ /* 0x000fea0003800000 */
.L_x_703:
        /* <DEDUP_REMOVED lines=13> */
.L_x_706:
[----:B------:R-:W-:Y:S05]  /*357f0*/  BSYNC B1 ;  /* 0x0000000000017941 */ /* 0x000fea0003800000 */
.L_x_705:
        /* <DEDUP_REMOVED lines=13> */
.L_x_708:
[----:B------:R-:W-:Y:S05]  /*358d0*/  BSYNC B1 ;  /* 0x0000000000017941 */ /* 0x000fea0003800000 */
.L_x_707:
        /* <DEDUP_REMOVED lines=13> */
.L_x_710:
[----:B------:R-:W-:Y:S05]  /*359b0*/  BSYNC B1 ;  /* 0x0000000000017941 */ /* 0x000fea0003800000 */
.L_x_709:
        /* <DEDUP_REMOVED lines=13> */
.L_x_712:
[----:B------:R-:W-:Y:S05]  /*35a90*/  BSYNC B1 ;  /* 0x0000000000017941 */ /* 0x000fea0003800000 */
.L_x_711:
        /* <DEDUP_REMOVED lines=13> */
.L_x_714:
[----:B------:R-:W-:Y:S05]  /*35b70*/  BSYNC B1 ;  /* 0x0000000000017941 */ /* 0x000fea0003800000 */
.L_x_713:
        /* <DEDUP_REMOVED lines=13> */
.L_x_716:
[----:B------:R-:W-:Y:S05]  /*35c50*/  BSYNC B1 ;  /* 0x0000000000017941 */ /* 0x000fea0003800000 */
.L_x_715:
        /* <DEDUP_REMOVED lines=13> */
.L_x_718:
[----:B------:R-:W-:Y:S05]  /*35d30*/  BSYNC B1 ;  /* 0x0000000000017941 */ /* 0x000fea0003800000 */
.L_x_717:
        /* <DEDUP_REMOVED lines=13> */
.L_x_720:
[----:B------:R-:W-:Y:S05]  /*35e10*/  BSYNC B1 ;  /* 0x0000000000017941 */ /* 0x000fea0003800000 */
.L_x_719:
        /* <DEDUP_REMOVED lines=13> */
.L_x_722:
[----:B------:R-:W-:Y:S05]  /*35ef0*/  BSYNC B1 ;  /* 0x0000000000017941 */ /* 0x000fea0003800000 */
.L_x_721:
        /* <DEDUP_REMOVED lines=13> */
.L_x_724:
[----:B------:R-:W-:Y:S05]  /*35fd0*/  BSYNC B1 ;  /* 0x0000000000017941 */ /* 0x000fea0003800000 */
.L_x_723:
        /* <DEDUP_REMOVED lines=13> */
.L_x_726:
[----:B------:R-:W-:Y:S05]  /*360b0*/  BSYNC B1 ;  /* 0x0000000000017941 */ /* 0x000fea0003800000 */
.L_x_725:
        /* <DEDUP_REMOVED lines=13> */
.L_x_728:
[----:B------:R-:W-:Y:S05]  /*36190*/  BSYNC B1 ;  /* 0x0000000000017941 */ /* 0x000fea0003800000 */
.L_x_727:
        /* <DEDUP_REMOVED lines=13> */
.L_x_730:
[----:B------:R-:W-:Y:S05]  /*36270*/  BSYNC B1 ;  /* 0x0000000000017941 */ /* 0x000fea0003800000 */
.L_x_729:
        /* <DEDUP_REMOVED lines=13> */
.L_x_732:
[----:B------:R-:W-:Y:S05]  /*36350*/  BSYNC B1 ;  /* 0x0000000000017941 */ /* 0x000fea0003800000 */
.L_x_731:
        /* <DEDUP_REMOVED lines=13> */
.L_x_734:
[----:B------:R-:W-:Y:S05]  /*36430*/  BSYNC B1 ;  /* 0x0000000000017941 */ /* 0x000fea0003800000 */
.L_x_733:
        /* <DEDUP_REMOVED lines=13> */
.L_x_736:
[----:B------:R-:W-:Y:S05]  /*36510*/  BSYNC B1 ;  /* 0x0000000000017941 */ /* 0x000fea0003800000 */
.L_x_735:
        /* <DEDUP_REMOVED lines=13> */
.L_x_738:
[----:B------:R-:W-:Y:S05]  /*365f0*/  BSYNC B1 ;  /* 0x0000000000017941 */ /* 0x000fea0003800000 */
.L_x_737:
        /* <DEDUP_REMOVED lines=13> */
.L_x_740:
[----:B------:R-:W-:Y:S05]  /*366d0*/  BSYNC B1 ;  /* 0x0000000000017941 */ /* 0x000fea0003800000 */
.L_x_739:
        /* <DEDUP_REMOVED lines=13> */
.L_x_742:
[----:B------:R-:W-:Y:S05]  /*367b0*/  BSYNC B1 ;  /* 0x0000000000017941 */ /* 0x000fea0003800000 */
.L_x_741:
        /* <DEDUP_REMOVED lines=13> */
.L_x_744:
[----:B------:R-:W-:Y:S05]  /*36890*/  BSYNC B1 ;  /* 0x0000000000017941 */ /* 0x000fea0003800000 */
.L_x_743:
        /* <DEDUP_REMOVED lines=13> */
.L_x_746:
[----:B------:R-:W-:Y:S05]  /*36970*/  BSYNC B1 ;  /* 0x0000000000017941 */ /* 0x000fea0003800000 */
.L_x_745:
        /* <DEDUP_REMOVED lines=13> */
.L_x_748:
[----:B------:R-:W-:Y:S05]  /*36a50*/  BSYNC B1 ;  /* 0x0000000000017941 */ /* 0x000fea0003800000 */
.L_x_747:
        /* <DEDUP_REMOVED lines=13> */
.L_x_750:
[----:B------:R-:W-:Y:S05]  /*36b30*/  BSYNC B1 ;  /* 0x0000000000017941 */ /* 0x000fea0003800000 */
.L_x_749:
        /* <DEDUP_REMOVED lines=13> */
.L_x_752:
[----:B------:R-:W-:Y:S05]  /*36c10*/  BSYNC B1 ;  /* 0x0000000000017941 */ /* 0x000fea0003800000 */
.L_x_751:
        /* <DEDUP_REMOVED lines=13> */
.L_x_754:
[----:B------:R-:W-:Y:S05]  /*36cf0*/  BSYNC B1 ;  /* 0x0000000000017941 */ /* 0x000fea0003800000 */
.L_x_753:
        /* <DEDUP_REMOVED lines=13> */
.L_x_756:
[----:B------:R-:W-:Y:S05]  /*36dd0*/  BSYNC B1 ;  /* 0x0000000000017941 */ /* 0x000fea0003800000 */
.L_x_755:
        /* <DEDUP_REMOVED lines=13> */
.L_x_758:
[----:B------:R-:W-:Y:S05]  /*36eb0*/  BSYNC B1 ;  /* 0x0000000000017941 */ /* 0x000fea0003800000 */
.L_x_757:
        /* <DEDUP_REMOVED lines=13> */
.L_x_760:
[----:B------:R-:W-:Y:S05]  /*36f90*/  BSYNC B1 ;  /* 0x0000000000017941 */ /* 0x000fea0003800000 */
.L_x_759:
        /* <DEDUP_REMOVED lines=13> */
.L_x_762:
[----:B------:R-:W-:Y:S05]  /*37070*/  BSYNC B1 ;  /* 0x0000000000017941 */ /* 0x000fea0003800000 */
.L_x_761:
        /* <DEDUP_REMOVED lines=13> */
.L_x_764:
[----:B------:R-:W-:Y:S05]  /*37150*/  BSYNC B1 ;  /* 0x0000000000017941 */ /* 0x000fea0003800000 */
.L_x_763:
        /* <DEDUP_REMOVED lines=13> */
.L_x_766:
[----:B------:R-:W-:Y:S05]  /*37230*/  BSYNC B1 ;  /* 0x0000000000017941 */ /* 0x000fea0003800000 */
.L_x_765:
        /* <DEDUP_REMOVED lines=13> */
.L_x_768:
[----:B------:R-:W-:Y:S05]  /*37310*/  BSYNC B1 ;  /* 0x0000000000017941 */ /* 0x000fea0003800000 */
.L_x_767:
        /* <DEDUP_REMOVED lines=13> */
.L_x_770:
[----:B------:R-:W-:Y:S05]  /*373f0*/  BSYNC B1 ;  /* 0x0000000000017941 */ /* 0x000fea0003800000 */
.L_x_769:
        /* <DEDUP_REMOVED lines=13> */
.L_x_772:
[----:B------:R-:W-:Y:S05]  /*374d0*/  BSYNC B1 ;  /* 0x0000000000017941 */ /* 0x000fea0003800000 */
.L_x_771:
        /* <DEDUP_REMOVED lines=13> */
.L_x_774:
[----:B------:R-:W-:Y:S05]  /*375b0*/  BSYNC B1 ;  /* 0x0000000000017941 */ /* 0x000fea0003800000 */
.L_x_773:
        /* <DEDUP_REMOVED lines=13> */
.L_x_776:
[----:B------:R-:W-:Y:S05]  /*37690*/  BSYNC B1 ;  /* 0x0000000000017941 */ /* 0x000fea0003800000 */
.L_x_775:
        /* <DEDUP_REMOVED lines=13> */
.L_x_778:
[----:B------:R-:W-:Y:S05]  /*37770*/  BSYNC B1 ;  /* 0x0000000000017941 */ /* 0x000fea0003800000 */
.L_x_777:
        /* <DEDUP_REMOVED lines=13> */
.L_x_780:
[----:B------:R-:W-:Y:S05]  /*37850*/  BSYNC B1 ;  /* 0x0000000000017941 */ /* 0x000fea0003800000 */
.L_x_779:
        /* <DEDUP_REMOVED lines=13> */
.L_x_782:
[----:B------:R-:W-:Y:S05]  /*37930*/  BSYNC B1 ;  /* 0x0000000000017941 */ /* 0x000fea0003800000 */
.L_x_781:
        /* <DEDUP_REMOVED lines=13> */
.L_x_784:
[----:B------:R-:W-:Y:S05]  /*37a10*/  BSYNC B1 ;  /* 0x0000000000017941 */ /* 0x000fea0003800000 */
.L_x_783:
        /* <DEDUP_REMOVED lines=13> */
.L_x_786:
[----:B------:R-:W-:Y:S05]  /*37af0*/  BSYNC B1 ;  /* 0x0000000000017941 */ /* 0x000fea0003800000 */
.L_x_785:
        /* <DEDUP_REMOVED lines=13> */
.L_x_788:
[----:B------:R-:W-:Y:S05]  /*37bd0*/  BSYNC B1 ;  /* 0x0000000000017941 */ /* 0x000fea0003800000 */
.L_x_787:
        /* <DEDUP_REMOVED lines=13> */
.L_x_790:
[----:B------:R-:W-:Y:S05]  /*37cb0*/  BSYNC B1 ;  /* 0x0000000000017941 */ /* 0x000fea0003800000 */
.L_x_789:
        /* <DEDUP_REMOVED lines=13> */
.L_x_792:
[----:B------:R-:W-:Y:S05]  /*37d90*/  BSYNC B1 ;  /* 0x0000000000017941 */ /* 0x000fea0003800000 */
.L_x_791:
        /* <DEDUP_REMOVED lines=13> */
.L_x_794:
[----:B------:R-:W-:Y:S05]  /*37e70*/  BSYNC B1 ;  /* 0x0000000000017941 */ /* 0x000fea0003800000 */
.L_x_793:
        /* <DEDUP_REMOVED lines=13> */
.L_x_796:
[----:B------:R-:W-:Y:S05]  /*37f50*/  BSYNC B1 ;  /* 0x0000000000017941 */ /* 0x000fea0003800000 */
.L_x_795:
        /* <DEDUP_REMOVED lines=13> */
.L_x_798:
[----:B------:R-:W-:Y:S05]  /*38030*/  BSYNC B1 ;  /* 0x0000000000017941 */ /* 0x000fea0003800000 */
.L_x_797:
        /* <DEDUP_REMOVED lines=13> */
.L_x_800:
[----:B------:R-:W-:Y:S05]  /*38110*/  BSYNC B1 ;  /* 0x0000000000017941 */ /* 0x000fea0003800000 */
.L_x_799:
        /* <DEDUP_REMOVED lines=13> */
.L_x_802:
[----:B------:R-:W-:Y:S05]  /*381f0*/  BSYNC B1 ;  /* 0x0000000000017941 */ /* 0x000fea0003800000 */
.L_x_801:
[----:B0-----:R-:W2:Y:S01]  /*38200*/  LDL.LU R3, [R1+0x848] ;  /* 0x0008480001037983 */ /* 0x001ea20000300800 */
[----:B-----5:R-:W-:Y:S01]  /*38210*/  LOP3.LUT R2, R2, 0xff, RZ, 0xc0, !PT ;  /* 0x000000ff02027812 */ /* 0x020fe200078ec0ff */
[----:B------:R-:W-:Y:S01]  /*38220*/  BSSY B1, `(.L_x_803) ;  /* 0x000000b000017945 */ /* 0x000fe20003800000 */
[----:B------:R-:W-:Y:S02]  /*38230*/  ISETP.LT.OR P0, PT, R0, 0x17a, !P0 ;  /* 0x0000017a0000780c */ /* 0x000fe40004701670 */
[----:B------:R-:W-:Y:S02]  /*38240*/  F2FP.F16.E4M3.UNPACK_B R2, R2 ;  /* 0x00000002ff02723e */ /* 0x000fe400020006ff */
[----:B------:R-:W-:-:S03]  /*38250*/  PRMT R0, RZ, 0x7610, R0 ;  /* 0x00007610ff007816 */ /* 0x000fc60000000000 */
[----:B------:R-:W-:-:S05]  /*38260*/  HADD2.F32 R2, -RZ, R2.H0_H0 ;  /* 0x20000002ff027230 */ /* 0x000fca0000004100 */
[----:B------:R-:W-:-:S04]  /*38270*/  FMUL R2, R2, UR25 ;  /* 0x0000001902027c20 */ /* 0x000fc80008400000 */
[----:B--2---:R-:W-:-:S05]  /*38280*/  FFMA R2, R3, UR26, R2 ;  /* 0x0000001a03027c23 */ /* 0x004fca0008000002 */
[----:B------:R-:W-:-:S05]  /*38290*/  F2FP.SATFINITE.E4M3.F32.PACK_AB_MERGE_C R3, RZ, R2, RZ ;  /* 0x00000002ff03723e */ /* 0x000fca00048070ff */
[----:B------:R0:W-:Y:S01]  /*382a0*/  @!P2 STG.E.U8 desc[UR30][R28.64+0x178], R3 ;  /* 0x000178031c00a986 */ /* 0x0001e2000c10111e */
[----:B------:R-:W-:Y:S05]  /*382b0*/  @P0 BRA `(.L_x_804) ;  /* 0x0000000000040947 */ /* 0x000fea0003800000 */
[----:B------:R2:W5:Y:S02]  /*382c0*/  LDG.E.U8 R0, desc[UR30][R6.64+0x179] ;  /* 0x0001791e06007981 */ /* 0x000564000c1e1100 */
.L_x_804:
[----:B------:R-:W-:Y:S05]  /*382d0*/  BSYNC B1 ;  /* 0x0000000000017941 */ /* 0x000fea0003800000 */
.L_x_803:
[----:B------:R-:W-:Y:S05]  /*382e0*/  @P0 BRA `(.L_x_805) ;  /* 0x0000007400840947 */ /* 0x000fea0003800000 */
[----:B------:R-:W2:Y:S01]  /*382f0*/  LDL.LU R2, [R1+0x84c] ;  /* 0x00084c0001027983 */ /* 0x000ea20000300800 */
[----:B-----5:R-:W-:-:S04]  /*38300*/  LOP3.LUT R0, R0, 0xff, RZ, 0xc0, !PT ;  /* 0x000000ff00007812 */ /* 0x020fc800078ec0ff */
[----:B------:R-:W-:-:S05]  /*38310*/  F2FP.F16.E4M3.UNPACK_B R0, R0 ;  /* 0x00000000ff00723e */ /* 0x000fca00020006ff */
[----:B------:R-:W-:-:S05]  /*38320*/  HADD2.F32 R0, -RZ, R0.H0_H0 ;  /* 0x20000000ff007230 */ /* 0x000fca0000004100 */
[----:B------:R-:W-:-:S04]  /*38330*/  FMUL R0, R0, UR25 ;  /* 0x0000001900007c20 */ /* 0x000fc80008400000 */
[----:B--2---:R-:W-:-:S05]  /*38340*/  FFMA R0, R2, UR26, R0 ;  /* 0x0000001a02007c23 */ /* 0x004fca0008000000 */
[----:B0-----:R-:W-:-:S05]  /*38350*/  F2FP.SATFINITE.E4M3.F32.PACK_AB_MERGE_C R3, RZ, R0, RZ ;  /* 0x00000000ff03723e */ /* 0x001fca00048070ff */
[----:B------:R0:W-:Y:S01]  /*38360*/  STG.E.U8 desc[UR30][R28.64+0x179], R3 ;  /* 0x000179031c007986 */ /* 0x0001e2000c10111e */
[----:B------:R-:W-:Y:S05]  /*38370*/  BRA `(.L_x_805) ;  /* 0x0000007400607947 */ /* 0x000fea0003800000 */
.L_x_36:
[----:B------:R-:W2:Y:S04]  /*38380*/  LDL.LU R38, [R1+0x300] ;  /* 0x0003000001267983 */ /* 0x000ea80000300800 */
[----:B------:R-:W3:Y:S04]  /*38390*/  LDL.LU R35, [R1+0x304] ;  /* 0x0003040001237983 */ /* 0x000ee80000300800 */
[----:B------:R-:W4:Y:S04]  /*383a0*/  LDL.LU R37, [R1+0x308] ;  /* 0x0003080001257983 */ /* 0x000f280000300800 */
[----:B------:R-:W4:Y:S04]  /*383b0*/  LDL.LU R36, [R1+0x30c] ;  /* 0x00030c0001247983 */ /* 0x000f280000300800 */
[----:B------:R-:W4:Y:S04]  /*383c0*/  LDL.LU R33, [R1+0x310] ;  /* 0x0003100001217983 */ /* 0x000f280000300800 */
[----:B------:R-:W4:Y:S01]  /*383d0*/  LDL.LU R32, [R1+0x314] ;  /* 0x0003140001207983 */ /* 0x000f220000300800 */
[----:B------:R-:W-:Y:S01]  /*383e0*/  ISETP.GE.AND P3, PT, R34, 0x1, PT ;  /* 0x000000012200780c */ /* 0x000fe20003f66270 */
[----:B-----5:R-:W-:Y:S01]  /*383f0*/  FMUL R2, R2, UR26 ;  /* 0x0000001a02027c20 */ /* 0x020fe20008400000 */
[----:B------:R-:W-:Y:S01]  /*38400*/  FMUL R3, R3, UR26 ;  /* 0x0000001a03037c20 */ /* 0x000fe20008400000 */
[----:B------:R-:W-:Y:S01]  /*38410*/  ISETP.GE.AND P2, PT, R34, 0x9, PT ;  /* 0x000000092200780c */ /* 0x000fe20003f46270 */
[----:B------:R-:W-:Y:S01]  /*38420*/  FMUL R4, R4, UR26 ;  /* 0x0000001a04047c20 */ /* 0x000fe20008400000 */
[----:B------:R-:W-:Y:S01]  /*38430*/  ISETP.LT.OR P0, PT, R0, 0x1, !P3 ;  /* 0x000000010000780c */ /* 0x000fe20005f01670 */
[----:B------:R-:W-:Y:S01]  /*38440*/  FMUL R5, R5, UR26 ;  /* 0x0000001a05057c20 */ /* 0x000fe20008400000 */
[----:B------:R-:W-:Y:S01]  /*38450*/  F2FP.SATFINITE.E4M3.F32.PACK_AB_MERGE_C R2, RZ, R2, RZ ;  /* 0x00000002ff02723e */ /* 0x000fe200048070ff */
[----:B------:R-:W-:Y:S01]  /*38460*/  FMUL R6, R6, UR26 ;  /* 0x0000001a06067c20 */ /* 0x000fe20008400000 */
[----:B------:R-:W-:Y:S01]  /*38470*/  F2FP.SATFINITE.E4M3.F32.PACK_AB_MERGE_C R3, RZ, R3, RZ ;  /* 0x00000003ff03723e */ /* 0x000fe200048070ff */
[----:B------:R-:W-:Y:S01]  /*38480*/  FMUL R7, R7, UR26 ;  /* 0x0000001a07077c20 */ /* 0x000fe20008400000 */
[----:B------:R-:W-:Y:S01]  /*38490*/  ISETP.LT.OR P1, PT, R0, 0x2, !P2 ;  /* 0x000000020000780c */ /* 0x000fe20005721670 */
[----:B------:R-:W-:Y:S01]  /*384a0*/  FMUL R8, R8, UR26 ;  /* 0x0000001a08087c20 */ /* 0x000fe20008400000 */
[----:B------:R-:W-:Y:S01]  /*384b0*/  ISETP.LT.OR P5, PT, R0, 0x9, !P3 ;  /* 0x000000090000780c */ /* 0x000fe20005fa1670 */
[----:B------:R-:W-:Y:S01]  /*384c0*/  FMUL R9, R9, UR26 ;  /* 0x0000001a09097c20 */ /* 0x000fe20008400000 */
[----:B------:R-:W-:Y:S01]  /*384d0*/  F2FP.SATFINITE.E4M3.F32.PACK_AB_MERGE_C R4, RZ, R4, RZ ;  /* 0x00000004ff04723e */ /* 0x000fe200048070ff */
[----:B------:R-:W-:Y:S01]  /*384e0*/  FMUL R10, R10, UR26 ;  /* 0x0000001a0a0a7c20 */ /* 0x000fe20008400000 */
[----:B------:R-:W-:Y:S01]  /*384f0*/  F2FP.SATFINITE.E4M3.F32.PACK_AB_MERGE_C R5, RZ, R5, RZ ;  /* 0x00000005ff05723e */ /* 0x000fe200048070ff */
[----:B------:R2:W-:Y:S01]  /*38500*/  @!P0 STG.E.U8 desc[UR30][R24.64], R2 ;  /* 0x0000000218008986 */ /* 0x0005e2000c10111e */
[----:B------:R-:W-:Y:S01]  /*38510*/  ISETP.LT.OR P0, PT, R0, 0x2, !P3 ;  /* 0x000000020000780c */ /* 0x000fe20005f01670 */
[----:B------:R-:W-:Y:S01]  /*38520*/  FMUL R11, R11, UR26 ;  /* 0x0000001a0b0b7c20 */ /* 0x000fe20008400000 */
[----:B------:R-:W-:Y:S01]  /*38530*/  F2FP.SATFINITE.E4M3.F32.PACK_AB_MERGE_C R6, RZ, R6, RZ ;  /* 0x00000006ff06723e */ /* 0x000fe200048070ff */
        /* <DEDUP_REMOVED lines=10> */
[----:B------:R0:W-:Y:S01]  /*385e0*/  @!P0 STG.E.U8 desc[UR30][R24.64+0x1], R3 ;  /* 0x0000010318008986 */ /* 0x0001e2000c10111e */
[C---:B------:R-:W-:Y:S01]  /*385f0*/  ISETP.LT.OR P0, PT, R0.reuse, 0x1, !P2 ;  /* 0x000000010000780c */ /* 0x040fe20005701670 */
[----:B------:R-:W-:Y:S01]  /*38600*/  FMUL R17, R17, UR26 ;  /* 0x0000001a11117c20 */ /* 0x000fe20008400000 */
[----:B------:R-:W-:Y:S01]  /*38610*/  F2FP.SATFINITE.E4M3.F32.PACK_AB_MERGE_C R12, RZ, R12, RZ ;  /* 0x0000000cff0c723e */ /* 0x000fe200048070ff */
[----:B------:R-:W-:Y:S01]  /*38620*/  @!P1 STG.E.U8 desc[UR30][R26.64+0x1], R5 ;  /* 0x000001051a009986 */ /* 0x000fe2000c10111e */
        /* <DEDUP_REMOVED lines=23> */
[----:B------:R-:W-:Y:S01]  /*387a0*/  @!P0 STG.E.U8 desc[UR30][R24.64+0x9], R7 ;  /* 0x0000090718008986 */ /* 0x000fe2000c10111e */
[C---:B------:R-:W-:Y:S01]  /*387b0*/  ISETP.LT.OR P0, PT, R0.reuse, 0x11, !P3 ;  /* 0x000000110000780c */ /* 0x040fe20005f01670 */
[----:B------:R-:W-:Y:S01]  /*387c0*/  FMUL R219, R219, UR26 ;  /* 0x0000001adbdb7c20 */ /* 0x000fe20008400000 */
[----:B------:R-:W-:Y:S01]  /*387d0*/  F2FP.SATFINITE.E4M3.F32.PACK_AB_MERGE_C R22, RZ, R22, RZ ;  /* 0x00000016ff16723e */ /* 0x000fe200048070ff */
[----:B------:R-:W-:Y:S01]  /*387e0*/  @!P1 STG.E.U8 desc[UR30][R26.64+0x8], R8 ;  /* 0x000008081a009986 */ /* 0x000fe2000c10111e */
        /* <DEDUP_REMOVED lines=18> */
[C---:B------:R-:W-:Y:S01]  /*38910*/  ISETP.LT.OR P5, PT, R0.reuse, 0x1a, !P3 ;  /* 0x0000001a0000780c */ /* 0x040fe20005fa1670 */
[----:B------:R-:W-:Y:S01]  /*38920*/  FMUL R225, R225, UR26 ;  /* 0x0000001ae1e17c20 */ /* 0x000fe20008400000 */
[----:B------:R-:W-:Y:S01]  /*38930*/  ISETP.LT.OR P6, PT, R0, 0x3a, !P3 ;  /* 0x0000003a0000780c */ /* 0x000fe20005fc1670 */
        /* <DEDUP_REMOVED lines=42> */
[----:B------:R-:W4:Y:S01]  /*38be0*/  LDL.LU R40, [R1+0x318] ;  /* 0x0003180001287983 */ /* 0x000f220000300800 */
[----:B------:R-:W-:-:S02]  /*38bf0*/  F2FP.SATFINITE.E4M3.F32.PACK_AB_MERGE_C R232, RZ, R232, RZ ;  /* 0x000000e8ffe8723e */ /* 0x000fc400048070ff */
[----:B------:R-:W-:Y:S01]  /*38c00*/  F2FP.SATFINITE.E4M3.F32.PACK_AB_MERGE_C R233, RZ, R233, RZ ;  /* 0x000000e9ffe9723e */ /* 0x000fe200048070ff */
[----:B------:R-:W-:Y:S01]  /*38c10*/  @!P0 STG.E.U8 desc[UR30][R24.64+0x28], R22 ;  /* 0x0000281618008986 */ /* 0x000fe2000c10111e */
[C---:B------:R-:W-:Y:S02]  /*38c20*/  ISETP.LT.OR P0, PT, R0.reuse, 0x2a, !P2 ;  /* 0x0000002a0000780c */ /* 0x040fe40005701670 */
[----:B------:R-:W-:Y:S01]  /*38c30*/  F2FP.SATFINITE.E4M3.F32.PACK_AB_MERGE_C R234, RZ, R234, RZ ;  /* 0x000000eaffea723e */ /* 0x000fe200048070ff */
[----:B------:R-:W-:Y:S01]  /*38c40*/  @!P1 STG.E.U8 desc[UR30][R24.64+0x29], R23 ;  /* 0x0000291718009986 */ /* 0x000fe2000c10111e */
[C---:B------:R-:W-:Y:S02]  /*38c50*/  ISETP.LT.OR P1, PT, R0.reuse, 0x31, !P3 ;  /* 0x000000310000780c */ /* 0x040fe40005f21670 */
[----:B------:R-:W-:Y:S01]  /*38c60*/  F2FP.SATFINITE.E4M3.F32.PACK_AB_MERGE_C R235, RZ, R235, RZ ;  /* 0x000000ebffeb723e */ /* 0x000fe200048070ff */
[----:B------:R-:W-:Y:S01]  /*38c70*/  @!P5 STG.E.U8 desc[UR30][R26.64+0x28], R216 ;  /* 0x000028d81a00d986 */ /* 0x000fe2000c10111e */
[----:B------:R-:W-:-:S02]  /*38c80*/  ISETP.LT.OR P5, PT, R0, 0x32, !P3 ;  /* 0x000000320000780c */ /* 0x000fc40005fa1670 */
[----:B------:R-:W-:Y:S01]  /*38c90*/  F2FP.SATFINITE.E4M3.F32.PACK_AB_MERGE_C R236, RZ, R236, RZ ;  /* 0x000000ecffec723e */ /* 0x000fe200048070ff */
[----:B------:R-:W4:Y:S04]  /*38ca0*/  LDL.LU R39, [R1+0x31c] ;  /* 0x00031c0001277983 */ /* 0x000f280000300800 */
[----:B------:R-:W-:Y:S01]  /*38cb0*/  @!P0 STG.E.U8 desc[UR30][R26.64+0x29], R217 ;  /* 0x000029d91a008986 */ /* 0x000fe2000c10111e */
[----:B------:R-:W-:-:S03]  /*38cc0*/  ISETP.LT.OR P0, PT, R0, 0x31, !P2 ;  /* 0x000000310000780c */ /* 0x000fc60005701670 */
[----:B------:R-:W-:Y:S01]  /*38cd0*/  @!P1 STG.E.U8 desc[UR30][R24.64+0x30], R218 ;  /* 0x000030da18009986 */ /* 0x000fe2000c10111e */
[----:B------:R-:W-:-:S03]  /*38ce0*/  ISETP.LT.OR P1, PT, R0, 0x32, !P2 ;  /* 0x000000320000780c */ /* 0x000fc60005721670 */
[----:B------:R-:W-:Y:S01]  /*38cf0*/  @!P5 STG.E.U8 desc[UR30][R24.64+0x31], R219 ;  /* 0x000031db1800d986 */ /* 0x000fe2000c10111e */
[----:B------:R-:W-:-:S05]  /*38d00*/  ISETP.LT.OR P5, PT, R0, 0x39, !P3 ;  /* 0x000000390000780c */ /* 0x000fca0005fa1670 */
[----:B------:R-:W-:Y:S01]  /*38d10*/  @!P0 STG.E.U8 desc[UR30][R26.64+0x30], R220 ;  /* 0x000030dc1a008986 */ /* 0x000fe2000c10111e */
[----:B------:R-:W-:-:S03]  /*38d20*/  ISETP.LT.OR P0, PT, R0, 0x39, !P2 ;  /* 0x000000390000780c */ /* 0x000fc60005701670 */
        /* <DEDUP_REMOVED lines=29> */
[----:B------:R-:W-:Y:S02]  /*38f00*/  ISETP.LT.OR P6, PT, R0, 0x5a, !P3 ;  /* 0x0000005a0000780c */ /* 0x000fe40005fc1670 */
[----:B------:R-:W-:Y:S01]  /*38f10*/  F2FP.SATFINITE.E4M3.F32.PACK_AB_MERGE_C R237, RZ, R237, RZ ;  /* 0x000000edffed723e */ /* 0x000fe200048070ff */
[----:B------:R-:W-:Y:S04]  /*38f20*/  @!P0 STG.E.U8 desc[UR30][R26.64+0x50], R236 ;  /* 0x000050ec1a008986 */ /* 0x000fe8000c10111e */
[----:B------:R-:W-:Y:S01]  /*38f30*/  @!P1 STG.E.U8 desc[UR30][R26.64+0x51], R237 ;  /* 0x000051ed1a009986 */ /* 0x000fe2000c10111e */
[----:B--2---:R-:W-:-:S03]  /*38f40*/  FMUL R2, R38, UR26 ;  /* 0x0000001a26027c20 */ /* 0x004fc60008400000 */
[----:B------:R-:W2:Y:S02]  /*38f50*/  LDL.LU R38, [R1+0x320] ;  /* 0x0003200001267983 */ /* 0x000ea40000300800 */
[----:B0-----:R-:W-:Y:S01]  /*38f60*/  F2FP.SATFINITE.E4M3.F32.PACK_AB_MERGE_C R3, RZ, R2, RZ ;  /* 0x00000002ff03723e */ /* 0x001fe200048070ff */
[----:B---3--:R-:W-:Y:S02]  /*38f70*/  FMUL R2, R35, UR26 ;  /* 0x0000001a23027c20 */ /* 0x008fe40008400000 */
[----:B------:R-:W3:Y:S04]  /*38f80*/  LDL.LU R35, [R1+0x324] ;  /* 0x0003240001237983 */ /* 0x000ee80000300800 */
[----:B------:R0:W-:Y:S01]  /*38f90*/  @!P5 STG.E.U8 desc[UR30][R24.64+0x58], R3 ;  /* 0x000058031800d986 */ /* 0x0001e2000c10111e */
[----:B----4-:R-:W-:Y:S01]  /*38fa0*/  FMUL R4, R37, UR26 ;  /* 0x0000001a25047c20 */ /* 0x010fe20008400000 */
[----:B0-----:R-:W-:Y:S01]  /*38fb0*/  F2FP.SATFINITE.E4M3.F32.PACK_AB_MERGE_C R3, RZ, R2, RZ ;  /* 0x00000002ff03723e */ /* 0x001fe200048070ff */
[----:B------:R-:W-:-:S04]  /*38fc0*/  FMUL R2, R36, UR26 ;  /* 0x0000001a24027c20 */ /* 0x000fc80008400000 */
[----:B------:R0:W-:Y:S01]  /*38fd0*/  @!P6 STG.E.U8 desc[UR30][R24.64+0x59], R3 ;  /* 0x000059031800e986 */ /* 0x0001e2000c10111e */
[----:B------:R-:W-:Y:S02]  /*38fe0*/  F2FP.SATFINITE.E4M3.F32.PACK_AB_MERGE_C R5, RZ, R4, RZ ;  /* 0x00000004ff05723e */ /* 0x000fe400048070ff */
[----:B------:R-:W-:Y:S01]  /*38ff0*/  F2FP.SATFINITE.E4M3.F32.PACK_AB_MERGE_C R4, RZ, R2, RZ ;  /* 0x00000002ff04723e */ /* 0x000fe200048070ff */
[----:B------:R-:W-:Y:S01]  /*39000*/  FMUL R2, R32, UR26 ;  /* 0x0000001a20027c20 */ /* 0x000fe20008400000 */
[----:B0-----:R-:W-:Y:S02]  /*39010*/  FMUL R3, R33, UR26 ;  /* 0x0000001a21037c20 */ /* 0x001fe40008400000 */
[----:B------:R-:W4:Y:S04]  /*39020*/  LDL.LU R33, [R1+0x328] ;  /* 0x0003280001217983 */ /* 0x000f280000300800 */
[----:B------:R-:W4:Y:S04]  /*39030*/  LDL.LU R37, [R1+0x32c] ;  /* 0x00032c0001257983 */ /* 0x000f280000300800 */
[----:B------:R-:W4:Y:S01]  /*39040*/  LDL.LU R32, [R1+0x330] ;  /* 0x0003300001207983 */ /* 0x000f220000300800 */
[----:B------:R-:W-:-:S02]  /*39050*/  ISETP.LT.OR P0, PT, R0, 0x59, !P2 ;  /* 0x000000590000780c */ /* 0x000fc40005701670 */
[C---:B------:R-:W-:Y:S01]  /*39060*/  ISETP.LT.OR P1, PT, R0.reuse, 0x5a, !P2 ;  /* 0x0000005a0000780c */ /* 0x040fe20005721670 */
[----:B------:R-:W4:Y:S01]  /*39070*/  LDL.LU R36, [R1+0x334] ;  /* 0x0003340001247983 */ /* 0x000f220000300800 */
[C---:B------:R-:W-:Y:S02]  /*39080*/  ISETP.LT.OR P5, PT, R0.reuse, 0x61, !P3 ;  /* 0x000000610000780c */ /* 0x040fe40005fa1670 */
[----:B------:R-:W-:Y:S02]  /*39090*/  ISETP.LT.OR P6, PT, R0, 0x62, !P3 ;  /* 0x000000620000780c */ /* 0x000fe40005fc1670 */
[----:B------:R-:W-:Y:S02]  /*390a0*/  F2FP.SATFINITE.E4M3.F32.PACK_AB_MERGE_C R3, RZ, R3, RZ ;  /* 0x00000003ff03723e */ /* 0x000fe400048070ff */
[----:B------:R-:W-:-:S03]  /*390b0*/  F2FP.SATFINITE.E4M3.F32.PACK_AB_MERGE_C R2, RZ, R2, RZ ;  /* 0x00000002ff02723e */ /* 0x000fc600048070ff */
[----:B------:R0:W-:Y:S01]  /*390c0*/  @!P0 STG.E.U8 desc[UR30][R26.64+0x58], R5 ;  /* 0x000058051a008986 */ /* 0x0001e2000c10111e */
[----:B------:R-:W-:-:S03]  /*390d0*/  ISETP.LT.OR P0, PT, R0, 0x61, !P2 ;  /* 0x000000610000780c */ /* 0x000fc60005701670 */
[----:B------:R1:W-:Y:S01]  /*390e0*/  @!P1 STG.E.U8 desc[UR30][R26.64+0x59], R4 ;  /* 0x000059041a009986 */ /* 0x0003e2000c10111e */
[----:B------:R-:W-:-:S03]  /*390f0*/  ISETP.LT.OR P1, PT, R0, 0x62, !P2 ;  /* 0x000000620000780c */ /* 0x000fc60005721670 */
[----:B------:R2:W-:Y:S01]  /*39100*/  @!P5 STG.E.U8 desc[UR30][R24.64+0x60], R3 ;  /* 0x000060031800d986 */ /* 0x0005e2000c10111e */
[----:B------:R-:W-:-:S03]  /*39110*/  ISETP.LT.OR P5, PT, R0, 0x69, !P3 ;  /* 0x000000690000780c */ /* 0x000fc60005fa1670 */
[----:B------:R3:W-:Y:S01]  /*39120*/  @!P6 STG.E.U8 desc[UR30][R24.64+0x61], R2 ;  /* 0x000061021800e986 */ /* 0x0007e2000c10111e */
[----:B0-----:R-:W-:-:S03]  /*39130*/  FMUL R5, R40, UR26 ;  /* 0x0000001a28057c20 */ /* 0x001fc60008400000 */
[----:B------:R-:W4:Y:S02]  /*39140*/  LDL.LU R40, [R1+0x338] ;  /* 0x0003380001287983 */ /* 0x000f240000300800 */
[----:B------:R-:W-:-:S05]  /*39150*/  F2FP.SATFINITE.E4M3.F32.PACK_AB_MERGE_C R5, RZ, R5, RZ ;  /* 0x00000005ff05723e */ /* 0x000fca00048070ff */
[----:B------:R4:W-:Y:S01]  /*39160*/  @!P0 STG.E.U8 desc[UR30][R26.64+0x60], R5 ;  /* 0x000060051a008986 */ /* 0x0009e2000c10111e */
[----:B-1----:R-:W-:-:S05]  /*39170*/  FMUL R4, R39, UR26 ;  /* 0x0000001a27047c20 */ /* 0x002fca0008400000 */
[----:B------:R-:W-:-:S05]  /*39180*/  F2FP.SATFINITE.E4M3.F32.PACK_AB_MERGE_C R4, RZ, R4, RZ ;  /* 0x00000004ff04723e */ /* 0x000fca00048070ff */
[----:B------:R-:W-:Y:S01]  /*39190*/  @!P1 STG.E.U8 desc[UR30][R26.64+0x61], R4 ;  /* 0x000061041a009986 */ /* 0x000fe2000c10111e */
[----:B--2---:R-:W-:-:S03]  /*391a0*/  FMUL R3, R38, UR26 ;  /* 0x0000001a26037c20 */ /* 0x004fc60008400000 */
[----:B------:R-:W2:Y:S01]  /*391b0*/  LDL.LU R38, [R1+0x33c] ;  /* 0x00033c0001267983 */ /* 0x000ea20000300800 */
[----:B---3--:R-:W-:-:S03]  /*391c0*/  FMUL R2, R35, UR26 ;  /* 0x0000001a23027c20 */ /* 0x008fc60008400000 */
[----:B------:R-:W3:Y:S01]  /*391d0*/  LDL.LU R35, [R1+0x340] ;  /* 0x0003400001237983 */ /* 0x000ee20000300800 */
[----:B------:R-:W-:-:S05]  /*391e0*/  F2FP.SATFINITE.E4M3.F32.PACK_AB_MERGE_C R3, RZ, R3, RZ ;  /* 0x00000003ff03723e */ /* 0x000fca00048070ff */
[----:B------:R0:W-:Y:S01]  /*391f0*/  @!P5 STG.E.U8 desc[UR30][R24.64+0x68], R3 ;  /* 0x000068031800d986 */ /* 0x0001e2000c10111e */
[----:B----4-:R-:W-:-:S03]  /*39200*/  FMUL R5, R33, UR26 ;  /* 0x0000001a21057c20 */ /* 0x010fc60008400000 */
[----:B------:R-:W4:Y:S01]  /*39210*/  LDL.LU R33, [R1+0x344] ;  /* 0x0003440001217983 */ /* 0x000f220000300800 */
[----:B0-----:R-:W-:-:S03]  /*39220*/  FMUL R3, R32, UR26 ;  /* 0x0000001a20037c20 */ /* 0x001fc60008400000 */
[----:B------:R-:W4:Y:S01]  /*39230*/  LDL.LU R32, [R1+0x348] ;  /* 0x0003480001207983 */ /* 0x000f220000300800 */
[C---:B------:R-:W-:Y:S02]  /*39240*/  ISETP.LT.OR P6, PT, R0.reuse, 0x6a, !P3 ;  /* 0x0000006a0000780c */ /* 0x040fe40005fc1670 */
[----:B------:R-:W-:Y:S02]  /*39250*/  F2FP.SATFINITE.E4M3.F32.PACK_AB_MERGE_C R2, RZ, R2, RZ ;  /* 0x00000002ff02723e */ /* 0x000fe400048070ff */
[C---:B------:R-:W-:Y:S01]  /*39260*/  ISETP.LT.OR P0, PT, R0.reuse, 0x69, !P2 ;  /* 0x000000690000780c */ /* 0x040fe20005701670 */
[----:B------:R-:W-:Y:S01]  /*39270*/  FMUL R4, R37, UR26 ;  /* 0x0000001a25047c20 */ /* 0x000fe20008400000 */
[C---:B------:R-:W-:Y:S01]  /*39280*/  ISETP.LT.OR P1, PT, R0.reuse, 0x6a, !P2 ;  /* 0x0000006a0000780c */ /* 0x040fe20005721670 */
[----:B------:R-:W4:Y:S01]  /*39290*/  LDL.LU R39, [R1+0x34c] ;  /* 0x00034c0001277983 */ /* 0x000f220000300800 */
[----:B------:R-:W-:-:S03]  /*392a0*/  ISETP.LT.OR P5, PT, R0, 0x71, !P3 ;  /* 0x000000710000780c */ /* 0x000fc60005fa1670 */
[----:B------:R-:W4:Y:S01]  /*392b0*/  LDL.LU R37, [R1+0x350] ;  /* 0x0003500001257983 */ /* 0x000f220000300800 */
[----:B------:R-:W-:-:S03]  /*392c0*/  F2FP.SATFINITE.E4M3.F32.PACK_AB_MERGE_C R5, RZ, R5, RZ ;  /* 0x00000005ff05723e */ /* 0x000fc600048070ff */
[----:B------:R0:W-:Y:S01]  /*392d0*/  @!P6 STG.E.U8 desc[UR30][R24.64+0x69], R2 ;  /* 0x000069021800e986 */ /* 0x0001e2000c10111e */
[----:B------:R-:W-:Y:S02]  /*392e0*/  ISETP.LT.OR P6, PT, R0, 0x72, !P3 ;  /* 0x000000720000780c */ /* 0x000fe40005fc1670 */
[----:B------:R-:W-:Y:S02]  /*392f0*/  F2FP.SATFINITE.E4M3.F32.PACK_AB_MERGE_C R4, RZ, R4, RZ ;  /* 0x00000004ff04723e */ /* 0x000fe400048070ff */
[----:B------:R-:W-:Y:S01]  /*39300*/  F2FP.SATFINITE.E4M3.F32.PACK_AB_MERGE_C R3, RZ, R3, RZ ;  /* 0x00000003ff03723e */ /* 0x000fe200048070ff */
[----:B------:R1:W-:Y:S01]  /*39310*/  @!P0 STG.E.U8 desc[UR30][R26.64+0x68], R5 ;  /* 0x000068051a008986 */ /* 0x0003e2000c10111e */
[----:B0-----:R-:W-:-:S03]  /*39320*/  FMUL R2, R36, UR26 ;  /* 0x0000001a24027c20 */ /* 0x001fc60008400000 */
[----:B------:R0:W-:Y:S01]  /*39330*/  @!P1 STG.E.U8 desc[UR30][R26.64+0x69], R4 ;  /* 0x000069041a009986 */ /* 0x0001e2000c10111e */
[----:B------:R-:W-:-:S03]  /*39340*/  ISETP.LT.OR P1, PT, R0, 0x72, !P2 ;  /* 0x000000720000780c */ /* 0x000fc60005721670 */
[----:B------:R-:W4:Y:S01]  /*39350*/  LDL.LU R36, [R1+0x354] ;  /* 0x0003540001247983 */ /* 0x000f220000300800 */
[----:B-1----:R-:W-:-:S03]  /*39360*/  F2FP.SATFINITE.E4M3.F32.PACK_AB_MERGE_C R5, RZ, R2, RZ ;  /* 0x00000002ff05723e */ /* 0x002fc600048070ff */
[----:B------:R-:W-:Y:S04]  /*39370*/  @!P5 STG.E.U8 desc[UR30][R24.64+0x70], R3 ;  /* 0x000070031800d986 */ /* 0x000fe8000c10111e */
[----:B------:R1:W-:Y:S01]  /*39380*/  @!P6 STG.E.U8 desc[UR30][R24.64+0x71], R5 ;  /* 0x000071051800e986 */ /* 0x0003e2000c10111e */
[----:B0-----:R-:W-:-:S05]  /*39390*/  FMUL R4, R40, UR26 ;  /* 0x0000001a28047c20 */ /* 0x001fca0008400000 */
[----:B-1----:R-:W-:Y:S01]  /*393a0*/  F2FP.SATFINITE.E4M3.F32.PACK_AB_MERGE_C R5, RZ, R4, RZ ;  /* 0x00000004ff05723e */ /* 0x002fe200048070ff */
[----:B--2---:R-:W-:Y:S02]  /*393b0*/  FMUL R3, R38, UR26 ;  /* 0x0000001a26037c20 */ /* 0x004fe40008400000 */
[----:B------:R-:W2:Y:S01]  /*393c0*/  LDL.LU R38, [R1+0x358] ;  /* 0x0003580001267983 */ /* 0x000ea20000300800 */
[----:B---3--:R-:W-:-:S03]  /*393d0*/  FMUL R2, R35, UR26 ;  /* 0x0000001a23027c20 */ /* 0x008fc60008400000 */
[----:B------:R-:W3:Y:S01]  /*393e0*/  LDL.LU R35, [R1+0x35c] ;  /* 0x00035c0001237983 */ /* 0x000ee20000300800 */
[----:B------:R-:W-:Y:S02]  /*393f0*/  F2FP.SATFINITE.E4M3.F32.PACK_AB_MERGE_C R4, RZ, R3, RZ ;  /* 0x00000003ff04723e */ /* 0x000fe400048070ff */
[----:B------:R-:W-:-:S03]  /*39400*/  F2FP.SATFINITE.E4M3.F32.PACK_AB_MERGE_C R3, RZ, R2, RZ ;  /* 0x00000002ff03723e */ /* 0x000fc600048070ff */
[----:B------:R0:W-:Y:S01]  /*39410*/  @!P1 STG.E.U8 desc[UR30][R26.64+0x71], R4 ;  /* 0x000071041a009986 */ /* 0x0001e2000c10111e */
[----:B----4-:R-:W-:-:S03]  /*39420*/  FMUL R2, R33, UR26 ;  /* 0x0000001a21027c20 */ /* 0x010fc60008400000 */
[----:B------:R-:W4:Y:S01]  /*39430*/  LDL.LU R33, [R1+0x360] ;  /* 0x0003600001217983 */ /* 0x000f220000300800 */
[----:B0-----:R-:W-:-:S03]  /*39440*/  FMUL R4, R32, UR26 ;  /* 0x0000001a20047c20 */ /* 0x001fc60008400000 */
[----:B------:R-:W4:Y:S01]  /*39450*/  LDL.LU R32, [R1+0x364] ;  /* 0x0003640001207983 */ /* 0x000f220000300800 */
[C---:B------:R-:W-:Y:S02]  /*39460*/  ISETP.LT.OR P0, PT, R0.reuse, 0x71, !P2 ;  /* 0x000000710000780c */ /* 0x040fe40005701670 */
[C---:B------:R-:W-:Y:S01]  /*39470*/  ISETP.LT.OR P5, PT, R0.reuse, 0x79, !P3 ;  /* 0x000000790000780c */ /* 0x040fe20005fa1670 */
[----:B------:R-:W4:Y:S01]  /*39480*/  LDL.LU R40, [R1+0x368] ;  /* 0x0003680001287983 */ /* 0x000f220000300800 */
[C---:B------:R-:W-:Y:S02]  /*39490*/  ISETP.LT.OR P6, PT, R0.reuse, 0x7a, !P3 ;  /* 0x0000007a0000780c */ /* 0x040fe40005fc1670 */
[----:B------:R-:W-:-:S07]  /*394a0*/  ISETP.LT.OR P1, PT, R0, 0x7a, !P2 ;  /* 0x0000007a0000780c */ /* 0x000fce0005721670 */
[----:B------:R0:W-:Y:S01]  /*394b0*/  @!P0 STG.E.U8 desc[UR30][R26.64+0x70], R5 ;  /* 0x000070051a008986 */ /* 0x0001e2000c10111e */
[----:B------:R-:W-:-:S03]  /*394c0*/  ISETP.LT.OR P0, PT, R0, 0x79, !P2 ;  /* 0x000000790000780c */ /* 0x000fc60005701670 */
[----:B------:R1:W-:Y:S01]  /*394d0*/  @!P5 STG.E.U8 desc[UR30][R24.64+0x78], R3 ;  /* 0x000078031800d986 */ /* 0x0003e2000c10111e */
[C---:B------:R-:W-:Y:S02]  /*394e0*/  ISETP.LT.OR P5, PT, R0.reuse, 0x81, !P3 ;  /* 0x000000810000780c */ /* 0x040fe40005fa1670 */
[----:B0-----:R-:W-:Y:S01]  /*394f0*/  F2FP.SATFINITE.E4M3.F32.PACK_AB_MERGE_C R5, RZ, R2, RZ ;  /* 0x00000002ff05723e */ /* 0x001fe200048070ff */
[----:B------:R-:W-:Y:S01]  /*39500*/  FMUL R2, R37, UR26 ;  /* 0x0000001a25027c20 */ /* 0x000fe20008400000 */
[----:B-1----:R-:W-:Y:S02]  /*39510*/  FMUL R3, R39, UR26 ;  /* 0x0000001a27037c20 */ /* 0x002fe40008400000 */
[----:B------:R-:W4:Y:S04]  /*39520*/  LDL.LU R39, [R1+0x36c] ;  /* 0x00036c0001277983 */ /* 0x000f280000300800 */
[----:B------:R-:W4:Y:S04]  /*39530*/  LDL.LU R37, [R1+0x370] ;  /* 0x0003700001257983 */ /* 0x000f280000300800 */
[----:B------:R0:W-:Y:S01]  /*39540*/  @!P6 STG.E.U8 desc[UR30][R24.64+0x79], R5 ;  /* 0x000079051800e986 */ /* 0x0001e2000c10111e */
[----:B------:R-:W-:-:S02]  /*39550*/  ISETP.LT.OR P6, PT, R0, 0x82, !P3 ;  /* 0x000000820000780c */ /* 0x000fc40005fc1670 */
[----:B0-----:R-:W-:Y:S02]  /*39560*/  F2FP.SATFINITE.E4M3.F32.PACK_AB_MERGE_C R5, RZ, R4, RZ ;  /* 0x00000004ff05723e */ /* 0x001fe400048070ff */
[----:B------:R-:W-:Y:S02]  /*39570*/  F2FP.SATFINITE.E4M3.F32.PACK_AB_MERGE_C R4, RZ, R3, RZ ;  /* 0x00000003ff04723e */ /* 0x000fe400048070ff */
[----:B------:R-:W-:Y:S01]  /*39580*/  F2FP.SATFINITE.E4M3.F32.PACK_AB_MERGE_C R3, RZ, R2, RZ ;  /* 0x00000002ff03723e */ /* 0x000fe200048070ff */
[----:B------:R-:W-:Y:S02]  /*39590*/  FMUL R2, R36, UR26 ;  /* 0x0000001a24027c20 */ /* 0x000fe40008400000 */
[----:B------:R-:W4:Y:S04]  /*395a0*/  LDL.LU R36, [R1+0x374] ;  /* 0x0003740001247983 */ /* 0x000f280000300800 */
[----:B------:R-:W-:Y:S04]  /*395b0*/  @!P0 STG.E.U8 desc[UR30][R26.64+0x78], R5 ;  /* 0x000078051a008986 */ /* 0x000fe8000c10111e */
[----:B------:R-:W-:Y:S04]  /*395c0*/  @!P1 STG.E.U8 desc[UR30][R26.64+0x79], R4 ;  /* 0x000079041a009986 */ /* 0x000fe8000c10111e */
[----:B------:R0:W-:Y:S02]  /*395d0*/  @!P5 STG.E.U8 desc[UR30][R24.64+0x80], R3 ;  /* 0x000080031800d986 */ /* 0x0001e4000c10111e */
[----:B0-----:R-:W-:-:S05]  /*395e0*/  F2FP.SATFINITE.E4M3.F32.PACK_AB_MERGE_C R3, RZ, R2, RZ ;  /* 0x00000002ff03723e */ /* 0x001fca00048070ff */
[----:B------:R4:W-:Y:S01]  /*395f0*/  @!P6 STG.E.U8 desc[UR30][R24.64+0x81], R3 ;  /* 0x000081031800e986 */ /* 0x0009e2000c10111e */
[----:B--2---:R-:W-:Y:S01]  /*39600*/  FMUL R4, R38, UR26 ;  /* 0x0000001a26047c20 */ /* 0x004fe20008400000 */
[----:B---3--:R-:W-:Y:S02]  /*39610*/  FMUL R2, R35, UR26 ;  /* 0x0000001a23027c20 */ /* 0x008fe40008400000 */
[----:B------:R-:W2:Y:S04]  /*39620*/  LDL.LU R35, [R1+0x378] ;  /* 0x0003780001237983 */ /* 0x000ea80000300800 */
[----:B------:R-:W3:Y:S01]  /*39630*/  LDL.LU R38, [R1+0x37c] ;  /* 0x00037c0001267983 */ /* 0x000ee20000300800 */
[----:B------:R-:W-:Y:S02]  /*39640*/  F2FP.SATFINITE.E4M3.F32.PACK_AB_MERGE_C R5, RZ, R4, RZ ;  /* 0x00000004ff05723e */ /* 0x000fe400048070ff */
[----:B------:R-:W-:Y:S01]  /*39650*/  F2FP.SATFINITE.E4M3.F32.PACK_AB_MERGE_C R4, RZ, R2, RZ ;  /* 0x00000002ff04723e */ /* 0x000fe200048070ff */
[----:B----4-:R-:W-:-:S02]  /*39660*/  FMUL R3, R33, UR26 ;  /* 0x0000001a21037c20 */ /* 0x010fc40008400000 */
[----:B------:R-:W4:Y:S01]  /*39670*/  LDL.LU R33, [R1+0x380] ;  /* 0x0003800001217983 */ /* 0x000f220000300800 */
[----:B------:R-:W-:-:S03]  /*39680*/  FMUL R2, R32, UR26 ;  /* 0x0000001a20027c20 */ /* 0x000fc60008400000 */
[----:B------:R-:W3:Y:S01]  /*39690*/  LDL.LU R32, [R1+0x384] ;  /* 0x0003840001207983 */ /* 0x000ee20000300800 */
[C---:B------:R-:W-:Y:S02]  /*396a0*/  ISETP.LT.OR P0, PT, R0.reuse, 0x81, !P2 ;  /* 0x000000810000780c */ /* 0x040fe40005701670 */
[C---:B------:R-:W-:Y:S02]  /*396b0*/  ISETP.LT.OR P1, PT, R0.reuse, 0x82, !P2 ;  /* 0x000000820000780c */ /* 0x040fe40005721670 */
[C---:B------:R-:W-:Y:S02]  /*396c0*/  ISETP.LT.OR P5, PT, R0.reuse, 0x89, !P3 ;  /* 0x000000890000780c */ /* 0x040fe40005fa1670 */
[----:B------:R-:W-:Y:S02]  /*396d0*/  ISETP.LT.OR P6, PT, R0, 0x8a, !P3 ;  /* 0x0000008a0000780c */ /* 0x000fe40005fc1670 */
[----:B------:R-:W-:-:S05]  /*396e0*/  F2FP.SATFINITE.E4M3.F32.PACK_AB_MERGE_C R3, RZ, R3, RZ ;  /* 0x00000003ff03723e */ /* 0x000fca00048070ff */
[----:B------:R0:W-:Y:S01]  /*396f0*/  @!P0 STG.E.U8 desc[UR30][R26.64+0x80], R5 ;  /* 0x000080051a008986 */ /* 0x0001e2000c10111e */
[----:B------:R-:W-:-:S03]  /*39700*/  ISETP.LT.OR P0, PT, R0, 0x89, !P2 ;  /* 0x000000890000780c */ /* 0x000fc60005701670 */
[----:B------:R-:W-:Y:S01]  /*39710*/  @!P1 STG.E.U8 desc[UR30][R26.64+0x81], R4 ;  /* 0x000081041a009986 */ /* 0x000fe2000c10111e */
[----:B------:R-:W-:-:S03]  /*39720*/  F2FP.SATFINITE.E4M3.F32.PACK_AB_MERGE_C R2, RZ, R2, RZ ;  /* 0x00000002ff02723e */ /* 0x000fc600048070ff */
[----:B------:R1:W-:Y:S01]  /*39730*/  @!P5 STG.E.U8 desc[UR30][R24.64+0x88], R3 ;  /* 0x000088031800d986 */ /* 0x0003e2000c10111e */
[----:B0-----:R-:W-:-:S03]  /*39740*/  FMUL R5, R40, UR26 ;  /* 0x0000001a28057c20 */ /* 0x001fc60008400000 */
[----:B------:R-:W3:Y:S01]  /*39750*/  LDL.LU R40, [R1+0x388] ;  /* 0x0003880001287983 */ /* 0x000ee20000300800 */
[C---:B------:R-:W-:Y:S01]  /*39760*/  ISETP.LT.OR P1, PT, R0.reuse, 0x8a, !P2 ;  /* 0x0000008a0000780c */ /* 0x040fe20005721670 */
[----:B-1----:R-:W-:Y:S02]  /*39770*/  FMUL R3, R37, UR26 ;  /* 0x0000001a25037c20 */ /* 0x002fe40008400000 */
[----:B------:R-:W3:Y:S01]  /*39780*/  LDL.LU R37, [R1+0x38c] ;  /* 0x00038c0001257983 */ /* 0x000ee20000300800 */
[C---:B------:R-:W-:Y:S01]  /*39790*/  ISETP.LT.OR P5, PT, R0.reuse, 0x91, !P3 ;  /* 0x000000910000780c */ /* 0x040fe20005fa1670 */
[----:B------:R-:W-:Y:S01]  /*397a0*/  FMUL R4, R39, UR26 ;  /* 0x0000001a27047c20 */ /* 0x000fe20008400000 */
[----:B------:R-:W-:Y:S01]  /*397b0*/  F2FP.SATFINITE.E4M3.F32.PACK_AB_MERGE_C R5, RZ, R5, RZ ;  /* 0x00000005ff05723e */ /* 0x000fe200048070ff */
[----:B------:R0:W-:Y:S01]  /*397c0*/  @!P6 STG.E.U8 desc[UR30][R24.64+0x89], R2 ;  /* 0x000089021800e986 */ /* 0x0001e2000c10111e */
[----:B------:R-:W-:Y:S02]  /*397d0*/  ISETP.LT.OR P6, PT, R0, 0x92, !P3 ;  /* 0x000000920000780c */ /* 0x000fe40005fc1670 */
[----:B------:R-:W-:Y:S01]  /*397e0*/  F2FP.SATFINITE.E4M3.F32.PACK_AB_MERGE_C R4, RZ, R4, RZ ;  /* 0x00000004ff04723e */ /* 0x000fe200048070ff */
[----:B------:R2:W-:Y:S01]  /*397f0*/  @!P0 STG.E.U8 desc[UR30][R26.64+0x88], R5 ;  /* 0x000088051a008986 */ /* 0x0005e2000c10111e */
[----:B------:R-:W-:-:S03]  /*39800*/  F2FP.SATFINITE.E4M3.F32.PACK_AB_MERGE_C R3, RZ, R3, RZ ;  /* 0x00000003ff03723e */ /* 0x000fc600048070ff */
[----:B------:R-:W-:Y:S01]  /*39810*/  @!P1 STG.E.U8 desc[UR30][R26.64+0x89], R4 ;  /* 0x000089041a009986 */ /* 0x000fe2000c10111e */
[----:B0-----:R-:W-:-:S03]  /*39820*/  FMUL R2, R36, UR26 ;  /* 0x0000001a24027c20 */ /* 0x001fc60008400000 */
[----:B------:R-:W3:Y:S02]  /*39830*/  LDL.LU R36, [R1+0x390] ;  /* 0x0003900001247983 */ /* 0x000ee40000300800 */
[----:B------:R-:W-:Y:S02]  /*39840*/  F2FP.SATFINITE.E4M3.F32.PACK_AB_MERGE_C R2, RZ, R2, RZ ;  /* 0x00000002ff02723e */ /* 0x000fe400048070ff */
[----:B------:R4:W-:Y:S04]  /*39850*/  @!P5 STG.E.U8 desc[UR30][R24.64+0x90], R3 ;  /* 0x000090031800d986 */ /* 0x0009e8000c10111e */
[----:B------:R3:W-:Y:S01]  /*39860*/  @!P6 STG.E.U8 desc[UR30][R24.64+0x91], R2 ;  /* 0x000091021800e986 */ /* 0x0007e2000c10111e */
[----:B--2---:R-:W-:-:S03]  /*39870*/  FMUL R5, R35, UR26 ;  /* 0x0000001a23057c20 */ /* 0x004fc60008400000 */
[----:B------:R-:W2:Y:S01]  /*39880*/  LDL.LU R35, [R1+0x394] ;  /* 0x0003940001237983 */ /* 0x000ea20000300800 */
[----:B----4-:R-:W-:-:S03]  /*39890*/  FMUL R3, R33, UR26 ;  /* 0x0000001a21037c20 */ /* 0x010fc60008400000 */
[----:B------:R-:W4:Y:S04]  /*398a0*/  LDL.LU R33, [R1+0x398] ;  /* 0x0003980001217983 */ /* 0x000f280000300800 */
[----:B------:R-:W4:Y:S01]  /*398b0*/  LDL.LU R39, [R1+0x39c] ;  /* 0x00039c0001277983 */ /* 0x000f220000300800 */
[----:B---3--:R-:W-:-:S03]  /*398c0*/  FMUL R2, R32, UR26 ;  /* 0x0000001a20027c20 */ /* 0x008fc60008400000 */
[----:B------:R-:W3:Y:S01]  /*398d0*/  LDL.LU R32, [R1+0x3a0] ;  /* 0x0003a00001207983 */ /* 0x000ee20000300800 */
[C---:B------:R-:W-:Y:S02]  /*398e0*/  ISETP.LT.OR P0, PT, R0.reuse, 0x91, !P2 ;  /* 0x000000910000780c */ /* 0x040fe40005701670 */
[C---:B------:R-:W-:Y:S02]  /*398f0*/  ISETP.LT.OR P1, PT, R0.reuse, 0x92, !P2 ;  /* 0x000000920000780c */ /* 0x040fe40005721670 */
[----:B------:R-:W-:Y:S01]  /*39900*/  ISETP.LT.OR P5, PT, R0, 0x99, !P3 ;  /* 0x000000990000780c */ /* 0x000fe20005fa1670 */
[----:B------:R-:W-:Y:S01]  /*39910*/  FMUL R4, R38, UR26 ;  /* 0x0000001a26047c20 */ /* 0x000fe20008400000 */
[----:B------:R-:W-:Y:S01]  /*39920*/  F2FP.SATFINITE.E4M3.F32.PACK_AB_MERGE_C R5, RZ, R5, RZ ;  /* 0x00000005ff05723e */ /* 0x000fe200048070ff */
[----:B------:R-:W3:Y:S01]  /*39930*/  LDL.LU R38, [R1+0x3a4] ;  /* 0x0003a40001267983 */ /* 0x000ee20000300800 */
[----:B------:R-:W-:Y:S02]  /*39940*/  F2FP.SATFINITE.E4M3.F32.PACK_AB_MERGE_C R3, RZ, R3, RZ ;  /* 0x00000003ff03723e */ /* 0x000fe400048070ff */
[----:B------:R-:W-:-:S02]  /*39950*/  F2FP.SATFINITE.E4M3.F32.PACK_AB_MERGE_C R4, RZ, R4, RZ ;  /* 0x00000004ff04723e */ /* 0x000fc400048070ff */
[C---:B------:R-:W-:Y:S01]  /*39960*/  ISETP.LT.OR P6, PT, R0.reuse, 0x9a, !P3 ;  /* 0x0000009a0000780c */ /* 0x040fe20005fc1670 */
[----:B------:R0:W-:Y:S04]  /*39970*/  @!P0 STG.E.U8 desc[UR30][R26.64+0x90], R5 ;  /* 0x000090051a008986 */ /* 0x0001e8000c10111e */
[----:B------:R-:W-:Y:S04]  /*39980*/  @!P1 STG.E.U8 desc[UR30][R26.64+0x91], R4 ;  /* 0x000091041a009986 */ /* 0x000fe8000c10111e */
[----:B------:R1:W-:Y:S01]  /*39990*/  @!P5 STG.E.U8 desc[UR30][R24.64+0x98], R3 ;  /* 0x000098031800d986 */ /* 0x0003e2000c10111e */
[----:B------:R-:W-:-:S02]  /*399a0*/  ISETP.LT.OR P1, PT, R0, 0x9a, !P2 ;  /* 0x0000009a0000780c */ /* 0x000fc40005721670 */
[----:B0-----:R-:W-:Y:S01]  /*399b0*/  F2FP.SATFINITE.E4M3.F32.PACK_AB_MERGE_C R5, RZ, R2, RZ ;  /* 0x00000002ff05723e */ /* 0x001fe200048070ff */
[----:B-1----:R-:W-:Y:S02]  /*399c0*/  FMUL R3, R37, UR26 ;  /* 0x0000001a25037c20 */ /* 0x002fe40008400000 */
[----:B------:R-:W3:Y:S01]  /*399d0*/  LDL.LU R37, [R1+0x3a8] ;  /* 0x0003a80001257983 */ /* 0x000ee20000300800 */
[----:B------:R-:W-:Y:S01]  /*399e0*/  FMUL R4, R40, UR26 ;  /* 0x0000001a28047c20 */ /* 0x000fe20008400000 */
[C---:B------:R-:W-:Y:S02]  /*399f0*/  ISETP.LT.OR P0, PT, R0.reuse, 0x99, !P2 ;  /* 0x000000990000780c */ /* 0x040fe40005701670 */
[----:B------:R-:W-:Y:S01]  /*39a00*/  ISETP.LT.OR P5, PT, R0, 0xa1, !P3 ;  /* 0x000000a10000780c */ /* 0x000fe20005fa1670 */
[----:B------:R0:W-:Y:S02]  /*39a10*/  @!P6 STG.E.U8 desc[UR30][R24.64+0x99], R5 ;  /* 0x000099051800e986 */ /* 0x0001e4000c10111e */
[----:B0-----:R-:W-:Y:S01]  /*39a20*/  F2FP.SATFINITE.E4M3.F32.PACK_AB_MERGE_C R5, RZ, R4, RZ ;  /* 0x00000004ff05723e */ /* 0x001fe200048070ff */
[----:B------:R-:W-:-:S02]  /*39a30*/  FMUL R2, R36, UR26 ;  /* 0x0000001a24027c20 */ /* 0x000fc40008400000 */
[----:B------:R-:W3:Y:S01]  /*39a40*/  LDL.LU R36, [R1+0x3ac] ;  /* 0x0003ac0001247983 */ /* 0x000ee20000300800 */
[----:B------:R-:W-:Y:S02]  /*39a50*/  F2FP.SATFINITE.E4M3.F32.PACK_AB_MERGE_C R4, RZ, R3, RZ ;  /* 0x00000003ff04723e */ /* 0x000fe400048070ff */
[----:B------:R-:W-:-:S03]  /*39a60*/  F2FP.SATFINITE.E4M3.F32.PACK_AB_MERGE_C R3, RZ, R2, RZ ;  /* 0x00000002ff03723e */ /* 0x000fc600048070ff */
[----:B------:R-:W-:Y:S04]  /*39a70*/  @!P1 STG.E.U8 desc[UR30][R26.64+0x99], R4 ;  /* 0x000099041a009986 */ /* 0x000fe8000c10111e */
[----:B------:R0:W-:Y:S04]  /*39a80*/  @!P0 STG.E.U8 desc[UR30][R26.64+0x98], R5 ;  /* 0x000098051a008986 */ /* 0x0001e8000c10111e */
[----:B------:R1:W-:Y:S01]  /*39a90*/  @!P5 STG.E.U8 desc[UR30][R24.64+0xa0], R3 ;  /* 0x0000a0031800d986 */ /* 0x0003e2000c10111e */
[----:B--2---:R-:W-:-:S03]  /*39aa0*/  FMUL R2, R35, UR26 ;  /* 0x0000001a23027c20 */ /* 0x004fc60008400000 */
[----:B------:R-:W2:Y:S02]  /*39ab0*/  LDL.LU R35, [R1+0x3b0] ;  /* 0x0003b00001237983 */ /* 0x000ea40000300800 */
[----:B0-----:R-:W-:Y:S01]  /*39ac0*/  F2FP.SATFINITE.E4M3.F32.PACK_AB_MERGE_C R5, RZ, R2, RZ ;  /* 0x00000002ff05723e */ /* 0x001fe200048070ff */
[----:B----4-:R-:W-:Y:S02]  /*39ad0*/  FMUL R4, R33, UR26 ;  /* 0x0000001a21047c20 */ /* 0x010fe40008400000 */
[----:B------:R-:W4:Y:S01]  /*39ae0*/  LDL.LU R33, [R1+0x3b4] ;  /* 0x0003b40001217983 */ /* 0x000f220000300800 */
[----:B-1----:R-:W-:-:S03]  /*39af0*/  FMUL R3, R39, UR26 ;  /* 0x0000001a27037c20 */ /* 0x002fc60008400000 */
[----:B------:R-:W4:Y:S01]  /*39b00*/  LDL.LU R39, [R1+0x3b8] ;  /* 0x0003b80001277983 */ /* 0x000f220000300800 */
[----:B---3--:R-:W-:-:S03]  /*39b10*/  FMUL R2, R32, UR26 ;  /* 0x0000001a20027c20 */ /* 0x008fc60008400000 */
[----:B------:R-:W3:Y:S01]  /*39b20*/  LDL.LU R32, [R1+0x3bc] ;  /* 0x0003bc0001207983 */ /* 0x000ee20000300800 */
[C---:B------:R-:W-:Y:S02]  /*39b30*/  ISETP.LT.OR P6, PT, R0.reuse, 0xa2, !P3 ;  /* 0x000000a20000780c */ /* 0x040fe40005fc1670 */
[C---:B------:R-:W-:Y:S02]  /*39b40*/  ISETP.LT.OR P1, PT, R0.reuse, 0xa2, !P2 ;  /* 0x000000a20000780c */ /* 0x040fe40005721670 */
[C---:B------:R-:W-:Y:S02]  /*39b50*/  ISETP.LT.OR P0, PT, R0.reuse, 0xa1, !P2 ;  /* 0x000000a10000780c */ /* 0x040fe40005701670 */
[----:B------:R-:W-:-:S07]  /*39b60*/  ISETP.LT.OR P5, PT, R0, 0xa9, !P3 ;  /* 0x000000a90000780c */ /* 0x000fce0005fa1670 */
[----:B------:R0:W-:Y:S01]  /*39b70*/  @!P6 STG.E.U8 desc[UR30][R24.64+0xa1], R5 ;  /* 0x0000a1051800e986 */ /* 0x0001e2000c10111e */
[----:B------:R-:W-:Y:S02]  /*39b80*/  ISETP.LT.OR P6, PT, R0, 0xaa, !P3 ;  /* 0x000000aa0000780c */ /* 0x000fe40005fc1670 */
[----:B0-----:R-:W-:Y:S02]  /*39b90*/  F2FP.SATFINITE.E4M3.F32.PACK_AB_MERGE_C R5, RZ, R4, RZ ;  /* 0x00000004ff05723e */ /* 0x001fe400048070ff */
[----:B------:R-:W-:Y:S02]  /*39ba0*/  F2FP.SATFINITE.E4M3.F32.PACK_AB_MERGE_C R4, RZ, R3, RZ ;  /* 0x00000003ff04723e */ /* 0x000fe400048070ff */
[----:B------:R-:W-:Y:S01]  /*39bb0*/  F2FP.SATFINITE.E4M3.F32.PACK_AB_MERGE_C R3, RZ, R2, RZ ;  /* 0x00000002ff03723e */ /* 0x000fe200048070ff */
[----:B------:R-:W-:Y:S02]  /*39bc0*/  FMUL R2, R38, UR26 ;  /* 0x0000001a26027c20 */ /* 0x000fe40008400000 */
[----:B------:R-:W3:Y:S04]  /*39bd0*/  LDL.LU R38, [R1+0x3c0] ;  /* 0x0003c00001267983 */ /* 0x000ee80000300800 */
[----:B------:R0:W-:Y:S04]  /*39be0*/  @!P1 STG.E.U8 desc[UR30][R26.64+0xa1], R4 ;  /* 0x0000a1041a009986 */ /* 0x0001e8000c10111e */
[----:B------:R-:W-:Y:S01]  /*39bf0*/  @!P0 STG.E.U8 desc[UR30][R26.64+0xa0], R5 ;  /* 0x0000a0051a008986 */ /* 0x000fe2000c10111e */
[----:B0-----:R-:W-:-:S03]  /*39c00*/  FMUL R4, R37, UR26 ;  /* 0x0000001a25047c20 */ /* 0x001fc60008400000 */
[----:B------:R-:W3:Y:S04]  /*39c10*/  LDL.LU R37, [R1+0x3c4] ;  /* 0x0003c40001257983 */ /* 0x000ee80000300800 */
[----:B------:R0:W-:Y:S01]  /*39c20*/  @!P5 STG.E.U8 desc[UR30][R24.64+0xa8], R3 ;  /* 0x0000a8031800d986 */ /* 0x0001e2000c10111e */
[----:B------:R-:W-:Y:S02]  /*39c30*/  ISETP.LT.OR P0, PT, R0, 0xa9, !P2 ;  /* 0x000000a90000780c */ /* 0x000fe40005701670 */
[----:B0-----:R-:W-:Y:S01]  /*39c40*/  F2FP.SATFINITE.E4M3.F32.PACK_AB_MERGE_C R3, RZ, R2, RZ ;  /* 0x00000002ff03723e */ /* 0x001fe200048070ff */
[----:B------:R-:W-:Y:S02]  /*39c50*/  FMUL R2, R36, UR26 ;  /* 0x0000001a24027c20 */ /* 0x000fe40008400000 */
[----:B------:R-:W3:Y:S04]  /*39c60*/  LDL.LU R36, [R1+0x3c8] ;  /* 0x0003c80001247983 */ /* 0x000ee80000300800 */
[----:B------:R2:W-:Y:S01]  /*39c70*/  @!P6 STG.E.U8 desc[UR30][R24.64+0xa9], R3 ;  /* 0x0000a9031800e986 */ /* 0x0005e2000c10111e */
[----:B------:R-:W-:-:S02]  /*39c80*/  F2FP.SATFINITE.E4M3.F32.PACK_AB_MERGE_C R5, RZ, R4, RZ ;  /* 0x00000004ff05723e */ /* 0x000fc400048070ff */
[----:B------:R-:W-:-:S03]  /*39c90*/  F2FP.SATFINITE.E4M3.F32.PACK_AB_MERGE_C R4, RZ, R2, RZ ;  /* 0x00000002ff04723e */ /* 0x000fc600048070ff */
[----:B------:R0:W-:Y:S01]  /*39ca0*/  @!P0 STG.E.U8 desc[UR30][R26.64+0xa8], R5 ;  /* 0x0000a8051a008986 */ /* 0x0001e2000c10111e */
[----:B--2---:R-:W-:-:S03]  /*39cb0*/  FMUL R3, R35, UR26 ;  /* 0x0000001a23037c20 */ /* 0x004fc60008400000 */
[----:B------:R-:W2:Y:S01]  /*39cc0*/  LDL.LU R35, [R1+0x3cc] ;  /* 0x0003cc0001237983 */ /* 0x000ea20000300800 */
[----:B----4-:R-:W-:-:S03]  /*39cd0*/  FMUL R2, R33, UR26 ;  /* 0x0000001a21027c20 */ /* 0x010fc60008400000 */
[----:B------:R-:W4:Y:S02]  /*39ce0*/  LDL.LU R33, [R1+0x3d0] ;  /* 0x0003d00001217983 */ /* 0x000f240000300800 */
[----:B0-----:R-:W-:Y:S01]  /*39cf0*/  F2FP.SATFINITE.E4M3.F32.PACK_AB_MERGE_C R5, RZ, R2, RZ ;  /* 0x00000002ff05723e */ /* 0x001fe200048070ff */
[----:B---3--:R-:W-:Y:S02]  /*39d00*/  FMUL R2, R32, UR26 ;  /* 0x0000001a20027c20 */ /* 0x008fe40008400000 */
[----:B------:R-:W3:Y:S01]  /*39d10*/  LDL.LU R32, [R1+0x3d4] ;  /* 0x0003d40001207983 */ /* 0x000ee20000300800 */
[C---:B------:R-:W-:Y:S02]  /*39d20*/  ISETP.LT.OR P1, PT, R0.reuse, 0xaa, !P2 ;  /* 0x000000aa0000780c */ /* 0x040fe40005721670 */
[C---:B------:R-:W-:Y:S02]  /*39d30*/  ISETP.LT.OR P5, PT, R0.reuse, 0xb1, !P3 ;  /* 0x000000b10000780c */ /* 0x040fe40005fa1670 */
[----:B------:R-:W-:-:S02]  /*39d40*/  ISETP.LT.OR P6, PT, R0, 0xb2, !P3 ;  /* 0x000000b20000780c */ /* 0x000fc40005fc1670 */
[----:B------:R-:W-:-:S07]  /*39d50*/  F2FP.SATFINITE.E4M3.F32.PACK_AB_MERGE_C R3, RZ, R3, RZ ;  /* 0x00000003ff03723e */ /* 0x000fce00048070ff */
[----:B------:R-:W-:Y:S04]  /*39d60*/  @!P1 STG.E.U8 desc[UR30][R26.64+0xa9], R4 ;  /* 0x0000a9041a009986 */ /* 0x000fe8000c10111e */
[----:B------:R0:W-:Y:S01]  /*39d70*/  @!P5 STG.E.U8 desc[UR30][R24.64+0xb0], R3 ;  /* 0x0000b0031800d986 */ /* 0x0001e2000c10111e */
[C---:B------:R-:W-:Y:S02]  /*39d80*/  ISETP.LT.OR P1, PT, R0.reuse, 0xb1, !P2 ;  /* 0x000000b10000780c */ /* 0x040fe40005721670 */
[C---:B------:R-:W-:Y:S01]  /*39d90*/  ISETP.LT.OR P5, PT, R0.reuse, 0xb2, !P2 ;  /* 0x000000b20000780c */ /* 0x040fe200057a1670 */
[----:B------:R1:W-:Y:S01]  /*39da0*/  @!P6 STG.E.U8 desc[UR30][R24.64+0xb1], R5 ;  /* 0x0000b1051800e986 */ /* 0x0003e2000c10111e */
[----:B------:R-:W-:Y:S01]  /*39db0*/  ISETP.LT.OR P6, PT, R0, 0xba, !P3 ;  /* 0x000000ba0000780c */ /* 0x000fe20005fc1670 */
[----:B0-----:R-:W-:-:S02]  /*39dc0*/  FMUL R3, R38, UR26 ;  /* 0x0000001a26037c20 */ /* 0x001fc40008400000 */
[----:B------:R-:W3:Y:S01]  /*39dd0*/  LDL.LU R38, [R1+0x3d8] ;  /* 0x0003d80001267983 */ /* 0x000ee20000300800 */
[----:B-1----:R-:W-:Y:S01]  /*39de0*/  F2FP.SATFINITE.E4M3.F32.PACK_AB_MERGE_C R5, RZ, R2, RZ ;  /* 0x00000002ff05723e */ /* 0x002fe200048070ff */
[----:B------:R-:W-:Y:S01]  /*39df0*/  FMUL R4, R39, UR26 ;  /* 0x0000001a27047c20 */ /* 0x000fe20008400000 */
[----:B------:R-:W-:-:S04]  /*39e00*/  ISETP.LT.OR P0, PT, R0, 0xb9, !P3 ;  /* 0x000000b90000780c */ /* 0x000fc80005f01670 */
[----:B------:R-:W-:Y:S02]  /*39e10*/  F2FP.SATFINITE.E4M3.F32.PACK_AB_MERGE_C R6, RZ, R4, RZ ;  /* 0x00000004ff06723e */ /* 0x000fe400048070ff */
[----:B------:R-:W-:Y:S01]  /*39e20*/  F2FP.SATFINITE.E4M3.F32.PACK_AB_MERGE_C R4, RZ, R3, RZ ;  /* 0x00000003ff04723e */ /* 0x000fe200048070ff */
[----:B------:R-:W-:Y:S02]  /*39e30*/  FMUL R2, R37, UR26 ;  /* 0x0000001a25027c20 */ /* 0x000fe40008400000 */
[----:B------:R-:W3:Y:S03]  /*39e40*/  LDL.LU R37, [R1+0x3dc] ;  /* 0x0003dc0001257983 */ /* 0x000ee60000300800 */
[----:B------:R-:W-:Y:S01]  /*39e50*/  F2FP.SATFINITE.E4M3.F32.PACK_AB_MERGE_C R3, RZ, R2, RZ ;  /* 0x00000002ff03723e */ /* 0x000fe200048070ff */
[----:B------:R-:W-:Y:S04]  /*39e60*/  @!P1 STG.E.U8 desc[UR30][R26.64+0xb0], R6 ;  /* 0x0000b0061a009986 */ /* 0x000fe8000c10111e */
[----:B------:R0:W-:Y:S04]  /*39e70*/  @!P5 STG.E.U8 desc[UR30][R26.64+0xb1], R5 ;  /* 0x0000b1051a00d986 */ /* 0x0001e8000c10111e */
[----:B------:R2:W-:Y:S01]  /*39e80*/  @!P6 STG.E.U8 desc[UR30][R24.64+0xb9], R3 ;  /* 0x0000b9031800e986 */ /* 0x0005e2000c10111e */
[----:B------:R-:W-:-:S03]  /*39e90*/  FMUL R2, R36, UR26 ;  /* 0x0000001a24027c20 */ /* 0x000fc60008400000 */
[----:B------:R-:W3:Y:S02]  /*39ea0*/  LDL.LU R36, [R1+0x3e0] ;  /* 0x0003e00001247983 */ /* 0x000ee40000300800 */
[----:B0-----:R-:W-:Y:S02]  /*39eb0*/  F2FP.SATFINITE.E4M3.F32.PACK_AB_MERGE_C R5, RZ, R2, RZ ;  /* 0x00000002ff05723e */ /* 0x001fe400048070ff */
[----:B------:R0:W-:Y:S01]  /*39ec0*/  @!P0 STG.E.U8 desc[UR30][R24.64+0xb8], R4 ;  /* 0x0000b80418008986 */ /* 0x0001e2000c10111e */
[----:B--2---:R-:W-:-:S03]  /*39ed0*/  FMUL R3, R35, UR26 ;  /* 0x0000001a23037c20 */ /* 0x004fc60008400000 */
[----:B------:R-:W2:Y:S02]  /*39ee0*/  LDL.LU R35, [R1+0x3e4] ;  /* 0x0003e40001237983 */ /* 0x000ea40000300800 */
[----:B0-----:R-:W-:Y:S01]  /*39ef0*/  F2FP.SATFINITE.E4M3.F32.PACK_AB_MERGE_C R4, RZ, R3, RZ ;  /* 0x00000003ff04723e */ /* 0x001fe200048070ff */
[----:B----4-:R-:W-:Y:S02]  /*39f00*/  FMUL R2, R33, UR26 ;  /* 0x0000001a21027c20 */ /* 0x010fe40008400000 */
[----:B------:R-:W4:Y:S03]  /*39f10*/  LDL.LU R33, [R1+0x3e8] ;  /* 0x0003e80001217983 */ /* 0x000f260000300800 */
[----:B------:R-:W-:Y:S01]  /*39f20*/  F2FP.SATFINITE.E4M3.F32.PACK_AB_MERGE_C R3, RZ, R2, RZ ;  /* 0x00000002ff03723e */ /* 0x000fe200048070ff */
[----:B---3--:R-:W-:Y:S02]  /*39f30*/  FMUL R2, R32, UR26 ;  /* 0x0000001a20027c20 */ /* 0x008fe40008400000 */
[----:B------:R-:W3:Y:S01]  /*39f40*/  LDL.LU R32, [R1+0x3ec] ;  /* 0x0003ec0001207983 */ /* 0x000ee20000300800 */
[----:B------:R-:W-:-:S02]  /*39f50*/  ISETP.LT.OR P5, PT, R0, 0xb9, !P2 ;  /* 0x000000b90000780c */ /* 0x000fc400057a1670 */
[----:B------:R-:W-:Y:S01]  /*39f60*/  ISETP.GE.AND P1, PT, R34, 0x81, PT ;  /* 0x000000812200780c */ /* 0x000fe20003f26270 */
[----:B------:R-:W3:Y:S01]  /*39f70*/  LDL.LU R39, [R1+0x3f0] ;  /* 0x0003f00001277983 */ /* 0x000ee20000300800 */
[C---:B------:R-:W-:Y:S02]  /*39f80*/  ISETP.LT.OR P0, PT, R0.reuse, 0xba, !P2 ;  /* 0x000000ba0000780c */ /* 0x040fe40005701670 */
[----:B------:R-:W-:-:S07]  /*39f90*/  ISETP.LT.OR P6, PT, R0, 0x1, !P1 ;  /* 0x000000010000780c */ /* 0x000fce0004fc1670 */
[----:B------:R-:W-:Y:S01]  /*39fa0*/  @!P5 STG.E.U8 desc[UR30][R26.64+0xb8], R5 ;  /* 0x0000b8051a00d986 */ /* 0x000fe2000c10111e */
[----:B------:R-:W-:-:S03]  /*39fb0*/  ISETP.LT.OR P5, PT, R0, 0x2, !P1 ;  /* 0x000000020000780c */ /* 0x000fc60004fa1670 */
[----:B------:R-:W-:Y:S01]  /*39fc0*/  @!P0 STG.E.U8 desc[UR30][R26.64+0xb9], R4 ;  /* 0x0000b9041a008986 */ /* 0x000fe2000c10111e */
[----:B------:R-:W-:Y:S02]  /*39fd0*/  ISETP.GE.AND P0, PT, R34, 0x89, PT ;  /* 0x000000892200780c */ /* 0x000fe40003f06270 */
[----:B------:R-:W-:Y:S01]  /*39fe0*/  F2FP.SATFINITE.E4M3.F32.PACK_AB_MERGE_C R2, RZ, R2, RZ ;  /* 0x00000002ff02723e */ /* 0x000fe200048070ff */
[----:B------:R0:W-:Y:S01]  /*39ff0*/  @!P6 STG.E.U8 desc[UR30][R30.64], R3 ;  /* 0x000000031e00e986 */ /* 0x0001e2000c10111e */
[----:B------:R-:W-:-:S05]  /*3a000*/  ISETP.LT.OR P6, PT, R0, 0x1, !P0 ;  /* 0x000000010000780c */ /* 0x000fca00047c1670 */
[----:B------:R1:W-:Y:S01]  /*3a010*/  @!P5 STG.E.U8 desc[UR30][R30.64+0x1], R2 ;  /* 0x000001021e00d986 */ /* 0x0003e2000c10111e */
[----:B------:R-:W-:Y:S01]  /*3a020*/  ISETP.LT.OR P5, PT, R0, 0x2, !P0 ;  /* 0x000000020000780c */ /* 0x000fe200047a1670 */
[----:B0-----:R-:W-:Y:S02]  /*3a030*/  FMUL R3, R38, UR26 ;  /* 0x0000001a26037c20 */ /* 0x001fe40008400000 */
[----:B------:R-:W3:Y:S03]  /*3a040*/  LDL.LU R38, [R1+0x3f4] ;  /* 0x0003f40001267983 */ /* 0x000ee60000300800 */
[----:B------:R-:W-:-:S05]  /*3a050*/  F2FP.SATFINITE.E4M3.F32.PACK_AB_MERGE_C R3, RZ, R3, RZ ;  /* 0x00000003ff03723e */ /* 0x000fca00048070ff */
[----:B------:R0:W-:Y:S01]  /*3a060*/  @!P6 STG.E.U8 desc[UR30][R28.64], R3 ;  /* 0x000000031c00e986 */ /* 0x0001e2000c10111e */
[----:B-1----:R-:W-:-:S03]  /*3a070*/  FMUL R2, R37, UR26 ;  /* 0x0000001a25027c20 */ /* 0x002fc60008400000 */
[----:B------:R-:W3:Y:S01]  /*3a080*/  LDL.LU R37, [R1+0x3f8] ;  /* 0x0003f80001257983 */ /* 0x000ee20000300800 */
[----:B------:R-:W-:Y:S02]  /*3a090*/  ISETP.LT.OR P6, PT, R0, 0x9, !P1 ;  /* 0x000000090000780c */ /* 0x000fe40004fc1670 */
[----:B------:R-:W-:-:S05]  /*3a0a0*/  F2FP.SATFINITE.E4M3.F32.PACK_AB_MERGE_C R2, RZ, R2, RZ ;  /* 0x00000002ff02723e */ /* 0x000fca00048070ff */
[----:B------:R2:W-:Y:S01]  /*3a0b0*/  @!P5 STG.E.U8 desc[UR30][R28.64+0x1], R2 ;  /* 0x000001021c00d986 */ /* 0x0005e2000c10111e */
[----:B------:R-:W-:Y:S01]  /*3a0c0*/  ISETP.LT.OR P5, PT, R0, 0xa, !P1 ;  /* 0x0000000a0000780c */ /* 0x000fe20004fa1670 */
[----:B0-----:R-:W-:Y:S02]  /*3a0d0*/  FMUL R3, R36, UR26 ;  /* 0x0000001a24037c20 */ /* 0x001fe40008400000 */
[----:B------:R-:W3:Y:S03]  /*3a0e0*/  LDL.LU R36, [R1+0x3fc] ;  /* 0x0003fc0001247983 */ /* 0x000ee60000300800 */
[----:B------:R-:W-:-:S05]  /*3a0f0*/  F2FP.SATFINITE.E4M3.F32.PACK_AB_MERGE_C R3, RZ, R3, RZ ;  /* 0x00000003ff03723e */ /* 0x000fca00048070ff */
[----:B------:R4:W-:Y:S01]  /*3a100*/  @!P6 STG.E.U8 desc[UR30][R30.64+0x8], R3 ;  /* 0x000008031e00e986 */ /* 0x0009e2000c10111e */
[----:B--2---:R-:W-:-:S03]  /*3a110*/  FMUL R2, R35, UR26 ;  /* 0x0000001a23027c20 */ /* 0x004fc60008400000 */
[----:B------:R-:W2:Y:S02]  /*3a120*/  LDL.LU R35, [R1+0x400] ;  /* 0x0004000001237983 */ /* 0x000ea40000300800 */
[----:B------:R-:W-:-:S05]  /*3a130*/  F2FP.SATFINITE.E4M3.F32.PACK_AB_MERGE_C R2, RZ, R2, RZ ;  /* 0x00000002ff02723e */ /* 0x000fca00048070ff */
[----:B------:R3:W-:Y:S01]  /*3a140*/  @!P5 STG.E.U8 desc[UR30][R30.64+0x9], R2 ;  /* 0x000009021e00d986 */ /* 0x0007e2000c10111e */
[----:B----4-:R-:W-:-:S03]  /*3a150*/  FMUL R3, R33, UR26 ;  /* 0x0000001a21037c20 */ /* 0x010fc60008400000 */
[----:B------:R-:W4:Y:S01]  /*3a160*/  LDL.LU R33, [R1+0x404] ;  /* 0x0004040001217983 */ /* 0x000f220000300800 */
[----:B---3--:R-:W-:-:S03]  /*3a170*/  FMUL R2, R32, UR26 ;  /* 0x0000001a20027c20 */ /* 0x008fc60008400000 */
[----:B------:R-:W3:Y:S01]  /*3a180*/  LDL.LU R32, [R1+0x408] ;  /* 0x0004080001207983 */ /* 0x000ee20000300800 */
[C---:B------:R-:W-:Y:S02]  /*3a190*/  ISETP.LT.OR P6, PT, R0.reuse, 0x9, !P0 ;  /* 0x000000090000780c */ /* 0x040fe400047c1670 */
[----:B------:R-:W-:Y:S02]  /*3a1a0*/  ISETP.LT.OR P5, PT, R0, 0xa, !P0 ;  /* 0x0000000a0000780c */ /* 0x000fe400047a1670 */
[----:B------:R-:W-:Y:S02]  /*3a1b0*/  F2FP.SATFINITE.E4M3.F32.PACK_AB_MERGE_C R3, RZ, R3, RZ ;  /* 0x00000003ff03723e */ /* 0x000fe400048070ff */
[----:B------:R-:W-:-:S07]  /*3a1c0*/  F2FP.SATFINITE.E4M3.F32.PACK_AB_MERGE_C R2, RZ, R2, RZ ;  /* 0x00000002ff02723e */ /* 0x000fce00048070ff */
[----:B------:R0:W-:Y:S01]  /*3a1d0*/  @!P6 STG.E.U8 desc[UR30][R28.64+0x8], R3 ;  /* 0x000008031c00e986 */ /* 0x0001e2000c10111e */
[----:B------:R-:W-:-:S03]  /*3a1e0*/  ISETP.LT.OR P6, PT, R0, 0x11, !P1 ;  /* 0x000000110000780c */ /* 0x000fc60004fc1670 */
[----:B------:R1:W-:Y:S01]  /*3a1f0*/  @!P5 STG.E.U8 desc[UR30][R28.64+0x9], R2 ;  /* 0x000009021c00d986 */ /* 0x0003e2000c10111e */
[----:B------:R-:W-:Y:S01]  /*3a200*/  ISETP.LT.OR P5, PT, R0, 0x12, !P1 ;  /* 0x000000120000780c */ /* 0x000fe20004fa1670 */
[----:B0-----:R-:W-:Y:S02]  /*3a210*/  FMUL R3, R39, UR26 ;  /* 0x0000001a27037c20 */ /* 0x001fe40008400000 */
[----:B------:R-:W3:Y:S03]  /*3a220*/  LDL.LU R39, [R1+0x40c] ;  /* 0x00040c0001277983 */ /* 0x000ee60000300800 */
[----:B------:R-:W-:Y:S01]  /*3a230*/  F2FP.SATFINITE.E4M3.F32.PACK_AB_MERGE_C R3, RZ, R3, RZ ;  /* 0x00000003ff03723e */ /* 0x000fe200048070ff */
[----:B-1----:R-:W-:Y:S02]  /*3a240*/  FMUL R2, R38, UR26 ;  /* 0x0000001a26027c20 */ /* 0x002fe40008400000 */
[----:B------:R-:W3:Y:S04]  /*3a250*/  LDL.LU R38, [R1+0x410] ;  /* 0x0004100001267983 */ /* 0x000ee80000300800 */
[----:B------:R0:W-:Y:S01]  /*3a260*/  @!P6 STG.E.U8 desc[UR30][R30.64+0x10], R3 ;  /* 0x000010031e00e986 */ /* 0x0001e2000c10111e */
[----:B------:R-:W-:-:S02]  /*3a270*/  ISETP.LT.OR P6, PT, R0, 0x11, !P0 ;  /* 0x000000110000780c */ /* 0x000fc400047c1670 */
[----:B------:R-:W-:-:S05]  /*3a280*/  F2FP.SATFINITE.E4M3.F32.PACK_AB_MERGE_C R2, RZ, R2, RZ ;  /* 0x00000002ff02723e */ /* 0x000fca00048070ff */
[----:B------:R1:W-:Y:S01]  /*3a290*/  @!P5 STG.E.U8 desc[UR30][R30.64+0x11], R2 ;  /* 0x000011021e00d986 */ /* 0x0003e2000c10111e */
[----:B0-----:R-:W-:-:S03]  /*3a2a0*/  FMUL R3, R37, UR26 ;  /* 0x0000001a25037c20 */ /* 0x001fc60008400000 */
[----:B------:R-:W3:Y:S01]  /*3a2b0*/  LDL.LU R37, [R1+0x414] ;  /* 0x0004140001257983 */ /* 0x000ee20000300800 */
[----:B------:R-:W-:Y:S02]  /*3a2c0*/  ISETP.LT.OR P5, PT, R0, 0x12, !P0 ;  /* 0x000000120000780c */ /* 0x000fe400047a1670 */
[----:B------:R-:W-:-:S05]  /*3a2d0*/  F2FP.SATFINITE.E4M3.F32.PACK_AB_MERGE_C R3, RZ, R3, RZ ;  /* 0x00000003ff03723e */ /* 0x000fca00048070ff */
[----:B------:R2:W-:Y:S01]  /*3a2e0*/  @!P6 STG.E.U8 desc[UR30][R28.64+0x10], R3 ;  /* 0x000010031c00e986 */ /* 0x0005e2000c10111e */
[----:B------:R-:W-:Y:S01]  /*3a2f0*/  ISETP.LT.OR P6, PT, R0, 0x19, !P1 ;  /* 0x000000190000780c */ /* 0x000fe20004fc1670 */
[----:B-1----:R-:W-:Y:S02]  /*3a300*/  FMUL R2, R36, UR26 ;  /* 0x0000001a24027c20 */ /* 0x002fe40008400000 */
        /* <DEDUP_REMOVED lines=12> */
[----:B------:R-:W-:Y:S02]  /*3a3d0*/  F2FP.SATFINITE.E4M3.F32.PACK_AB_MERGE_C R2, RZ, R2, RZ ;  /* 0x00000002ff02723e */ /* 0x000fe400048070ff */
[----:B------:R-:W-:Y:S02]  /*3a3e0*/  ISETP.LT.OR P6, PT, R0, 0x19, !P0 ;  /* 0x000000190000780c */ /* 0x000fe400047c1670 */
        /* <DEDUP_REMOVED lines=218> */
[----:B-1----:R-:W-:-:S04]  /*3b190*/  FMUL R3, R38, UR26 ;  /* 0x0000001a26037c20 */ /* 0x002fc80008400000 */
[----:B------:R0:W-:Y:S01]  /*3b1a0*/  @!P5 STG.E.U8 desc[UR30][R30.64+0x71], R2 ;  /* 0x000071021e00d986 */ /* 0x0001e2000c10111e */
[C---:B------:R-:W-:Y:S02]  /*3b1b0*/  ISETP.LT.OR P5, PT, R0.reuse, 0x72, !P0 ;  /* 0x000000720000780c */ /* 0x040fe400047a1670 */
[----:B------:R-:W-:Y:S01]  /*3b1c0*/  F2FP.SATFINITE.E4M3.F32.PACK_AB_MERGE_C R3, RZ, R3, RZ ;  /* 0x00000003ff03723e */ /* 0x000fe200048070ff */
[----:B------:R-:W3:Y:S04]  /*3b1d0*/  LDL.LU R38, [R1+0x4d4] ;  /* 0x0004d40001267983 */ /* 0x000ee80000300800 */
[----:B------:R1:W-:Y:S01]  /*3b1e0*/  @!P6 STG.E.U8 desc[UR30][R28.64+0x70], R3 ;  /* 0x000070031c00e986 */ /* 0x0003e2000c10111e */
[----:B------:R-:W-:Y:S01]  /*3b1f0*/  ISETP.LT.OR P6, PT, R0, 0x79, !P1 ;  /* 0x000000790000780c */ /* 0x000fe20004fc1670 */
[----:B0-----:R-:W-:-:S02]  /*3b200*/  FMUL R2, R37, UR26 ;  /* 0x0000001a25027c20 */ /* 0x001fc40008400000 */
[----:B------:R-:W3:Y:S03]  /*3b210*/  LDL.LU R37, [R1+0x4d8] ;  /* 0x0004d80001257983 */ /* 0x000ee60000300800 */
        /* <DEDUP_REMOVED lines=19> */
[----:B------:R-:W-:Y:S01]  /*3b350*/  @!P6 STG.E.U8 desc[UR30][R28.64+0x78], R4 ;  /* 0x000078041c00e986 */ /* 0x000fe2000c10111e */
[----:B------:R-:W-:Y:S01]  /*3b360*/  ISETP.LT.OR P6, PT, R0, 0x81, !P1 ;  /* 0x000000810000780c */ /* 0x000fe20004fc1670 */
[----:B------:R-:W-:Y:S02]  /*3b370*/  FMUL R2, R39, UR26 ;  /* 0x0000001a27027c20 */ /* 0x000fe40008400000 */
[----:B------:R-:W3:Y:S03]  /*3b380*/  LDL.LU R39, [R1+0x4ec] ;  /* 0x0004ec0001277983 */ /* 0x000ee60000300800 */
[----:B------:R-:W-:Y:S01]  /*3b390*/  F2FP.SATFINITE.E4M3.F32.PACK_AB_MERGE_C R2, RZ, R2, RZ ;  /* 0x00000002ff02723e */ /* 0x000fe200048070ff */
[----:B------:R0:W-:Y:S06]  /*3b3a0*/  @!P5 STG.E.U8 desc[UR30][R28.64+0x79], R3 ;  /* 0x000079031c00d986 */ /* 0x0001ec000c10111e */
[----:B------:R1:W-:Y:S01]  /*3b3b0*/  @!P6 STG.E.U8 desc[UR30][R30.64+0x80], R2 ;  /* 0x000080021e00e986 */ /* 0x0003e2000c10111e */
[----:B0-----:R-:W-:-:S03]  /*3b3c0*/  FMUL R3, R38, UR26 ;  /* 0x0000001a26037c20 */ /* 0x001fc60008400000 */
[----:B------:R-:W3:Y:S01]  /*3b3d0*/  LDL.LU R38, [R1+0x4f0] ;  /* 0x0004f00001267983 */ /* 0x000ee20000300800 */
[----:B-1----:R-:W-:-:S03]  /*3b3e0*/  FMUL R2, R37, UR26 ;  /* 0x0000001a25027c20 */ /* 0x002fc60008400000 */
[----:B------:R-:W3:Y:S02]  /*3b3f0*/  LDL.LU R37, [R1+0x4f4] ;  /* 0x0004f40001257983 */ /* 0x000ee40000300800 */
[----:B------:R-:W-:Y:S01]  /*3b400*/  F2FP.SATFINITE.E4M3.F32.PACK_AB_MERGE_C R5, RZ, R2, RZ ;  /* 0x00000002ff05723e */ /* 0x000fe200048070ff */
[----:B------:R-:W-:Y:S02]  /*3b410*/  FMUL R4, R36, UR26 ;  /* 0x0000001a24047c20 */ /* 0x000fe40008400000 */
[----:B------:R-:W3:Y:S03]  /*3b420*/  LDL.LU R36, [R1+0x4f8] ;  /* 0x0004f80001247983 */ /* 0x000ee60000300800 */
[----:B------:R-:W-:Y:S01]  /*3b430*/  F2FP.SATFINITE.E4M3.F32.PACK_AB_MERGE_C R7, RZ, R4, RZ ;  /* 0x00000004ff07723e */ /* 0x000fe200048070ff */
[----:B--2---:R-:W-:Y:S02]  /*3b440*/  FMUL R4, R35, UR26 ;  /* 0x0000001a23047c20 */ /* 0x004fe40008400000 */
[----:B------:R-:W2:Y:S01]  /*3b450*/  LDL.LU R35, [R1+0x4fc] ;  /* 0x0004fc0001237983 */ /* 0x000ea20000300800 */
[----:B----4-:R-:W-:-:S03]  /*3b460*/  FMUL R2, R33, UR26 ;  /* 0x0000001a21027c20 */ /* 0x010fc60008400000 */
[----:B------:R-:W4:Y:S02]  /*3b470*/  LDL.LU R33, [R1+0x500] ;  /* 0x0005000001217983 */ /* 0x000f240000300800 */
[----:B------:R-:W-:Y:S01]  /*3b480*/  F2FP.SATFINITE.E4M3.F32.PACK_AB_MERGE_C R11, RZ, R2, RZ ;  /* 0x00000002ff0b723e */ /* 0x000fe200048070ff */
[----:B---3--:R-:W-:Y:S02]  /*3b490*/  FMUL R2, R32, UR26 ;  /* 0x0000001a20027c20 */ /* 0x008fe40008400000 */
[----:B------:R-:W3:Y:S01]  /*3b4a0*/  LDL.LU R32, [R1+0x504] ;  /* 0x0005040001207983 */ /* 0x000ee20000300800 */
[C---:B------:R-:W-:Y:S02]  /*3b4b0*/  ISETP.LT.OR P5, PT, R0.reuse, 0x82, !P1 ;  /* 0x000000820000780c */ /* 0x040fe40004fa1670 */
[----:B------:R-:W-:Y:S02]  /*3b4c0*/  F2FP.SATFINITE.E4M3.F32.PACK_AB_MERGE_C R3, RZ, R3, RZ ;  /* 0x00000003ff03723e */ /* 0x000fe400048070ff */
[----:B------:R-:W-:-:S09]  /*3b4d0*/  ISETP.LT.OR P6, PT, R0, 0x81, !P0 ;  /* 0x000000810000780c */ /* 0x000fd200047c1670 */
[----:B------:R0:W-:Y:S01]  /*3b4e0*/  @!P5 STG.E.U8 desc[UR30][R30.64+0x81], R3 ;  /* 0x000081031e00d986 */ /* 0x0001e2000c10111e */
[----:B------:R-:W-:-:S03]  /*3b4f0*/  ISETP.LT.OR P5, PT, R0, 0x82, !P0 ;  /* 0x000000820000780c */ /* 0x000fc600047a1670 */
[----:B------:R1:W-:Y:S01]  /*3b500*/  @!P6 STG.E.U8 desc[UR30][R28.64+0x80], R5 ;  /* 0x000080051c00e986 */ /* 0x0003e2000c10111e */
[----:B------:R-:W-:-:S09]  /*3b510*/  ISETP.LT.OR P6, PT, R0, 0x89, !P1 ;  /* 0x000000890000780c */ /* 0x000fd20004fc1670 */
[----:B------:R1:W-:Y:S01]  /*3b520*/  @!P5 STG.E.U8 desc[UR30][R28.64+0x81], R7 ;  /* 0x000081071c00d986 */ /* 0x0003e2000c10111e */
[----:B------:R-:W-:Y:S02]  /*3b530*/  ISETP.LT.OR P5, PT, R0, 0x8a, !P1 ;  /* 0x0000008a0000780c */ /* 0x000fe40004fa1670 */
[----:B------:R-:W-:Y:S01]  /*3b540*/  F2FP.SATFINITE.E4M3.F32.PACK_AB_MERGE_C R9, RZ, R4, RZ ;  /* 0x00000004ff09723e */ /* 0x000fe200048070ff */
[----:B0-----:R-:W-:Y:S02]  /*3b550*/  FMUL R3, R39, UR26 ;  /* 0x0000001a27037c20 */ /* 0x001fe40008400000 */
[----:B------:R-:W3:Y:S01]  /*3b560*/  LDL.LU R39, [R1+0x508] ;  /* 0x0005080001277983 */ /* 0x000ee20000300800 */
[----:B-1----:R-:W-:-:S03]  /*3b570*/  F2FP.SATFINITE.E4M3.F32.PACK_AB_MERGE_C R5, RZ, R2, RZ ;  /* 0x00000002ff05723e */ /* 0x002fc600048070ff */
[----:B------:R0:W-:Y:S01]  /*3b580*/  @!P6 STG.E.U8 desc[UR30][R30.64+0x88], R9 ;  /* 0x000088091e00e986 */ /* 0x0001e2000c10111e */
[----:B------:R-:W-:-:S03]  /*3b590*/  ISETP.LT.OR P6, PT, R0, 0x89, !P0 ;  /* 0x000000890000780c */ /* 0x000fc600047c1670 */
[----:B------:R1:W-:Y:S01]  /*3b5a0*/  @!P5 STG.E.U8 desc[UR30][R30.64+0x89], R11 ;  /* 0x0000890b1e00d986 */ /* 0x0003e2000c10111e */
[----:B------:R-:W-:Y:S01]  /*3b5b0*/  ISETP.LT.OR P5, PT, R0, 0x8a, !P0 ;  /* 0x0000008a0000780c */ /* 0x000fe200047a1670 */
[----:B------:R-:W-:Y:S01]  /*3b5c0*/  FMUL R2, R38, UR26 ;  /* 0x0000001a26027c20 */ /* 0x000fe20008400000 */
[----:B------:R-:W-:Y:S01]  /*3b5d0*/  F2FP.SATFINITE.E4M3.F32.PACK_AB_MERGE_C R7, RZ, R3, RZ ;  /* 0x00000003ff07723e */ /* 0x000fe200048070ff */
[----:B------:R-:W3:Y:S01]  /*3b5e0*/  LDL.LU R38, [R1+0x50c] ;  /* 0x00050c0001267983 */ /* 0x000ee20000300800 */
[----:B------:R-:W-:-:S03]  /*3b5f0*/  FMUL R3, R37, UR26 ;  /* 0x0000001a25037c20 */ /* 0x000fc60008400000 */
[----:B------:R-:W3:Y:S01]  /*3b600*/  LDL.LU R37, [R1+0x510] ;  /* 0x0005100001257983 */ /* 0x000ee20000300800 */
[----:B0-----:R-:W-:Y:S02]  /*3b610*/  F2FP.SATFINITE.E4M3.F32.PACK_AB_MERGE_C R9, RZ, R2, RZ ;  /* 0x00000002ff09723e */ /* 0x001fe400048070ff */
[----:B-1----:R-:W-:Y:S01]  /*3b620*/  F2FP.SATFINITE.E4M3.F32.PACK_AB_MERGE_C R11, RZ, R3, RZ ;  /* 0x00000003ff0b723e */ /* 0x002fe200048070ff */
[----:B------:R0:W-:Y:S04]  /*3b630*/  @!P6 STG.E.U8 desc[UR30][R28.64+0x88], R5 ;  /* 0x000088051c00e986 */ /* 0x0001e8000c10111e */
[----:B------:R1:W-:Y:S01]  /*3b640*/  @!P5 STG.E.U8 desc[UR30][R28.64+0x89], R7 ;  /* 0x000089071c00d986 */ /* 0x0003e2000c10111e */
[----:B------:R-:W-:-:S03]  /*3b650*/  FMUL R2, R36, UR26 ;  /* 0x0000001a24027c20 */ /* 0x000fc60008400000 */
[----:B------:R-:W3:Y:S02]  /*3b660*/  LDL.LU R36, [R1+0x514] ;  /* 0x0005140001247983 */ /* 0x000ee40000300800 */
[----:B0-----:R-:W-:Y:S01]  /*3b670*/  F2FP.SATFINITE.E4M3.F32.PACK_AB_MERGE_C R5, RZ, R2, RZ ;  /* 0x00000002ff05723e */ /* 0x001fe200048070ff */
[----:B--2---:R-:W-:Y:S02]  /*3b680*/  FMUL R3, R35, UR26 ;  /* 0x0000001a23037c20 */ /* 0x004fe40008400000 */
[----:B------:R-:W2:Y:S03]  /*3b690*/  LDL.LU R35, [R1+0x518] ;  /* 0x0005180001237983 */ /* 0x000ea60000300800 */
[----:B-1----:R-:W-:Y:S01]  /*3b6a0*/  F2FP.SATFINITE.E4M3.F32.PACK_AB_MERGE_C R7, RZ, R3, RZ ;  /* 0x00000003ff07723e */ /* 0x002fe200048070ff */
[----:B----4-:R-:W-:Y:S02]  /*3b6b0*/  FMUL R2, R33, UR26 ;  /* 0x0000001a21027c20 */ /* 0x010fe40008400000 */
[----:B------:R-:W4:Y:S01]  /*3b6c0*/  LDL.LU R33, [R1+0x51c] ;  /* 0x00051c0001217983 */ /* 0x000f220000300800 */
[----:B---3--:R-:W-:-:S03]  /*3b6d0*/  FMUL R3, R32, UR26 ;  /* 0x0000001a20037c20 */ /* 0x008fc60008400000 */
[----:B------:R-:W3:Y:S01]  /*3b6e0*/  LDL.LU R32, [R1+0x520] ;  /* 0x0005200001207983 */ /* 0x000ee20000300800 */
[C---:B------:R-:W-:Y:S02]  /*3b6f0*/  ISETP.LT.OR P6, PT, R0.reuse, 0x91, !P1 ;  /* 0x000000910000780c */ /* 0x040fe40004fc1670 */
[----:B------:R-:W-:-:S11]  /*3b700*/  ISETP.LT.OR P5, PT, R0, 0x92, !P1 ;  /* 0x000000920000780c */ /* 0x000fd60004fa1670 */
[----:B------:R0:W-:Y:S01]  /*3b710*/  @!P6 STG.E.U8 desc[UR30][R30.64+0x90], R9 ;  /* 0x000090091e00e986 */ /* 0x0001e2000c10111e */
[----:B------:R-:W-:-:S03]  /*3b720*/  ISETP.LT.OR P6, PT, R0, 0x91, !P0 ;  /* 0x000000910000780c */ /* 0x000fc600047c1670 */
[----:B------:R1:W-:Y:S01]  /*3b730*/  @!P5 STG.E.U8 desc[UR30][R30.64+0x91], R11 ;  /* 0x0000910b1e00d986 */ /* 0x0003e2000c10111e */
[----:B------:R-:W-:-:S09]  /*3b740*/  ISETP.LT.OR P5, PT, R0, 0x92, !P0 ;  /* 0x000000920000780c */ /* 0x000fd200047a1670 */
[----:B------:R1:W-:Y:S01]  /*3b750*/  @!P6 STG.E.U8 desc[UR30][R28.64+0x90], R5 ;  /* 0x000090051c00e986 */ /* 0x0003e2000c10111e */
[C---:B------:R-:W-:Y:S02]  /*3b760*/  ISETP.LT.OR P6, PT, R0.reuse, 0x99, !P1 ;  /* 0x000000990000780c */ /* 0x040fe40004fc1670 */
[----:B0-----:R-:W-:Y:S01]  /*3b770*/  F2FP.SATFINITE.E4M3.F32.PACK_AB_MERGE_C R9, RZ, R2, RZ ;  /* 0x00000002ff09723e */ /* 0x001fe200048070ff */
[----:B------:R-:W-:Y:S01]  /*3b780*/  FMUL R2, R39, UR26 ;  /* 0x0000001a27027c20 */ /* 0x000fe20008400000 */
[----:B------:R0:W-:Y:S01]  /*3b790*/  @!P5 STG.E.U8 desc[UR30][R28.64+0x91], R7 ;  /* 0x000091071c00d986 */ /* 0x0001e2000c10111e */
[----:B------:R-:W-:-:S03]  /*3b7a0*/  ISETP.LT.OR P5, PT, R0, 0x9a, !P1 ;  /* 0x0000009a0000780c */ /* 0x000fc60004fa1670 */
[----:B------:R-:W3:Y:S01]  /*3b7b0*/  LDL.LU R39, [R1+0x524] ;  /* 0x0005240001277983 */ /* 0x000ee20000300800 */
[----:B-1----:R-:W-:Y:S02]  /*3b7c0*/  F2FP.SATFINITE.E4M3.F32.PACK_AB_MERGE_C R11, RZ, R3, RZ ;  /* 0x00000003ff0b723e */ /* 0x002fe400048070ff */
[----:B------:R-:W-:Y:S02]  /*3b7d0*/  F2FP.SATFINITE.E4M3.F32.PACK_AB_MERGE_C R5, RZ, R2, RZ ;  /* 0x00000002ff05723e */ /* 0x000fe400048070ff */
[----:B------:R1:W-:Y:S01]  /*3b7e0*/  @!P6 STG.E.U8 desc[UR30][R30.64+0x98], R9 ;  /* 0x000098091e00e986 */ /* 0x0003e2000c10111e */
[----:B------:R-:W-:Y:S01]  /*3b7f0*/  ISETP.LT.OR P6, PT, R0, 0x99, !P0 ;  /* 0x000000990000780c */ /* 0x000fe200047c1670 */
[----:B------:R-:W-:Y:S02]  /*3b800*/  FMUL R3, R38, UR26 ;  /* 0x0000001a26037c20 */ /* 0x000fe40008400000 */
        /* <DEDUP_REMOVED lines=24> */
[----:B------:R-:W-:Y:S02]  /*3b990*/  ISETP.LT.OR P5, PT, R0, 0xa2, !P0 ;  /* 0x000000a20000780c */ /* 0x000fe400047a1670 */
[----:B0-----:R-:W-:Y:S01]  /*3b9a0*/  F2FP.SATFINITE.E4M3.F32.PACK_AB_MERGE_C R7, RZ, R3, RZ ;  /* 0x00000003ff07723e */ /* 0x001fe200048070ff */
[----:B------:R0:W-:Y:S01]  /*3b9b0*/  @!P6 STG.E.U8 desc[UR30][R28.64+0xa0], R5 ;  /* 0x0000a0051c00e986 */ /* 0x0001e2000c10111e */
[----:B------:R-:W-:-:S03]  /*3b9c0*/  FMUL R3, R39, UR26 ;  /* 0x0000001a27037c20 */ /* 0x000fc60008400000 */
[----:B------:R-:W3:Y:S01]  /*3b9d0*/  LDL.LU R39, [R1+0x540] ;  /* 0x0005400001277983 */ /* 0x000ee20000300800 */
[----:B------:R-:W-:Y:S02]  /*3b9e0*/  ISETP.LT.OR P6, PT, R0, 0xa9, !P1 ;  /* 0x000000a90000780c */ /* 0x000fe40004fc1670 */
[----:B-1----:R-:W-:-:S03]  /*3b9f0*/  F2FP.SATFINITE.E4M3.F32.PACK_AB_MERGE_C R9, RZ, R2, RZ ;  /* 0x00000002ff09723e */ /* 0x002fc600048070ff */
        /* <DEDUP_REMOVED lines=442> */
[C---:B------:R-:W-:Y:S01]  /*3d5a0*/  ISETP.LT.OR P5, PT, R0.reuse, 0x152, !P2 ;  /* 0x000001520000780c */ /* 0x040fe200057a1670 */
[----:B------:R-:W3:Y:S10]  /*3d5b0*/  LDL.LU R40, [R1+0x6ac] ;  /* 0x0006ac0001287983 */ /* 0x000ef40000300800 */
        /* <DEDUP_REMOVED lines=42> */
[----:B------:R0:W-:Y:S01]  /*3d860*/  @!P6 STG.E.U8 desc[UR30][R24.64+0x168], R9 ;  /* 0x000168091800e986 */ /* 0x0001e2000c10111e */
[----:B------:R-:W-:Y:S01]  /*3d870*/  ISETP.LT.OR P6, PT, R0, 0x169, !P2 ;  /* 0x000001690000780c */ /* 0x000fe200057c1670 */
[----:B------:R-:W-:Y:S01]  /*3d880*/  FMUL R3, R40, UR26 ;  /* 0x0000001a28037c20 */ /* 0x000fe20008400000 */
[----:B-1----:R-:W-:Y:S01]  /*3d890*/  F2FP.SATFINITE.E4M3.F32.PACK_AB_MERGE_C R5, RZ, R2, RZ ;  /* 0x00000002ff05723e */ /* 0x002fe200048070ff */
[----:B------:R-:W-:Y:S01]  /*3d8a0*/  FMUL R2, R39, UR26 ;  /* 0x0000001a27027c20 */ /* 0x000fe20008400000 */
[----:B------:R-:W3:Y:S04]  /*3d8b0*/  LDL.LU R40, [R1+0x6cc] ;  /* 0x0006cc0001287983 */ /* 0x000ee80000300800 */
[----:B------:R-:W3:Y:S01]  /*3d8c0*/  LDL.LU R39, [R1+0x6d0] ;  /* 0x0006d00001277983 */ /* 0x000ee20000300800 */
[----:B------:R-:W-:-:S03]  /*3d8d0*/  F2FP.SATFINITE.E4M3.F32.PACK_AB_MERGE_C R7, RZ, R3, RZ ;  /* 0x00000003ff07723e */ /* 0x000fc600048070ff */
[----:B------:R1:W-:Y:S01]  /*3d8e0*/  @!P5 STG.E.U8 desc[UR30][R24.64+0x169], R11 ;  /* 0x0001690b1800d986 */ /* 0x0003e2000c10111e */
[----:B------:R-:W-:Y:S01]  /*3d8f0*/  ISETP.LT.OR P5, PT, R0, 0x16a, !P2 ;  /* 0x0000016a0000780c */ /* 0x000fe200057a1670 */
[----:B------:R-:W-:Y:S01]  /*3d900*/  FMUL R3, R38, UR26 ;  /* 0x0000001a26037c20 */ /* 0x000fe20008400000 */
[----:B0-----:R-:W-:Y:S01]  /*3d910*/  F2FP.SATFINITE.E4M3.F32.PACK_AB_MERGE_C R9, RZ, R2, RZ ;  /* 0x00000002ff09723e */ /* 0x001fe200048070ff */
[----:B------:R-:W3:Y:S01]  /*3d920*/  LDL.LU R38, [R1+0x6d4] ;  /* 0x0006d40001267983 */ /* 0x000ee20000300800 */
[----:B------:R-:W-:-:S03]  /*3d930*/  FMUL R2, R37, UR26 ;  /* 0x0000001a25027c20 */ /* 0x000fc60008400000 */
[----:B------:R-:W3:Y:S01]  /*3d940*/  LDL.LU R37, [R1+0x6d8] ;  /* 0x0006d80001257983 */ /* 0x000ee20000300800 */
[----:B-1----:R-:W-:-:S03]  /*3d950*/  F2FP.SATFINITE.E4M3.F32.PACK_AB_MERGE_C R11, RZ, R3, RZ ;  /* 0x00000003ff0b723e */ /* 0x002fc600048070ff */
[----:B------:R0:W-:Y:S04]  /*3d960*/  @!P6 STG.E.U8 desc[UR30][R26.64+0x168], R5 ;  /* 0x000168051a00e986 */ /* 0x0001e8000c10111e */
[----:B------:R1:W-:Y:S01]  /*3d970*/  @!P5 STG.E.U8 desc[UR30][R26.64+0x169], R7 ;  /* 0x000169071a00d986 */ /* 0x0003e2000c10111e */
[----:B------:R-:W-:Y:S01]  /*3d980*/  FMUL R3, R36, UR26 ;  /* 0x0000001a24037c20 */ /* 0x000fe20008400000 */
[----:B0-----:R-:W-:Y:S02]  /*3d990*/  F2FP.SATFINITE.E4M3.F32.PACK_AB_MERGE_C R5, RZ, R2, RZ ;  /* 0x00000002ff05723e */ /* 0x001fe400048070ff */
[----:B------:R-:W3:Y:S02]  /*3d9a0*/  LDL.LU R36, [R1+0x6dc] ;  /* 0x0006dc0001247983 */ /* 0x000ee40000300800 */
[----:B-1----:R-:W-:Y:S01]  /*3d9b0*/  F2FP.SATFINITE.E4M3.F32.PACK_AB_MERGE_C R7, RZ, R3, RZ ;  /* 0x00000003ff07723e */ /* 0x002fe200048070ff */
[----:B--2---:R-:W-:-:S02]  /*3d9c0*/  FMUL R2, R35, UR26 ;  /* 0x0000001a23027c20 */ /* 0x004fc40008400000 */
[----:B------:R-:W2:Y:S01]  /*3d9d0*/  LDL.LU R35, [R1+0x6e0] ;  /* 0x0006e00001237983 */ /* 0x000ea20000300800 */
[----:B----4-:R-:W-:-:S03]  /*3d9e0*/  FMUL R3, R33, UR26 ;  /* 0x0000001a21037c20 */ /* 0x010fc60008400000 */
        /* <DEDUP_REMOVED lines=8> */
[----:B------:R-:W-:Y:S02]  /*3da70*/  ISETP.LT.OR P5, PT, R0, 0x172, !P2 ;  /* 0x000001720000780c */ /* 0x000fe400057a1670 */
[----:B0-----:R-:W-:-:S07]  /*3da80*/  F2FP.SATFINITE.E4M3.F32.PACK_AB_MERGE_C R9, RZ, R2, RZ ;  /* 0x00000002ff09723e */ /* 0x001fce00048070ff */
[----:B------:R0:W-:Y:S01]  /*3da90*/  @!P6 STG.E.U8 desc[UR30][R26.64+0x170], R5 ;  /* 0x000170051a00e986 */ /* 0x0001e2000c10111e */
[----:B------:R-:W-:Y:S02]  /*3daa0*/  ISETP.LT.OR P6, PT, R0, 0x179, !P3 ;  /* 0x000001790000780c */ /* 0x000fe40005fc1670 */
[----:B-1----:R-:W-:Y:S01]  /*3dab0*/  F2FP.SATFINITE.E4M3.F32.PACK_AB_MERGE_C R11, RZ, R3, RZ ;  /* 0x00000003ff0b723e */ /* 0x002fe200048070ff */
[----:B------:R1:W-:Y:S01]  /*3dac0*/  @!P5 STG.E.U8 desc[UR30][R26.64+0x171], R7 ;  /* 0x000171071a00d986 */ /* 0x0003e2000c10111e */
[----:B------:R-:W-:-:S03]  /*3dad0*/  FMUL R2, R40, UR26 ;  /* 0x0000001a28027c20 */ /* 0x000fc60008400000 */
[----:B------:R-:W3:Y:S01]  /*3dae0*/  LDL.LU R40, [R1+0x6ec] ;  /* 0x0006ec0001287983 */ /* 0x000ee20000300800 */
[----:B------:R-:W-:-:S03]  /*3daf0*/  FMUL R3, R39, UR26 ;  /* 0x0000001a27037c20 */ /* 0x000fc60008400000 */
[----:B------:R-:W3:Y:S01]  /*3db00*/  LDL.LU R39, [R1+0x6f0] ;  /* 0x0006f00001277983 */ /* 0x000ee20000300800 */
[C---:B------:R-:W-:Y:S02]  /*3db10*/  ISETP.LT.OR P3, PT, R0.reuse, 0x17a, !P3 ;  /* 0x0000017a0000780c */ /* 0x040fe40005f61670 */
[----:B------:R-:W-:Y:S02]  /*3db20*/  ISETP.LT.OR P5, PT, R0, 0x179, !P2 ;  /* 0x000001790000780c */ /* 0x000fe400057a1670 */
[----:B0-----:R-:W-:Y:S01]  /*3db30*/  F2FP.SATFINITE.E4M3.F32.PACK_AB_MERGE_C R5, RZ, R4, RZ ;  /* 0x00000004ff05723e */ /* 0x001fe200048070ff */
[----:B------:R-:W-:Y:S01]  /*3db40*/  FMUL R4, R38, UR26 ;  /* 0x0000001a26047c20 */ /* 0x000fe20008400000 */
[----:B------:R-:W-:Y:S01]  /*3db50*/  ISETP.LT.OR P2, PT, R0, 0x17a, !P2 ;  /* 0x0000017a0000780c */ /* 0x000fe20005741670 */
[----:B------:R-:W3:Y:S01]  /*3db60*/  LDL.LU R38, [R1+0x6f4] ;  /* 0x0006f40001267983 */ /* 0x000ee20000300800 */
[----:B-1----:R-:W-:Y:S01]  /*3db70*/  F2FP.SATFINITE.E4M3.F32.PACK_AB_MERGE_C R7, RZ, R2, RZ ;  /* 0x00000002ff07723e */ /* 0x002fe200048070ff */
[----:B------:R-:W-:-:S02]  /*3db80*/  FMUL R2, R37, UR26 ;  /* 0x0000001a25027c20 */ /* 0x000fc40008400000 */
[----:B------:R-:W3:Y:S04]  /*3db90*/  LDL.LU R37, [R1+0x6f8] ;  /* 0x0006f80001257983 */ /* 0x000ee80000300800 */
[----:B------:R0:W-:Y:S01]  /*3dba0*/  @!P6 STG.E.U8 desc[UR30][R24.64+0x178], R9 ;  /* 0x000178091800e986 */ /* 0x0001e2000c10111e */
[----:B------:R-:W-:-:S03]  /*3dbb0*/  F2FP.SATFINITE.E4M3.F32.PACK_AB_MERGE_C R13, RZ, R2, RZ ;  /* 0x00000002ff0d723e */ /* 0x000fc600048070ff */
[----:B------:R1:W-:Y:S01]  /*3dbc0*/  @!P3 STG.E.U8 desc[UR30][R24.64+0x179], R11 ;  /* 0x0001790b1800b986 */ /* 0x0003e2000c10111e */
[----:B0-----:R-:W-:Y:S01]  /*3dbd0*/  F2FP.SATFINITE.E4M3.F32.PACK_AB_MERGE_C R9, RZ, R3, RZ ;  /* 0x00000003ff09723e */ /* 0x001fe200048070ff */
[----:B------:R-:W-:Y:S02]  /*3dbe0*/  FMUL R3, R36, UR26 ;  /* 0x0000001a24037c20 */ /* 0x000fe40008400000 */
[----:B------:R-:W3:Y:S01]  /*3dbf0*/  LDL.LU R36, [R1+0x6fc] ;  /* 0x0006fc0001247983 */ /* 0x000ee20000300800 */
[----:B-1----:R-:W-:-:S03]  /*3dc00*/  F2FP.SATFINITE.E4M3.F32.PACK_AB_MERGE_C R11, RZ, R4, RZ ;  /* 0x00000004ff0b723e */ /* 0x002fc600048070ff */
[----:B------:R0:W-:Y:S01]  /*3dc10*/  @!P2 STG.E.U8 desc[UR30][R26.64+0x179], R7 ;  /* 0x000179071a00a986 */ /* 0x0001e2000c10111e */
[----:B--2---:R-:W-:-:S03]  /*3dc20*/  FMUL R2, R35, UR26 ;  /* 0x0000001a23027c20 */ /* 0x004fc60008400000 */
[----:B------:R-:W2:Y:S02]  /*3dc30*/  LDL.LU R35, [R1+0x700] ;  /* 0x0007000001237983 */ /* 0x000ea40000300800 */
[----:B0-----:R-:W-:Y:S01]  /*3dc40*/  F2FP.SATFINITE.E4M3.F32.PACK_AB_MERGE_C R7, RZ, R2, RZ ;  /* 0x00000002ff07723e */ /* 0x001fe200048070ff */
[----:B----4-:R-:W-:Y:S02]  /*3dc50*/  FMUL R4, R33, UR26 ;  /* 0x0000001a21047c20 */ /* 0x010fe40008400000 */
[----:B------:R-:W4:Y:S01]  /*3dc60*/  LDL.LU R33, [R1+0x704] ;  /* 0x0007040001217983 */ /* 0x000f220000300800 */
[----:B---3--:R-:W-:-:S03]  /*3dc70*/  FMUL R2, R32, UR26 ;  /* 0x0000001a20027c20 */ /* 0x008fc60008400000 */
[----:B------:R-:W3:Y:S01]  /*3dc80*/  LDL.LU R32, [R1+0x708] ;  /* 0x0007080001207983 */ /* 0x000ee20000300800 */
[C---:B------:R-:W-:Y:S02]  /*3dc90*/  ISETP.LT.OR P6, PT, R0.reuse, 0xc1, !P1 ;  /* 0x000000c10000780c */ /* 0x040fe40004fc1670 */
[C---:B------:R-:W-:Y:S01]  /*3dca0*/  ISETP.LT.OR P3, PT, R0.reuse, 0xc2, !P1 ;  /* 0x000000c20000780c */ /* 0x040fe20004f61670 */
[----:B------:R0:W-:Y:S01]  /*3dcb0*/  @!P5 STG.E.U8 desc[UR30][R26.64+0x178], R5 ;  /* 0x000178051a00d986 */ /* 0x0001e2000c10111e */
[----:B------:R-:W-:-:S09]  /*3dcc0*/  ISETP.LT.OR P5, PT, R0, 0xc1, !P0 ;  /* 0x000000c10000780c */ /* 0x000fd200047a1670 */
[----:B------:R-:W-:Y:S01]  /*3dcd0*/  @!P6 STG.E.U8 desc[UR30][R30.64+0xc0], R9 ;  /* 0x0000c0091e00e986 */ /* 0x000fe2000c10111e */
[----:B------:R-:W-:-:S03]  /*3dce0*/  ISETP.LT.OR P6, PT, R0, 0xc2, !P0 ;  /* 0x000000c20000780c */ /* 0x000fc600047c1670 */
[----:B------:R1:W-:Y:S01]  /*3dcf0*/  @!P3 STG.E.U8 desc[UR30][R30.64+0xc1], R11 ;  /* 0x0000c10b1e00b986 */ /* 0x0003e2000c10111e */
[C---:B------:R-:W-:Y:S02]  /*3dd00*/  ISETP.LT.OR P3, PT, R0.reuse, 0xc9, !P1 ;  /* 0x000000c90000780c */ /* 0x040fe40004f61670 */
[----:B------:R-:W-:Y:S02]  /*3dd10*/  ISETP.LT.OR P2, PT, R0, 0xca, !P1 ;  /* 0x000000ca0000780c */ /* 0x000fe40004f41670 */
[----:B0-----:R-:W-:Y:S02]  /*3dd20*/  F2FP.SATFINITE.E4M3.F32.PACK_AB_MERGE_C R5, RZ, R3, RZ ;  /* 0x00000003ff05723e */ /* 0x001fe400048070ff */
[----:B-1----:R-:W-:-:S03]  /*3dd30*/  F2FP.SATFINITE.E4M3.F32.PACK_AB_MERGE_C R11, RZ, R2, RZ ;  /* 0x00000002ff0b723e */ /* 0x002fc600048070ff */
[----:B------:R0:W-:Y:S01]  /*3dd40*/  @!P6 STG.E.U8 desc[UR30][R28.64+0xc1], R5 ;  /* 0x0000c1051c00e986 */ /* 0x0001e2000c10111e */
[----:B------:R-:W-:-:S03]  /*3dd50*/  FMUL R2, R40, UR26 ;  /* 0x0000001a28027c20 */ /* 0x000fc60008400000 */
[----:B------:R-:W3:Y:S01]  /*3dd60*/  LDL.LU R40, [R1+0x70c] ;  /* 0x00070c0001287983 */ /* 0x000ee20000300800 */
[----:B------:R-:W-:-:S03]  /*3dd70*/  FMUL R3, R39, UR26 ;  /* 0x0000001a27037c20 */ /* 0x000fc60008400000 */
[----:B------:R-:W3:Y:S01]  /*3dd80*/  LDL.LU R39, [R1+0x710] ;  /* 0x0007100001277983 */ /* 0x000ee20000300800 */
[----:B------:R-:W-:Y:S02]  /*3dd90*/  F2FP.SATFINITE.E4M3.F32.PACK_AB_MERGE_C R9, RZ, R4, RZ ;  /* 0x00000004ff09723e */ /* 0x000fe400048070ff */
[----:B------:R-:W-:Y:S01]  /*3dda0*/  ISETP.LT.OR P6, PT, R0, 0xca, !P0 ;  /* 0x000000ca0000780c */ /* 0x000fe200047c1670 */
[----:B------:R-:W-:Y:S02]  /*3ddb0*/  FMUL R4, R38, UR26 ;  /* 0x0000001a26047c20 */ /* 0x000fe40008400000 */
[----:B------:R-:W3:Y:S01]  /*3ddc0*/  LDL.LU R38, [R1+0x714] ;  /* 0x0007140001267983 */ /* 0x000ee20000300800 */
[----:B0-----:R-:W-:-:S03]  /*3ddd0*/  FMUL R5, R37, UR26 ;  /* 0x0000001a25057c20 */ /* 0x001fc60008400000 */
[----:B------:R-:W3:Y:S04]  /*3dde0*/  LDL.LU R37, [R1+0x718] ;  /* 0x0007180001257983 */ /* 0x000ee80000300800 */
[----:B------:R-:W-:Y:S04]  /*3ddf0*/  @!P5 STG.E.U8 desc[UR30][R28.64+0xc0], R13 ;  /* 0x0000c00d1c00d986 */ /* 0x000fe8000c10111e */
[----:B------:R0:W-:Y:S04]  /*3de00*/  @!P3 STG.E.U8 desc[UR30][R30.64+0xc8], R7 ;  /* 0x0000c8071e00b986 */ /* 0x0001e8000c10111e */
[----:B------:R1:W-:Y:S01]  /*3de10*/  @!P2 STG.E.U8 desc[UR30][R30.64+0xc9], R9 ;  /* 0x0000c9091e00a986 */ /* 0x0003e2000c10111e */
[----:B0-----:R-:W-:Y:S01]  /*3de20*/  F2FP.SATFINITE.E4M3.F32.PACK_AB_MERGE_C R7, RZ, R2, RZ ;  /* 0x00000002ff07723e */ /* 0x001fe200048070ff */
[----:B------:R-:W-:-:S02]  /*3de30*/  FMUL R2, R36, UR26 ;  /* 0x0000001a24027c20 */ /* 0x000fc40008400000 */
[----:B------:R-:W3:Y:S01]  /*3de40*/  LDL.LU R36, [R1+0x71c] ;  /* 0x00071c0001247983 */ /* 0x000ee20000300800 */
[----:B-1----:R-:W-:Y:S02]  /*3de50*/  F2FP.SATFINITE.E4M3.F32.PACK_AB_MERGE_C R9, RZ, R3, RZ ;  /* 0x00000003ff09723e */ /* 0x002fe400048070ff */
[----:B------:R-:W-:Y:S01]  /*3de60*/  F2FP.SATFINITE.E4M3.F32.PACK_AB_MERGE_C R13, RZ, R4, RZ ;  /* 0x00000004ff0d723e */ /* 0x000fe200048070ff */
[----:B------:R0:W-:Y:S02]  /*3de70*/  @!P6 STG.E.U8 desc[UR30][R28.64+0xc9], R7 ;  /* 0x0000c9071c00e986 */ /* 0x0001e4000c10111e */
[----:B0-----:R-:W-:Y:S01]  /*3de80*/  F2FP.SATFINITE.E4M3.F32.PACK_AB_MERGE_C R7, RZ, R2, RZ ;  /* 0x00000002ff07723e */ /* 0x001fe200048070ff */
[----:B--2---:R-:W-:Y:S02]  /*3de90*/  FMUL R3, R35, UR26 ;  /* 0x0000001a23037c20 */ /* 0x004fe40008400000 */
[----:B------:R-:W2:Y:S01]  /*3dea0*/  LDL.LU R35, [R1+0x720] ;  /* 0x0007200001237983 */ /* 0x000ea20000300800 */
[----:B----4-:R-:W-:-:S03]  /*3deb0*/  FMUL R4, R33, UR26 ;  /* 0x0000001a21047c20 */ /* 0x010fc60008400000 */
[----:B------:R-:W4:Y:S01]  /*3dec0*/  LDL.LU R33, [R1+0x724] ;  /* 0x0007240001217983 */ /* 0x000f220000300800 */
[----:B---3--:R-:W-:-:S03]  /*3ded0*/  FMUL R2, R32, UR26 ;  /* 0x0000001a20027c20 */ /* 0x008fc60008400000 */
[----:B------:R-:W3:Y:S01]  /*3dee0*/  LDL.LU R32, [R1+0x728] ;  /* 0x0007280001207983 */ /* 0x000ee20000300800 */
[C---:B------:R-:W-:Y:S02]  /*3def0*/  ISETP.LT.OR P5, PT, R0.reuse, 0xc9, !P0 ;  /* 0x000000c90000780c */ /* 0x040fe400047a1670 */
[C---:B------:R-:W-:Y:S02]  /*3df00*/  ISETP.LT.OR P2, PT, R0.reuse, 0xd2, !P1 ;  /* 0x000000d20000780c */ /* 0x040fe40004f41670 */
[C---:B------:R-:W-:Y:S02]  /*3df10*/  ISETP.LT.OR P3, PT, R0.reuse, 0xd1, !P1 ;  /* 0x000000d10000780c */ /* 0x040fe40004f61670 */
[----:B------:R-:W-:-:S07]  /*3df20*/  ISETP.LT.OR P6, PT, R0, 0xd2, !P0 ;  /* 0x000000d20000780c */ /* 0x000fce00047c1670 */
[----:B------:R-:W-:Y:S01]  /*3df30*/  @!P5 STG.E.U8 desc[UR30][R28.64+0xc8], R11 ;  /* 0x0000c80b1c00d986 */ /* 0x000fe2000c10111e */
[----:B------:R-:W-:-:S03]  /*3df40*/  ISETP.LT.OR P5, PT, R0, 0xd1, !P0 ;  /* 0x000000d10000780c */ /* 0x000fc600047a1670 */
[----:B------:R0:W-:Y:S01]  /*3df50*/  @!P2 STG.E.U8 desc[UR30][R30.64+0xd1], R13 ;  /* 0x0000d10d1e00a986 */ /* 0x0001e2000c10111e */
[----:B------:R-:W-:-:S03]  /*3df60*/  ISETP.LT.OR P2, PT, R0, 0xda, !P1 ;  /* 0x000000da0000780c */ /* 0x000fc60004f41670 */
[----:B------:R1:W-:Y:S01]  /*3df70*/  @!P3 STG.E.U8 desc[UR30][R30.64+0xd0], R9 ;  /* 0x0000d0091e00b986 */ /* 0x0003e2000c10111e */
[----:B------:R-:W-:Y:S02]  /*3df80*/  ISETP.LT.OR P3, PT, R0, 0xd9, !P1 ;  /* 0x000000d90000780c */ /* 0x000fe40004f61670 */
[----:B------:R-:W-:Y:S02]  /*3df90*/  F2FP.SATFINITE.E4M3.F32.PACK_AB_MERGE_C R5, RZ, R5, RZ ;  /* 0x00000005ff05723e */ /* 0x000fe400048070ff */
[----:B0-----:R-:W-:Y:S02]  /*3dfa0*/  F2FP.SATFINITE.E4M3.F32.PACK_AB_MERGE_C R13, RZ, R2, RZ ;  /* 0x00000002ff0d723e */ /* 0x001fe400048070ff */
[----:B-1----:R-:W-:Y:S01]  /*3dfb0*/  F2FP.SATFINITE.E4M3.F32.PACK_AB_MERGE_C R9, RZ, R3, RZ ;  /* 0x00000003ff09723e */ /* 0x002fe200048070ff */
[----:B------:R-:W-:Y:S02]  /*3dfc0*/  FMUL R3, R40, UR26 ;  /* 0x0000001a28037c20 */ /* 0x000fe40008400000 */
[----:B------:R-:W3:Y:S01]  /*3dfd0*/  LDL.LU R40, [R1+0x72c] ;  /* 0x00072c0001287983 */ /* 0x000ee20000300800 */
[----:B------:R-:W-:-:S03]  /*3dfe0*/  FMUL R2, R39, UR26 ;  /* 0x0000001a27027c20 */ /* 0x000fc60008400000 */
[----:B------:R-:W3:Y:S01]  /*3dff0*/  LDL.LU R39, [R1+0x730] ;  /* 0x0007300001277983 */ /* 0x000ee20000300800 */
[----:B------:R-:W-:-:S03]  /*3e000*/  F2FP.SATFINITE.E4M3.F32.PACK_AB_MERGE_C R11, RZ, R4, RZ ;  /* 0x00000004ff0b723e */ /* 0x000fc600048070ff */
[----:B------:R0:W-:Y:S01]  /*3e010*/  @!P6 STG.E.U8 desc[UR30][R28.64+0xd1], R7 ;  /* 0x0000d1071c00e986 */ /* 0x0001e2000c10111e */
[----:B------:R-:W-:Y:S01]  /*3e020*/  ISETP.LT.OR P6, PT, R0, 0xda, !P0 ;  /* 0x000000da0000780c */ /* 0x000fe200047c1670 */
[----:B------:R-:W-:Y:S02]  /*3e030*/  FMUL R4, R38, UR26 ;  /* 0x0000001a26047c20 */ /* 0x000fe40008400000 */
[----:B------:R-:W3:Y:S04]  /*3e040*/  LDL.LU R38, [R1+0x734] ;  /* 0x0007340001267983 */ /* 0x000ee80000300800 */
[----:B------:R1:W-:Y:S01]  /*3e050*/  @!P5 STG.E.U8 desc[UR30][R28.64+0xd0], R5 ;  /* 0x0000d0051c00d986 */ /* 0x0003e2000c10111e */
[----:B0-----:R-:W-:Y:S01]  /*3e060*/  F2FP.SATFINITE.E4M3.F32.PACK_AB_MERGE_C R7, RZ, R2, RZ ;  /* 0x00000002ff07723e */ /* 0x001fe200048070ff */
[----:B------:R-:W-:-:S02]  /*3e070*/  FMUL R2, R37, UR26 ;  /* 0x0000001a25027c20 */ /* 0x000fc40008400000 */
[----:B------:R-:W3:Y:S04]  /*3e080*/  LDL.LU R37, [R1+0x738] ;  /* 0x0007380001257983 */ /* 0x000ee80000300800 */
[----:B------:R0:W-:Y:S01]  /*3e090*/  @!P2 STG.E.U8 desc[UR30][R30.64+0xd9], R11 ;  /* 0x0000d90b1e00a986 */ /* 0x0001e2000c10111e */
[----:B-1----:R-:W-:-:S03]  /*3e0a0*/  F2FP.SATFINITE.E4M3.F32.PACK_AB_MERGE_C R5, RZ, R3, RZ ;  /* 0x00000003ff05723e */ /* 0x002fc600048070ff */
[----:B------:R1:W-:Y:S01]  /*3e0b0*/  @!P3 STG.E.U8 desc[UR30][R30.64+0xd8], R9 ;  /* 0x0000d8091e00b986 */ /* 0x0003e2000c10111e */
[----:B0-----:R-:W-:Y:S01]  /*3e0c0*/  F2FP.SATFINITE.E4M3.F32.PACK_AB_MERGE_C R11, RZ, R2, RZ ;  /* 0x00000002ff0b723e */ /* 0x001fe200048070ff */
[----:B------:R-:W-:Y:S02]  /*3e0d0*/  FMUL R2, R36, UR26 ;  /* 0x0000001a24027c20 */ /* 0x000fe40008400000 */
[----:B------:R-:W3:Y:S01]  /*3e0e0*/  LDL.LU R36, [R1+0x73c] ;  /* 0x00073c0001247983 */ /* 0x000ee20000300800 */
[----:B-1----:R-:W-:-:S03]  /*3e0f0*/  F2FP.SATFINITE.E4M3.F32.PACK_AB_MERGE_C R9, RZ, R4, RZ ;  /* 0x00000004ff09723e */ /* 0x002fc600048070ff */
[----:B------:R3:W-:Y:S01]  /*3e100*/  @!P6 STG.E.U8 desc[UR30][R28.64+0xd9], R5 ;  /* 0x0000d9051c00e986 */ /* 0x0007e2000c10111e */
[----:B--2---:R-:W-:-:S03]  /*3e110*/  FMUL R3, R35, UR26 ;  /* 0x0000001a23037c20 */ /* 0x004fc60008400000 */
        /* <DEDUP_REMOVED lines=30> */
[----:B------:R0:W-:Y:S04]  /*3e300*/  @!P3 STG.E.U8 desc[UR30][R30.64+0xe8], R9 ;  /* 0x0000e8091e00b986 */ /* 0x0001e8000c10111e */
[----:B------:R0:W-:Y:S01]  /*3e310*/  @!P2 STG.E.U8 desc[UR30][R30.64+0xe9], R13 ;  /* 0x0000e90d1e00a986 */ /* 0x0001e2000c10111e */
[----:B-1----:R-:W-:Y:S02]  /*3e320*/  F2FP.SATFINITE.E4M3.F32.PACK_AB_MERGE_C R11, RZ, R4, RZ ;  /* 0x00000004ff0b723e */ /* 0x002fe400048070ff */
[----:B0-----:R-:W-:Y:S01]  /*3e330*/  F2FP.SATFINITE.E4M3.F32.PACK_AB_MERGE_C R9, RZ, R3, RZ ;  /* 0x00000003ff09723e */ /* 0x001fe200048070ff */
[----:B------:R-:W-:-:S02]  /*3e340*/  FMUL R3, R36, UR26 ;  /* 0x0000001a24037c20 */ /* 0x000fc40008400000 */
[----:B------:R-:W3:Y:S01]  /*3e350*/  LDL.LU R36, [R1+0x75c] ;  /* 0x00075c0001247983 */ /* 0x000ee20000300800 */
[----:B------:R-:W-:-:S03]  /*3e360*/  F2FP.SATFINITE.E4M3.F32.PACK_AB_MERGE_C R13, RZ, R2, RZ ;  /* 0x00000002ff0d723e */ /* 0x000fc600048070ff */
        /* <DEDUP_REMOVED lines=9> */
[C---:B------:R-:W-:Y:S02]  /*3e400*/  ISETP.LT.OR P3, PT, R0.reuse, 0xf1, !P1 ;  /* 0x000000f10000780c */ /* 0x040fe40004f61670 */
[C---:B------:R-:W-:Y:S02]  /*3e410*/  ISETP.LT.OR P2, PT, R0.reuse, 0xf2, !P1 ;  /* 0x000000f20000780c */ /* 0x040fe40004f41670 */
[----:B------:R-:W-:Y:S02]  /*3e420*/  F2FP.SATFINITE.E4M3.F32.PACK_AB_MERGE_C R5, RZ, R5, RZ ;  /* 0x00000005ff05723e */ /* 0x000fe400048070ff */
[----:B------:R-:W-:-:S05]  /*3e430*/  ISETP.LT.OR P6, PT, R0, 0xf2, !P0 ;  /* 0x000000f20000780c */ /* 0x000fca00047c1670 */
[----:B------:R0:W-:Y:S01]  /*3e440*/  @!P5 STG.E.U8 desc[UR30][R28.64+0xe8], R5 ;  /* 0x0000e8051c00d986 */ /* 0x0001e2000c10111e */
[----:B------:R-:W-:-:S03]  /*3e450*/  ISETP.LT.OR P5, PT, R0, 0xf1, !P0 ;  /* 0x000000f10000780c */ /* 0x000fc600047a1670 */
[----:B------:R-:W-:Y:S01]  /*3e460*/  @!P3 STG.E.U8 desc[UR30][R30.64+0xf0], R9 ;  /* 0x0000f0091e00b986 */ /* 0x000fe2000c10111e */
        /* <DEDUP_REMOVED lines=15> */
[----:B0-----:R-:W-:-:S03]  /*3e560*/  FMUL R5, R37, UR26 ;  /* 0x0000001a25057c20 */ /* 0x001fc60008400000 */
        /* <DEDUP_REMOVED lines=151> */
[----:B------:R-:W-:Y:S01]  /*3eee0*/  FMUL R2, R39, UR26 ;  /* 0x0000001a27027c20 */ /* 0x000fe20008400000 */
[----:B------:R-:W-:-:S02]  /*3eef0*/  F2FP.SATFINITE.E4M3.F32.PACK_AB_MERGE_C R11, RZ, R4, RZ ;  /* 0x00000004ff0b723e */ /* 0x000fc400048070ff */
[----:B------:R0:W-:Y:S01]  /*3ef00*/  @!P6 STG.E.U8 desc[UR30][R28.64+0x131], R7 ;  /* 0x000131071c00e986 */ /* 0x0001e2000c10111e */
[----:B------:R-:W-:-:S03]  /*3ef10*/  ISETP.LT.OR P6, PT, R0, 0x13a, !P0 ;  /* 0x0000013a0000780c */ /* 0x000fc600047c1670 */
[----:B------:R-:W3:Y:S01]  /*3ef20*/  LDL.LU R39, [R1+0x7f0] ;  /* 0x0007f00001277983 */ /* 0x000ee20000300800 */
[----:B------:R-:W-:-:S03]  /*3ef30*/  FMUL R4, R38, UR26 ;  /* 0x0000001a26047c20 */ /* 0x000fc60008400000 */
[----:B------:R-:W3:Y:S01]  /*3ef40*/  LDL.LU R38, [R1+0x7f4] ;  /* 0x0007f40001267983 */ /* 0x000ee20000300800 */
[----:B0-----:R-:W-:-:S03]  /*3ef50*/  F2FP.SATFINITE.E4M3.F32.PACK_AB_MERGE_C R7, RZ, R2, RZ ;  /* 0x00000002ff07723e */ /* 0x001fc600048070ff */
[----:B------:R0:W-:Y:S01]  /*3ef60*/  @!P5 STG.E.U8 desc[UR30][R28.64+0x130], R5 ;  /* 0x000130051c00d986 */ /* 0x0001e2000c10111e */
[----:B------:R-:W-:-:S03]  /*3ef70*/  FMUL R2, R37, UR26 ;  /* 0x0000001a25027c20 */ /* 0x000fc60008400000 */
[----:B------:R-:W3:Y:S04]  /*3ef80*/  LDL.LU R37, [R1+0x7f8] ;  /* 0x0007f80001257983 */ /* 0x000ee80000300800 */
[----:B------:R1:W-:Y:S01]  /*3ef90*/  @!P2 STG.E.U8 desc[UR30][R30.64+0x139], R11 ;  /* 0x0001390b1e00a986 */ /* 0x0003e2000c10111e */
[----:B0-----:R-:W-:-:S03]  /*3efa0*/  F2FP.SATFINITE.E4M3.F32.PACK_AB_MERGE_C R5, RZ, R3, RZ ;  /* 0x00000003ff05723e */ /* 0x001fc600048070ff */
[----:B------:R0:W-:Y:S01]  /*3efb0*/  @!P3 STG.E.U8 desc[UR30][R30.64+0x138], R9 ;  /* 0x000138091e00b986 */ /* 0x0001e2000c10111e */
[----:B-1----:R-:W-:Y:S01]  /*3efc0*/  F2FP.SATFINITE.E4M3.F32.PACK_AB_MERGE_C R11, RZ, R2, RZ ;  /* 0x00000002ff0b723e */ /* 0x002fe200048070ff */
[----:B------:R-:W-:Y:S02]  /*3efd0*/  FMUL R2, R36, UR26 ;  /* 0x0000001a24027c20 */ /* 0x000fe40008400000 */
[----:B------:R-:W3:Y:S01]  /*3efe0*/  LDL.LU R36, [R1+0x7fc] ;  /* 0x0007fc0001247983 */ /* 0x000ee20000300800 */
[----:B0-----:R-:W-:-:S03]  /*3eff0*/  F2FP.SATFINITE.E4M3.F32.PACK_AB_MERGE_C R9, RZ, R4, RZ ;  /* 0x00000004ff09723e */ /* 0x001fc600048070ff */
        /* <DEDUP_REMOVED lines=20> */
[----:B------:R0:W-:Y:S01]  /*3f140*/  @!P6 STG.E.U8 desc[UR30][R28.64+0x141], R7 ;  /* 0x000141071c00e986 */ /* 0x0001e2000c10111e */
[----:B------:R-:W-:-:S03]  /*3f150*/  ISETP.LT.OR P6, PT, R0, 0x14a, !P0 ;  /* 0x0000014a0000780c */ /* 0x000fc600047c1670 */
[----:B------:R-:W3:Y:S01]  /*3f160*/  LDL.LU R40, [R1+0x80c] ;  /* 0x00080c0001287983 */ /* 0x000ee20000300800 */
[----:B------:R-:W-:-:S03]  /*3f170*/  FMUL R3, R39, UR26 ;  /* 0x0000001a27037c20 */ /* 0x000fc60008400000 */
[----:B------:R-:W3:Y:S01]  /*3f180*/  LDL.LU R39, [R1+0x810] ;  /* 0x0008100001277983 */ /* 0x000ee20000300800 */
[----:B------:R-:W-:Y:S02]  /*3f190*/  F2FP.SATFINITE.E4M3.F32.PACK_AB_MERGE_C R13, RZ, R4, RZ ;  /* 0x00000004ff0d723e */ /* 0x000fe400048070ff */
[----:B0-----:R-:W-:Y:S01]  /*3f1a0*/  F2FP.SATFINITE.E4M3.F32.PACK_AB_MERGE_C R7, RZ, R2, RZ ;  /* 0x00000002ff07723e */ /* 0x001fe200048070ff */
[----:B------:R-:W-:Y:S01]  /*3f1b0*/  @!P5 STG.E.U8 desc[UR30][R28.64+0x140], R11 ;  /* 0x0001400b1c00d986 */ /* 0x000fe2000c10111e */
[----:B------:R-:W-:-:S03]  /*3f1c0*/  FMUL R4, R38, UR26 ;  /* 0x0000001a26047c20 */ /* 0x000fc60008400000 */
[----:B------:R0:W-:Y:S01]  /*3f1d0*/  @!P3 STG.E.U8 desc[UR30][R30.64+0x148], R9 ;  /* 0x000148091e00b986 */ /* 0x0001e2000c10111e */
[----:B------:R-:W-:-:S03]  /*3f1e0*/  FMUL R2, R37, UR26 ;  /* 0x0000001a25027c20 */ /* 0x000fc60008400000 */
[----:B------:R1:W-:Y:S04]  /*3f1f0*/  @!P2 STG.E.U8 desc[UR30][R30.64+0x149], R13 ;  /* 0x0001490d1e00a986 */ /* 0x0003e8000c10111e */
[----:B------:R-:W3:Y:S01]  /*3f200*/  LDL.LU R38, [R1+0x814] ;  /* 0x0008140001267983 */ /* 0x000ee20000300800 */
[----:B0-----:R-:W-:-:S03]  /*3f210*/  F2FP.SATFINITE.E4M3.F32.PACK_AB_MERGE_C R9, RZ, R3, RZ ;  /* 0x00000003ff09723e */ /* 0x001fc600048070ff */
[----:B------:R-:W3:Y:S01]  /*3f220*/  LDL.LU R37, [R1+0x818] ;  /* 0x0008180001257983 */ /* 0x000ee20000300800 */
[----:B-1----:R-:W-:-:S03]  /*3f230*/  F2FP.SATFINITE.E4M3.F32.PACK_AB_MERGE_C R13, RZ, R2, RZ ;  /* 0x00000002ff0d723e */ /* 0x002fc600048070ff */
[----:B------:R0:W-:Y:S01]  /*3f240*/  @!P6 STG.E.U8 desc[UR30][R28.64+0x149], R7 ;  /* 0x000149071c00e986 */ /* 0x0001e2000c10111e */
[----:B------:R-:W-:Y:S01]  /*3f250*/  F2FP.SATFINITE.E4M3.F32.PACK_AB_MERGE_C R11, RZ, R4, RZ ;  /* 0x00000004ff0b723e */ /* 0x000fe200048070ff */
[----:B------:R-:W-:Y:S02]  /*3f260*/  FMUL R3, R36, UR26 ;  /* 0x0000001a24037c20 */ /* 0x000fe40008400000 */
[----:B------:R-:W3:Y:S01]  /*3f270*/  LDL.LU R36, [R1+0x81c] ;  /* 0x00081c0001247983 */ /* 0x000ee20000300800 */
        /* <DEDUP_REMOVED lines=9> */
[----:B------:R-:W3:Y:S01]  /*3f310*/  LDL.LU R42, [R1+0x82c] ;  /* 0x00082c00012a7983 */ /* 0x000ee20000300800 */
[C---:B------:R-:W-:Y:S02]  /*3f320*/  ISETP.LT.OR P2, PT, R0.reuse, 0x152, !P1 ;  /* 0x000001520000780c */ /* 0x040fe40004f41670 */
[----:B------:R-:W-:Y:S02]  /*3f330*/  ISETP.LT.OR P6, PT, R0, 0x152, !P0 ;  /* 0x000001520000780c */ /* 0x000fe400047c1670 */
[----:B------:R-:W-:-:S05]  /*3f340*/  F2FP.SATFINITE.E4M3.F32.PACK_AB_MERGE_C R5, RZ, R5, RZ ;  /* 0x00000005ff05723e */ /* 0x000fca00048070ff */
[----:B------:R0:W-:Y:S01]  /*3f350*/  @!P5 STG.E.U8 desc[UR30][R28.64+0x148], R5 ;  /* 0x000148051c00d986 */ /* 0x0001e2000c10111e */
[----:B------:R-:W-:-:S03]  /*3f360*/  ISETP.LT.OR P5, PT, R0, 0x151, !P0 ;  /* 0x000001510000780c */ /* 0x000fc600047a1670 */
[----:B------:R-:W-:Y:S01]  /*3f370*/  @!P3 STG.E.U8 desc[UR30][R30.64+0x150], R9 ;  /* 0x000150091e00b986 */ /* 0x000fe2000c10111e */
[----:B------:R-:W-:-:S03]  /*3f380*/  ISETP.LT.OR P3, PT, R0, 0x159, !P1 ;  /* 0x000001590000780c */ /* 0x000fc60004f61670 */
[----:B------:R1:W-:Y:S01]  /*3f390*/  @!P2 STG.E.U8 desc[UR30][R30.64+0x151], R11 ;  /* 0x0001510b1e00a986 */ /* 0x0003e2000c10111e */
[----:B0-----:R-:W-:Y:S02]  /*3f3a0*/  F2FP.SATFINITE.E4M3.F32.PACK_AB_MERGE_C R5, RZ, R3, RZ ;  /* 0x00000003ff05723e */ /* 0x001fe400048070ff */
[----:B------:R-:W-:-:S03]  /*3f3b0*/  ISETP.LT.OR P2, PT, R0, 0x15a, !P1 ;  /* 0x0000015a0000780c */ /* 0x000fc60004f41670 */
[----:B------:R-:W-:Y:S01]  /*3f3c0*/  @!P6 STG.E.U8 desc[UR30][R28.64+0x151], R5 ;  /* 0x000151051c00e986 */ /* 0x000fe2000c10111e */
[----:B-1----:R-:W-:Y:S02]  /*3f3d0*/  F2FP.SATFINITE.E4M3.F32.PACK_AB_MERGE_C R11, RZ, R2, RZ ;  /* 0x00000002ff0b723e */ /* 0x002fe400048070ff */
[----:B------:R-:W-:Y:S01]  /*3f3e0*/  ISETP.LT.OR P6, PT, R0, 0x15a, !P0 ;  /* 0x0000015a0000780c */ /* 0x000fe200047c1670 */
[----:B------:R-:W-:Y:S02]  /*3f3f0*/  FMUL R2, R40, UR26 ;  /* 0x0000001a28027c20 */ /* 0x000fe40008400000 */
[----:B------:R-:W3:Y:S01]  /*3f400*/  LDL.LU R40, [R1+0x830] ;  /* 0x0008300001287983 */ /* 0x000ee20000300800 */
[----:B------:R-:W-:-:S03]  /*3f410*/  FMUL R3, R39, UR26 ;  /* 0x0000001a27037c20 */ /* 0x000fc60008400000 */
[----:B------:R-:W3:Y:S01]  /*3f420*/  LDL.LU R39, [R1+0x834] ;  /* 0x0008340001277983 */ /* 0x000ee20000300800 */
[----:B------:R-:W-:-:S03]  /*3f430*/  F2FP.SATFINITE.E4M3.F32.PACK_AB_MERGE_C R9, RZ, R4, RZ ;  /* 0x00000004ff09723e */ /* 0x000fc600048070ff */
[----:B------:R-:W-:Y:S04]  /*3f440*/  @!P5 STG.E.U8 desc[UR30][R28.64+0x150], R13 ;  /* 0x0001500d1c00d986 */ /* 0x000fe8000c10111e */
[----:B------:R0:W-:Y:S04]  /*3f450*/  @!P3 STG.E.U8 desc[UR30][R30.64+0x158], R7 ;  /* 0x000158071e00b986 */ /* 0x0001e8000c10111e */
[----:B------:R1:W-:Y:S01]  /*3f460*/  @!P2 STG.E.U8 desc[UR30][R30.64+0x159], R9 ;  /* 0x000159091e00a986 */ /* 0x0003e2000c10111e */
[----:B------:R-:W-:-:S03]  /*3f470*/  FMUL R4, R38, UR26 ;  /* 0x0000001a26047c20 */ /* 0x000fc60008400000 */
[----:B------:R-:W3:Y:S01]  /*3f480*/  LDL.LU R38, [R1+0x838] ;  /* 0x0008380001267983 */ /* 0x000ee20000300800 */
[----:B0-----:R-:W-:Y:S01]  /*3f490*/  F2FP.SATFINITE.E4M3.F32.PACK_AB_MERGE_C R7, RZ, R2, RZ ;  /* 0x00000002ff07723e */ /* 0x001fe200048070ff */
[----:B------:R-:W-:Y:S01]  /*3f4a0*/  FMUL R5, R37, UR26 ;  /* 0x0000001a25057c20 */ /* 0x000fe20008400000 */
[----:B------:R-:W-:Y:S01]  /*3f4b0*/  F2FP.SATFINITE.E4M3.F32.PACK_AB_MERGE_C R13, RZ, R4, RZ ;  /* 0x00000004ff0d723e */ /* 0x000fe200048070ff */
[----:B------:R-:W3:Y:S01]  /*3f4c0*/  LDL.LU R37, [R1+0x83c] ;  /* 0x00083c0001257983 */ /* 0x000ee20000300800 */
[----:B-1----:R-:W-:-:S03]  /*3f4d0*/  F2FP.SATFINITE.E4M3.F32.PACK_AB_MERGE_C R9, RZ, R3, RZ ;  /* 0x00000003ff09723e */ /* 0x002fc600048070ff */
[----:B------:R0:W-:Y:S01]  /*3f4e0*/  @!P6 STG.E.U8 desc[UR30][R28.64+0x159], R7 ;  /* 0x000159071c00e986 */ /* 0x0001e2000c10111e */
[----:B------:R-:W-:-:S03]  /*3f4f0*/  FMUL R2, R36, UR26 ;  /* 0x0000001a24027c20 */ /* 0x000fc60008400000 */
[----:B------:R-:W3:Y:S02]  /*3f500*/  LDL.LU R36, [R1+0x840] ;  /* 0x0008400001247983 */ /* 0x000ee40000300800 */
        /* <DEDUP_REMOVED lines=12> */
[----:B------:R-:W-:-:S03]  /*3f5d0*/  ISETP.LT.OR P5, PT, R0, 0x161, !P0 ;  /* 0x000001610000780c */ /* 0x000fc600047a1670 */
[----:B------:R-:W-:Y:S01]  /*3f5e0*/  @!P2 STG.E.U8 desc[UR30][R30.64+0x161], R13 ;  /* 0x0001610d1e00a986 */ /* 0x000fe2000c10111e */
[----:B------:R-:W-:-:S03]  /*3f5f0*/  ISETP.LT.OR P2, PT, R0, 0x16a, !P1 ;  /* 0x0000016a0000780c */ /* 0x000fc60004f41670 */
[----:B------:R1:W-:Y:S01]  /*3f600*/  @!P3 STG.E.U8 desc[UR30][R30.64+0x160], R9 ;  /* 0x000160091e00b986 */ /* 0x0003e2000c10111e */
[C---:B------:R-:W-:Y:S02]  /*3f610*/  ISETP.LT.OR P3, PT, R0.reuse, 0x169, !P1 ;  /* 0x000001690000780c */ /* 0x040fe40004f61670 */
[----:B------:R-:W-:Y:S02]  /*3f620*/  F2FP.SATFINITE.E4M3.F32.PACK_AB_MERGE_C R5, RZ, R5, RZ ;  /* 0x00000005ff05723e */ /* 0x000fe400048070ff */
[----:B0-----:R-:W-:Y:S01]  /*3f630*/  F2FP.SATFINITE.E4M3.F32.PACK_AB_MERGE_C R11, RZ, R4, RZ ;  /* 0x00000004ff0b723e */ /* 0x001fe200048070ff */
[----:B------:R0:W-:Y:S01]  /*3f640*/  @!P6 STG.E.U8 desc[UR30][R28.64+0x161], R7 ;  /* 0x000161071c00e986 */ /* 0x0001e2000c10111e */
[C---:B------:R-:W-:Y:S02]  /*3f650*/  ISETP.LT.OR P6, PT, R0.reuse, 0x16a, !P0 ;  /* 0x0000016a0000780c */ /* 0x040fe400047c1670 */
[----:B-1----:R-:W-:Y:S01]  /*3f660*/  F2FP.SATFINITE.E4M3.F32.PACK_AB_MERGE_C R9, RZ, R3, RZ ;  /* 0x00000003ff09723e */ /* 0x002fe200048070ff */
[----:B------:R1:W-:Y:S01]  /*3f670*/  @!P5 STG.E.U8 desc[UR30][R28.64+0x160], R5 ;  /* 0x000160051c00d986 */ /* 0x0003e2000c10111e */
[----:B------:R-:W-:-:S03]  /*3f680*/  ISETP.LT.OR P5, PT, R0, 0x169, !P0 ;  /* 0x000001690000780c */ /* 0x000fc600047a1670 */
[----:B------:R-:W-:Y:S01]  /*3f690*/  @!P2 STG.E.U8 desc[UR30][R30.64+0x169], R11 ;  /* 0x0001690b1e00a986 */ /* 0x000fe2000c10111e */
[----:B------:R-:W-:Y:S01]  /*3f6a0*/  ISETP.LT.OR P2, PT, R0, 0x172, !P1 ;  /* 0x000001720000780c */ /* 0x000fe20004f41670 */
[----:B------:R-:W-:Y:S02]  /*3f6b0*/  FMUL R3, R42, UR26 ;  /* 0x0000001a2a037c20 */ /* 0x000fe40008400000 */
[----:B------:R1:W-:Y:S01]  /*3f6c0*/  @!P3 STG.E.U8 desc[UR30][R30.64+0x168], R9 ;  /* 0x000168091e00b986 */ /* 0x0003e2000c10111e */
[----:B------:R-:W-:Y:S01]  /*3f6d0*/  ISETP.LT.OR P3, PT, R0, 0x171, !P1 ;  /* 0x000001710000780c */ /* 0x000fe20004f61670 */
[----:B------:R-:W-:Y:S01]  /*3f6e0*/  FMUL R4, R39, UR26 ;  /* 0x0000001a27047c20 */ /* 0x000fe20008400000 */
[----:B------:R-:W-:Y:S01]  /*3f6f0*/  F2FP.SATFINITE.E4M3.F32.PACK_AB_MERGE_C R13, RZ, R2, RZ ;  /* 0x00000002ff0d723e */ /* 0x000fe200048070ff */
[----:B------:R-:W-:Y:S01]  /*3f700*/  FMUL R2, R40, UR26 ;  /* 0x0000001a28027c20 */ /* 0x000fe20008400000 */
[----:B------:R-:W-:Y:S02]  /*3f710*/  F2FP.SATFINITE.E4M3.F32.PACK_AB_MERGE_C R3, RZ, R3, RZ ;  /* 0x00000003ff03723e */ /* 0x000fe400048070ff */
[----:B0-----:R-:W-:-:S02]  /*3f720*/  F2FP.SATFINITE.E4M3.F32.PACK_AB_MERGE_C R7, RZ, R4, RZ ;  /* 0x00000004ff07723e */ /* 0x001fc400048070ff */
[----:B-1----:R-:W-:Y:S01]  /*3f730*/  F2FP.SATFINITE.E4M3.F32.PACK_AB_MERGE_C R5, RZ, R2, RZ ;  /* 0x00000002ff05723e */ /* 0x002fe200048070ff */
[----:B------:R-:W-:Y:S01]  /*3f740*/  @!P5 STG.E.U8 desc[UR30][R28.64+0x168], R13 ;  /* 0x0001680d1c00d986 */ /* 0x000fe2000c10111e */
[----:B------:R-:W-:-:S03]  /*3f750*/  ISETP.LT.OR P5, PT, R0, 0x171, !P0 ;  /* 0x000001710000780c */ /* 0x000fc600047a1670 */
[----:B------:R-:W-:Y:S01]  /*3f760*/  @!P6 STG.E.U8 desc[UR30][R28.64+0x169], R3 ;  /* 0x000169031c00e986 */ /* 0x000fe2000c10111e */
[----:B------:R-:W-:Y:S01]  /*3f770*/  ISETP.LT.OR P6, PT, R0, 0x172, !P0 ;  /* 0x000001720000780c */ /* 0x000fe200047c1670 */
[----:B------:R-:W-:Y:S02]  /*3f780*/  FMUL R2, R38, UR26 ;  /* 0x0000001a26027c20 */ /* 0x000fe40008400000 */
[----:B------:R0:W-:Y:S01]  /*3f790*/  @!P2 STG.E.U8 desc[UR30][R30.64+0x171], R7 ;  /* 0x000171071e00a986 */ /* 0x0001e2000c10111e */
[C---:B------:R-:W-:Y:S02]  /*3f7a0*/  ISETP.LT.OR P2, PT, R0.reuse, 0x17a, !P1 ;  /* 0x0000017a0000780c */ /* 0x040fe40004f41670 */
[C---:B------:R-:W-:Y:S01]  /*3f7b0*/  ISETP.LT.OR P1, PT, R0.reuse, 0x179, !P1 ;  /* 0x000001790000780c */ /* 0x040fe20004f21670 */
[----:B------:R4:W-:Y:S01]  /*3f7c0*/  @!P3 STG.E.U8 desc[UR30][R30.64+0x170], R5 ;  /* 0x000170051e00b986 */ /* 0x0009e2000c10111e */
[C---:B------:R-:W-:Y:S02]  /*3f7d0*/  ISETP.LT.OR P3, PT, R0.reuse, 0x17a, !P0 ;  /* 0x0000017a0000780c */ /* 0x040fe40004761670 */
[----:B------:R-:W-:Y:S01]  /*3f7e0*/  ISETP.LT.OR P0, PT, R0, 0x179, !P0 ;  /* 0x000001790000780c */ /* 0x000fe20004701670 */
[----:B------:R-:W-:Y:S01]  /*3f7f0*/  FMUL R0, R37, UR26 ;  /* 0x0000001a25007c20 */ /* 0x000fe20008400000 */
[----:B------:R-:W-:Y:S01]  /*3f800*/  F2FP.SATFINITE.E4M3.F32.PACK_AB_MERGE_C R9, RZ, R2, RZ ;  /* 0x00000002ff09723e */ /* 0x000fe200048070ff */
[----:B------:R-:W-:-:S03]  /*3f810*/  FMUL R2, R36, UR26 ;  /* 0x0000001a24027c20 */ /* 0x000fc60008400000 */
[----:B0-----:R-:W-:Y:S02]  /*3f820*/  F2FP.SATFINITE.E4M3.F32.PACK_AB_MERGE_C R7, RZ, R0, RZ ;  /* 0x00000000ff07723e */ /* 0x001fe400048070ff */
[----:B------:R-:W-:Y:S01]  /*3f830*/  F2FP.SATFINITE.E4M3.F32.PACK_AB_MERGE_C R11, RZ, R2, RZ ;  /* 0x00000002ff0b723e */ /* 0x000fe200048070ff */
[----:B------:R0:W-:Y:S04]  /*3f840*/  @!P5 STG.E.U8 desc[UR30][R28.64+0x170], R9 ;  /* 0x000170091c00d986 */ /* 0x0001e8000c10111e */
[----:B------:R0:W-:Y:S04]  /*3f850*/  @!P6 STG.E.U8 desc[UR30][R28.64+0x171], R7 ;  /* 0x000171071c00e986 */ /* 0x0001e8000c10111e */
[----:B------:R0:W-:Y:S01]  /*3f860*/  @!P1 STG.E.U8 desc[UR30][R30.64+0x178], R11 ;  /* 0x0001780b1e009986 */ /* 0x0001e2000c10111e */
[----:B--2---:R-:W-:-:S05]  /*3f870*/  FMUL R3, R35, UR26 ;  /* 0x0000001a23037c20 */ /* 0x004fca0008400000 */
[----:B------:R-:W-:-:S05]  /*3f880*/  F2FP.SATFINITE.E4M3.F32.PACK_AB_MERGE_C R3, RZ, R3, RZ ;  /* 0x00000003ff03723e */ /* 0x000fca00048070ff */
[----:B------:R0:W-:Y:S01]  /*3f890*/  @!P2 STG.E.U8 desc[UR30][R30.64+0x179], R3 ;  /* 0x000179031e00a986 */ /* 0x0001e2000c10111e */
[----:B----4-:R-:W-:Y:S01]  /*3f8a0*/  FMUL R5, R33, UR26 ;  /* 0x0000001a21057c20 */ /* 0x010fe20008400000 */
[----:B---3--:R-:W-:-:S04]  /*3f8b0*/  FMUL R4, R32, UR26 ;  /* 0x0000001a20047c20 */ /* 0x008fc80008400000 */
[----:B------:R-:W-:Y:S02]  /*3f8c0*/  F2FP.SATFINITE.E4M3.F32.PACK_AB_MERGE_C R13, RZ, R5, RZ ;  /* 0x00000005ff0d723e */ /* 0x000fe400048070ff */
[----:B------:R-:W-:-:S03]  /*3f8d0*/  F2FP.SATFINITE.E4M3.F32.PACK_AB_MERGE_C R5, RZ, R4, RZ ;  /* 0x00000004ff05723e */ /* 0x000fc600048070ff */
[----:B------:R0:W-:Y:S04]  /*3f8e0*/  @!P3 STG.E.U8 desc[UR30][R28.64+0x179], R13 ;  /* 0x0001790d1c00b986 */ /* 0x0001e8000c10111e */
[----:B------:R0:W-:Y:S02]  /*3f8f0*/  @!P0 STG.E.U8 desc[UR30][R28.64+0x178], R5 ;  /* 0x000178051c008986 */ /* 0x0001e4000c10111e */
.L_x_805:
[----:B------:R-:W-:Y:S05]  /*3f900*/  BSYNC B0 ;  /* 0x0000000000007941 */ /* 0x000fea0003800000 */
.L_x_35:
[----:B0-----:R-:W2:Y:S04]  /*3f910*/  LDL.LU R3, [R1+0x858] ;  /* 0x0008580001037983 */ /* 0x001ea80000300800 */
[----:B-----5:R-:W2:Y:S01]  /*3f920*/  LDL.LU R2, [R1+0x85c] ;  /* 0x00085c0001027983 */ /* 0x020ea20000300800 */
[----:B------:R-:W-:Y:S01]  /*3f930*/  ULDC UR10, c[0x0][0xc] ;  /* 0x00000300000a7ab9 */ /* 0x000fe20000000800 */
[----:B------:R-:W-:Y:S01]  /*3f940*/  ULDC UR11, c[0x0][0x10] ;  /* 0x00000400000b7ab9 */ /* 0x000fe20000000800 */
[----:B----4-:R-:W2:Y:S01]  /*3f950*/  LDC R5, c[0x0][0x14] ;  /* 0x00000500ff057b82 */ /* 0x010ea20000000800 */
[----:B------:R-:W-:Y:S01]  /*3f960*/  UIMAD.WIDE.U32 UR10, UR10, UR11, URZ ;  /* 0x0000000b0a0a72a5 */ /* 0x000fe2000f8e003f */
[----:B------:R-:W-:Y:S01]  /*3f970*/  PRMT R0, RZ, 0x7610, R0 ;  /* 0x00007610ff007816 */ /* 0x000fe20000000000 */
[----:B------:R-:W-:-:S04]  /*3f980*/  UMOV UR27, 0xffffffff ;  /* 0xffffffff001b7882 */ /* 0x000fc80000000000 */
[----:B--2---:R-:W-:-:S04]  /*3f990*/  IMAD.WIDE.U32 R2, R5, UR10, R2 ;  /* 0x0000000a05027c25 */ /* 0x004fc8000f8e0002 */
[----:B------:R-:W-:Y:S01]  /*3f9a0*/  IMAD R5, R5, UR11, RZ ;  /* 0x0000000b05057c24 */ /* 0x000fe2000f8e02ff */
[----:B------:R-:W-:Y:S01]  /*3f9b0*/  ULDC.64 UR10, c[0x0][0x650] ;  /* 0x00019400000a7ab9 */ /* 0x000fe20000000a00 */
[----:B------:R-:W-:Y:S01]  /*3f9c0*/  IMAD.MOV.U32 R11, RZ, RZ, R2 ;  /* 0x000000ffff0b7224 */ /* 0x000fe200078e0002 */
[----:B------:R-:W-:Y:S01]  /*3f9d0*/  ISETP.GE.U32.AND P0, PT, R2, UR10, PT ;  /* 0x0000000a02007c0c */ /* 0x000fe2000bf06070 */
[----:B------:R-:W-:Y:S01]  /*3f9e0*/  IMAD.MOV.U32 R2, RZ, RZ, -0x1 ;  /* 0xffffffffff027424 */ /* 0x000fe200078e00ff */
[----:B------:R-:W-:-:S04]  /*3f9f0*/  IADD3 R13, R3, R5, RZ ;  /* 0x00000005030d7210 */ /* 0x000fc80007ffe0ff */
[----:B------:R-:W-:Y:S01]  /*3fa00*/  ISETP.GE.U32.AND.EX P0, PT, R13, UR11, PT, P0 ;  /* 0x0000000b0d007c0c */ /* 0x000fe2000bf06100 */
[----:B------:R0:W-:Y:S04]  /*3fa10*/  STL [R1+0x858], R13 ;  /* 0x0008580d01007387 */ /* 0x0001e80000100800 */
[----:B------:R0:W-:Y:S04]  /*3fa20*/  STL [R1+0x85c], R11 ;  /* 0x00085c0b01007387 */ /* 0x0001e80000100800 */
[----:B------:R0:W-:Y:S04]  /*3fa30*/  STL [R1+0x860], R2 ;  /* 0x0008600201007387 */ /* 0x0001e80000100800 */
[----:B------:R-:W-:Y:S05]  /*3fa40*/  @P0 BRA `(.L_x_806) ;  /* 0x0000000400740947 */ /* 0x000fea0003800000 */
[----:B------:R-:W2:Y:S01]  /*3fa50*/  S2R R8, SR_CTAID.X ;  /* 0x0000000000087919 */ /* 0x000ea20000002500 */
[----:B------:R-:W-:Y:S01]  /*3fa60*/  ULDC.64 UR16, c[0x0][0x628] ;  /* 0x00018a0000107ab9 */ /* 0x000fe20000000a00 */
[----:B------:R-:W4:Y:S01]  /*3fa70*/  LDC R9, c[0x0][0x144] ;  /* 0x00005100ff097b82 */ /* 0x000f220000000800 */
[----:B------:R-:W-:Y:S01]  /*3fa80*/  ULDC UR6, c[0x0][0x150] ;  /* 0x0000540000067ab9 */ /* 0x000fe20000000800 */
[----:B------:R-:W0:Y:S01]  /*3fa90*/  S2R R12, SR_CTAID.Y ;  /* 0x00000000000c7919 */ /* 0x000e220000002600 */
[----:B------:R-:W-:Y:S01]  /*3faa0*/  ISETP.NE.U32.AND P0, PT, RZ, UR16, PT ;  /* 0x00000010ff007c0c */ /* 0x000fe2000bf05070 */
[----:B------:R-:W-:Y:S01]  /*3fab0*/  ULDC UR18, c[0x0][0x630] ;  /* 0x00018c0000127ab9 */ /* 0x000fe20000000800 */
[----:B------:R-:W-:Y:S02]  /*3fac0*/  R2UR UR14, R11 ;  /* 0x000000000b0e72ca */ /* 0x000fe400000e0000 */
[----:B------:R-:W-:Y:S01]  /*3fad0*/  ISETP.NE.AND.EX P0, PT, RZ, UR17, PT, P0 ;  /* 0x00000011ff007c0c */ /* 0x000fe2000bf05300 */
[----:B---3--:R-:W3:Y:S01]  /*3fae0*/  LDC.64 R6, c[0x0][0x620] ;  /* 0x00018800ff067b82 */ /* 0x008ee20000000a00 */
[----:B------:R-:W-:-:S02]  /*3faf0*/  R2UR UR15, R13 ;  /* 0x000000000d0f72ca */ /* 0x000fc400000e0000 */
[----:B--2---:R-:W-:-:S05]  /*3fb00*/  I2FP.F32.U32 R0, R8 ;  /* 0x0000000800007245 */ /* 0x004fca0000201000 */
[----:B------:R-:W-:-:S06]  /*3fb10*/  FMUL R0, R0, UR6 ;  /* 0x0000000600007c20 */ /* 0x000fcc0008400000 */
[----:B------:R-:W2:Y:S01]  /*3fb20*/  F2I.U32.TRUNC.NTZ R0, R0 ;  /* 0x0000000000007305 */ /* 0x000ea2000020f000 */
[----:B0-----:R-:W-:Y:S05]  /*3fb30*/  @!P0 BRA `(.L_x_807) ;  /* 0x0000000000308947 */ /* 0x001fea0003800000 */
        /* <DEDUP_REMOVED lines=12> */
.L_x_807:
[----:B------:R-:W-:Y:S01]  /*3fc00*/  USHF.R.U64 UR27, UR14, UR18, UR15 ;  /* 0x000000120e1b7299 */ /* 0x000fe2000800120f */
[----:B------:R-:W0:Y:S01]  /*3fc10*/  LDC.64 R22, c[0x0][0x640] ;  /* 0x00019000ff167b82 */ /* 0x000e220000000a00 */
[----:B------:R-:W-:Y:S01]  /*3fc20*/  USHF.R.U32.HI UR6, URZ, UR18, UR15 ;  /* 0x000000123f067299 */ /* 0x000fe2000801160f */
[----:B--2---:R-:W-:Y:S02]  /*3fc30*/  IMAD.MOV R10, RZ, RZ, -R0 ;  /* 0x000000ffff0a7224 */ /* 0x004fe400078e0a00 */
[----:B------:R-:W-:Y:S01]  /*3fc40*/  IMAD.MOV.U32 R2, RZ, RZ, R11 ;  /* 0x000000ffff027224 */ /* 0x000fe200078e000b */
[----:B------:R-:W-:Y:S01]  /*3fc50*/  IADD3 R5, P0, RZ, -UR27, RZ ;  /* 0x8000001bff057c10 */ /* 0x000fe2000ff1e0ff */
[----:B----4-:R-:W-:Y:S02]  /*3fc60*/  IMAD R18, R9, R10, R8 ;  /* 0x0000000a09127224 */ /* 0x010fe400078e0208 */
[----:B------:R-:W2:Y:S01]  /*3fc70*/  LDC R4, c[0x0][0x618] ;  /* 0x00018600ff047b82 */ /* 0x000ea20000000800 */
[----:B------:R-:W-:Y:S01]  /*3fc80*/  IADD3.X R3, RZ, ~UR6, RZ, P0, !PT ;  /* 0x80000006ff037c10 */ /* 0x000fe200087fe4ff */
[----:B------:R-:W-:-:S04]  /*3fc90*/  ULDC UR6, c[0x0][0x154] ;  /* 0x0000550000067ab9 */ /* 0x000fc80000000800 */
[-C--:B---3--:R-:W-:Y:S01]  /*3fca0*/  IMAD R0, R3, R6.reuse, RZ ;  /* 0x0000000603007224 */ /* 0x088fe200078e02ff */
[----:B------:R-:W-:Y:S01]  /*3fcb0*/  MOV R3, R13 ;  /* 0x0000000d00037202 */ /* 0x000fe20000000f00 */
[----:B------:R-:W3:Y:S02]  /*3fcc0*/  LDC R14, c[0x0][0x608] ;  /* 0x00018200ff0e7b82 */ /* 0x000ee40000000800 */
[----:B------:R-:W-:-:S06]  /*3fcd0*/  IMAD.WIDE.U32 R2, R5, R6, R2 ;  /* 0x0000000605027225 */ /* 0x000fcc00078e0002 */
[----:B------:R-:W4:Y:S01]  /*3fce0*/  LDC R20, c[0x0][0x658] ;  /* 0x00019600ff147b82 */ /* 0x000f220000000800 */
[----:B------:R-:W-:Y:S01]  /*3fcf0*/  IMAD R5, R5, R7, R0 ;  /* 0x0000000705057224 */ /* 0x000fe200078e0200 */
[----:B------:R-:W-:Y:S02]  /*3fd00*/  I2FP.F32.U32 R0, R12 ;  /* 0x0000000c00007245 */ /* 0x000fe40000201000 */
[----:B0-----:R-:W-:Y:S01]  /*3fd10*/  ISETP.NE.U32.AND P0, PT, R22, RZ, PT ;  /* 0x000000ff1600720c */ /* 0x001fe20003f05070 */
[----:B------:R-:W-:Y:S01]  /*3fd20*/  IMAD.IADD R3, R3, 0x1, R5 ;  /* 0x0000000103037824 */ /* 0x000fe200078e0205 */
[----:B------:R-:W-:Y:S01]  /*3fd30*/  MOV R7, 0x1 ;  /* 0x0000000100077802 */ /* 0x000fe20000000f00 */
[----:B------:R-:W-:Y:S01]  /*3fd40*/  FMUL R0, R0, UR6 ;  /* 0x0000000600007c20 */ /* 0x000fe20008400000 */
[----:B------:R-:W0:Y:S01]  /*3fd50*/  LDC R15, c[0x0][0x148] ;  /* 0x00005200ff0f7b82 */ /* 0x000e220000000800 */
[----:B------:R-:W-:Y:S01]  /*3fd60*/  ISETP.NE.AND.EX P0, PT, R23, RZ, PT, P0 ;  /* 0x000000ff1700720c */ /* 0x000fe20003f05300 */
[----:B------:R-:W-:Y:S01]  /*3fd70*/  IMAD.MOV.U32 R5, RZ, RZ, -0x1 ;  /* 0xffffffffff057424 */ /* 0x000fe200078e00ff */
[-CC-:B--2---:R-:W-:Y:S01]  /*3fd80*/  SHF.R.U64 R10, R2, R4.reuse, R3.reuse ;  /* 0x00000004020a7219 */ /* 0x184fe20000001203 */
[----:B------:R2:W0:Y:S01]  /*3fd90*/  F2I.U32.TRUNC.NTZ R13, R0 ;  /* 0x00000000000d7305 */ /* 0x000422000020f000 */
[----:B------:R-:W-:-:S03]  /*3fda0*/  SHF.R.U32.HI R3, RZ, R4, R3 ;  /* 0x00000004ff037219 */ /* 0x000fc60000011603 */
[----:B------:R-:W0:Y:S01]  /*3fdb0*/  LDC R16, c[0x0][0x600] ;  /* 0x00018000ff107b82 */ /* 0x000e220000000800 */
[-CC-:B---3--:R-:W-:Y:S02]  /*3fdc0*/  SHF.R.U64 R8, R10, R14.reuse, R3.reuse ;  /* 0x0000000e0a087219 */ /* 0x188fe40000001203 */
[----:B------:R-:W-:-:S05]  /*3fdd0*/  SHF.R.U32.HI R3, RZ, R14, R3 ;  /* 0x0000000eff037219 */ /* 0x000fca0000011603 */
[----:B------:R-:W3:Y:S01]  /*3fde0*/  LDC R17, c[0x0][0x648] ;  /* 0x00019200ff117b82 */ /* 0x000ee20000000800 */
[-CC-:B----4-:R-:W-:Y:S02]  /*3fdf0*/  SHF.R.U64 R11, R8, R20.reuse, R3.reuse ;  /* 0x00000014080b7219 */ /* 0x190fe40000001203 */
[-C--:B------:R-:W-:Y:S02]  /*3fe00*/  SHF.L.U32 R5, R5, R20.reuse, RZ ;  /* 0x0000001405057219 */ /* 0x080fe400000006ff */
[-C--:B------:R-:W-:Y:S01]  /*3fe10*/  SHF.R.U32.HI R3, RZ, R20.reuse, R3 ;  /* 0x00000014ff037219 */ /* 0x080fe20000011603 */
[----:B------:R-:W-:Y:S01]  /*3fe20*/  IMAD.MOV.U32 R2, RZ, RZ, R11 ;  /* 0x000000ffff027224 */ /* 0x000fe200078e000b */
[----:B------:R-:W-:Y:S01]  /*3fe30*/  SHF.L.U32 R20, R7, R20, RZ ;  /* 0x0000001407147219 */ /* 0x000fe200000006ff */
[----:B------:R-:W4:Y:S01]  /*3fe40*/  LDC R19, c[0x0][0x638] ;  /* 0x00018e00ff137b82 */ /* 0x000f220000000800 */
[----:B------:R-:W-:-:S07]  /*3fe50*/  LOP3.LUT R41, RZ, R5, RZ, 0x33, !PT ;  /* 0x00000005ff297212 */ /* 0x000fce00078e33ff */
[----:B------:R-:W0:Y:S01]  /*3fe60*/  LDC R21, c[0x0][0x610] ;  /* 0x00018400ff157b82 */ /* 0x000e220000000800 */
[----:B--2---:R-:W-:Y:S05]  /*3fe70*/  @!P0 BRA `(.L_x_808) ;  /* 0x0000000000288947 */ /* 0x004fea0003800000 */
[----:B------:R-:W2:Y:S02]  /*3fe80*/  LDC R0, c[0x0][0x64c] ;  /* 0x00019300ff007b82 */ /* 0x000ea40000000800 */
[----:B--2---:R-:W-:-:S05]  /*3fe90*/  IADD3 R7, P0, R11, R0, RZ ;  /* 0x000000000b077210 */ /* 0x004fca0007f1e0ff */
[----:B------:R-:W-:-:S04]  /*3fea0*/  IMAD.X R9, RZ, RZ, R3, P0 ;  /* 0x000000ffff097224 */ /* 0x000fc800000e0603 */
[----:B------:R-:W-:-:S04]  /*3feb0*/  IMAD.WIDE.U32 R2, R9, R22, RZ ;  /* 0x0000001609027225 */ /* 0x000fc800078e00ff */
[----:B------:R-:W-:-:S04]  /*3fec0*/  IMAD.WIDE.U32 R4, P0, R7, R23, R2 ;  /* 0x0000001707047225 */ /* 0x000fc80007800002 */
[----:B------:R-:W-:Y:S01]  /*3fed0*/  IMAD.WIDE.U32 R2, R7, R22, RZ ;  /* 0x0000001607027225 */ /* 0x000fe200078e00ff */
[----:B------:R-:W-:-:S03]  /*3fee0*/  IADD3.X R7, RZ, RZ, RZ, P0, !PT ;  /* 0x000000ffff077210 */ /* 0x000fc600007fe4ff */
[----:B------:R-:W-:Y:S01]  /*3fef0*/  IMAD.MOV.U32 R6, RZ, RZ, R5 ;  /* 0x000000ffff067224 */ /* 0x000fe200078e0005 */
[----:B------:R-:W-:-:S05]  /*3ff00*/  IADD3 RZ, P0, R3, R4, RZ ;  /* 0x0000000403ff7210 */ /* 0x000fca0007f1e0ff */
[----:B------:R-:W-:-:S08]  /*3ff10*/  IMAD.WIDE.U32.X R2, R9, R23, R6, P0 ;  /* 0x0000001709027225 */ /* 0x000fd000000e0406 */
.L_x_808:
[----:B---3--:R-:W-:Y:S01]  /*3ff20*/  SHF.R.U64 R0, R2, R17, R3 ;  /* 0x0000001102007219 */ /* 0x008fe20000001203 */
[----:B0-----:R-:W-:Y:S01]  /*3ff30*/  IMAD.MOV R13, RZ, RZ, -R13 ;  /* 0x000000ffff0d7224 */ /* 0x001fe200078e0a0d */
[----:B------:R-:W-:Y:S01]  /*3ff40*/  LOP3.LUT R41, R8, R41, RZ, 0xc0, !PT ;  /* 0x0000002908297212 */ /* 0x000fe200078ec0ff */
[----:B------:R-:W-:Y:S01]  /*3ff50*/  IMAD.MOV.U32 R4, RZ, RZ, 0x1 ;  /* 0x00000001ff047424 */ /* 0x000fe200078e00ff */
[----:B------:R-:W-:Y:S01]  /*3ff60*/  IADD3 R3, R16, -0x1, RZ ;  /* 0xffffffff10037810 */ /* 0x000fe20007ffe0ff */
[----:B------:R-:W-:Y:S02]  /*3ff70*/  IMAD.MOV R2, RZ, RZ, -R0 ;  /* 0x000000ffff027224 */ /* 0x000fe400078e0a00 */
[----:B------:R-:W-:Y:S01]  /*3ff80*/  IMAD R41, R20, R0, R41 ;  /* 0x0000000014297224 */ /* 0x000fe200078e0229 */
[----:B------:R-:W-:Y:S01]  /*3ff90*/  LOP3.LUT R3, R10, R3, RZ, 0xc0, !PT ;  /* 0x000000030a037212 */ /* 0x000fe200078ec0ff */
[----:B------:R-:W-:Y:S02]  /*3ffa0*/  @P4 IMAD R18, R15, R13, R12 ;  /* 0x0000000d0f124224 */ /* 0x000fe400078e020c */
[----:B----4-:R-:W-:-:S02]  /*3ffb0*/  IMAD R0, R2, R19, R11 ;  /* 0x0000001302007224 */ /* 0x010fc400078e020b */
[----:B------:R-:W-:Y:S02]  /*3ffc0*/  IMAD R41, R41, R21, R18 ;  /* 0x0000001529297224 */ /* 0x000fe400078e0212 */
[----:B------:R-:W-:Y:S01]  /*3ffd0*/  IMAD R2, R0, R16, R3 ;  /* 0x0000001000027224 */ /* 0x000fe200078e0203 */
[----:B------:R-:W-:-:S04]  /*3ffe0*/  PRMT R0, R4, 0x7610, R0 ;  /* 0x0000761004007816 */ /* 0x000fc80000000000 */
[----:B------:R-:W-:Y:S02]  /*3fff0*/  SEL R3, R2, R41, !P4 ;  /* 0x0000002902037207 */ /* 0x000fe40006000000 */
[----:B------:R-:W-:-:S03]  /*40000*/  SEL R41, R41, R2, !P4 ;  /* 0x0000000229297207 */ /* 0x000fc60006000000 */
[----:B------:R2:W-:Y:S04]  /*40010*/  STL [R1+0x860], R3 ;  /* 0x0008600301007387 */ /* 0x0005e80000100800 */
.L_x_806:
[----:B------:R-:W-:Y:S01]  /*40020*/  UIADD3 UR5, UR24, UR5, URZ ;  /* 0x0000000518057290 */ /* 0x000fe2000fffe03f */
[----:B------:R4:W-:Y:S01]  /*40030*/  STL [R1+0x864], R41 ;  /* 0x0008642901007387 */ /* 0x0009e20000100800 */
[----:B------:R-:W-:Y:S02]  /*40040*/  LOP3.LUT P0, RZ, R0, 0xff, RZ, 0xc0, !PT ;  /* 0x000000ff00ff7812 */ /* 0x000fe4000780c0ff */
[----:B------:R-:W-:Y:S02]  /*40050*/  USHF.R.U32.HI UR6, URZ, 0x1, UR5 ;  /* 0x000000013f067899 */ /* 0x000fe40008011605 */
[----:B------:R-:W-:Y:S02]  /*40060*/  UISETP.GT.U32.AND UP0, UPT, UR5, 0x1, UPT ;  /* 0x000000010500788c */ /* 0x000fe4000bf04070 */
[----:B------:R-:W-:Y:S02]  /*40070*/  ULOP3.LUT UR6, UR6, 0x1, URZ, 0xc0, !UPT ;  /* 0x0000000106067892 */ /* 0x000fe4000f8ec03f */
[----:B------:R-:W-:-:S02]  /*40080*/  UISETP.LT.U32.AND UP0, UPT, UR24, 0x2, UP0 ;  /* 0x000000021800788c */ /* 0x000fc40008701070 */
[----:B------:R-:W-:Y:S02]  /*40090*/  UISETP.NE.U32.AND UP1, UPT, UR6, 0x1, UPT ;  /* 0x000000010600788c */ /* 0x000fe4000bf25070 */
[----:B------:R-:W-:Y:S02]  /*400a0*/  USEL UR9, URZ, 0x1, !UP0 ;  /* 0x000000013f097887 */ /* 0x000fe4000c000000 */
[----:B------:R-:W-:Y:S02]  /*400b0*/  UISETP.GT.U32.AND UP1, UPT, UR24, 0x1, !UP1 ;  /* 0x000000011800788c */ /* 0x000fe4000cf24070 */
[----:B------:R-:W-:Y:S02]  /*400c0*/  ULOP3.LUT UR5, UR5, 0x1, URZ, 0xc0, !UPT ;  /* 0x0000000105057892 */ /* 0x000fe4000f8ec03f */
[----:B------:R-:W-:-:S04]  /*400d0*/  USEL UR6, URZ, 0x1, !UP1 ;  /* 0x000000013f067887 */ /* 0x000fc8000c800000 */
[----:B------:R-:W-:Y:S01]  /*400e0*/  ULOP3.LUT UR4, UR6, UR4, UR9, 0x96, !UPT ;  /* 0x0000000406047292 */ /* 0x000fe2000f8e9609 */
[----:B----4-:R-:W-:Y:S11]  /*400f0*/  @P0 BRA `(.L_x_809) ;  /* 0xfffffc1000700947 */ /* 0x010ff6000383ffff */
[----:B------:R-:W-:Y:S05]  /*40100*/  EXIT ;  /* 0x000000000000794d */ /* 0x000fea0003800000 */
.L_x_7:
[----:B0-----:R-:W2:Y:S01]  /*40110*/  LDL R16, [R1+0x85c] ;  /* 0x00085c0001107983 */ /* 0x001ea20000100800 */
[----:B------:R-:W-:-:S03]  /*40120*/  ULDC.64 UR4, c[0x0][0x650] ;  /* 0x0001940000047ab9 */ /* 0x000fc60000000a00 */
[----:B------:R-:W3:Y:S01]  /*40130*/  LDL R20, [R1+0x858] ;  /* 0x0008580001147983 */ /* 0x000ee20000100800 */
[----:B------:R-:W-:Y:S01]  /*40140*/  PRMT R0, RZ, 0x7610, R0 ;  /* 0x00007610ff007816 */ /* 0x000fe20000000000 */
[----:B------:R-:W-:Y:S01]  /*40150*/  IMAD.MOV.U32 R5, RZ, RZ, -0x1 ;  /* 0xffffffffff057424 */ /* 0x000fe200078e00ff */
[----:B------:R-:W-:Y:S01]  /*40160*/  MOV R4, 0xffffffff ;  /* 0xffffffff00047802 */ /* 0x000fe20000000f00 */
[----:B------:R-:W-:Y:S01]  /*40170*/  IMAD.MOV.U32 R10, RZ, RZ, -0x1 ;  /* 0xffffffffff0a7424 */ /* 0x000fe200078e00ff */
[----:B--2---:R-:W-:-:S04]  /*40180*/  ISETP.GE.U32.AND P0, PT, R16, UR4, PT ;  /* 0x0000000410007c0c */ /* 0x004fc8000bf06070 */
[----:B---3--:R-:W-:-:S13]  /*40190*/  ISETP.GE.U32.AND.EX P0, PT, R20, UR5, PT, P0 ;  /* 0x0000000514007c0c */ /* 0x008fda000bf06100 */
[----:B------:R-:W-:Y:S05]  /*401a0*/  @P0 BRA `(.L_x_810) ;  /* 0x0000000400300947 */ /* 0x000fea0003800000 */
[----:B------:R-:W0:Y:S01]  /*401b0*/  LDC.64 R14, c[0x0][0x628] ;  /* 0x00018a00ff0e7b82 */ /* 0x000e220000000a00 */
[----:B------:R-:W-:Y:S01]  /*401c0*/  MOV R8, R16 ;  /* 0x0000001000087202 */ /* 0x000fe20000000f00 */
[----:B------:R-:W-:-:S06]  /*401d0*/  IMAD.MOV.U32 R9, RZ, RZ, R20 ;  /* 0x000000ffff097224 */ /* 0x000fcc00078e0014 */
[----:B------:R-:W1:Y:S08]  /*401e0*/  LDC R10, c[0x0][0x630] ;  /* 0x00018c00ff0a7b82 */ /* 0x000e700000000800 */
[----:B------:R-:W2:Y:S01]  /*401f0*/  LDC.64 R18, c[0x0][0x620] ;  /* 0x00018800ff127b82 */ /* 0x000ea20000000a00 */
[----:B0-----:R-:W-:-:S04]  /*40200*/  ISETP.NE.U32.AND P0, PT, R14, RZ, PT ;  /* 0x000000ff0e00720c */ /* 0x001fc80003f05070 */
[----:B------:R-:W-:-:S13]  /*40210*/  ISETP.NE.AND.EX P0, PT, R15, RZ, PT, P0 ;  /* 0x000000ff0f00720c */ /* 0x000fda0003f05300 */
[----:B-12---:R-:W-:Y:S05]  /*40220*/  @!P0 BRA `(.L_x_811) ;  /* 0x0000000000288947 */ /* 0x006fea0003800000 */
[----:B------:R-:W0:Y:S02]  /*40230*/  LDC R0, c[0x0][0x634] ;  /* 0x00018d00ff007b82 */ /* 0x000e240000000800 */
[----:B0-----:R-:W-:-:S05]  /*40240*/  IADD3 R9, P0, R16, R0, RZ ;  /* 0x0000000010097210 */ /* 0x001fca0007f1e0ff */
        /* <DEDUP_REMOVED lines=8> */
.L_x_811:
[----:B------:R-:W0:Y:S01]  /*402d0*/  LDC.64 R22, c[0x0][0x640] ;  /* 0x00019000ff167b82 */ /* 0x000e220000000a00 */
[-CC-:B------:R-:W-:Y:S02]  /*402e0*/  SHF.R.U64 R14, R8, R10.reuse, R9.reuse ;  /* 0x0000000a080e7219 */ /* 0x180fe40000001209 */
[----:B------:R-:W-:Y:S02]  /*402f0*/  SHF.R.U32.HI R0, RZ, R10, R9 ;  /* 0x0000000aff007219 */ /* 0x000fe40000011609 */
[----:B------:R-:W-:Y:S02]  /*40300*/  IADD3 R7, P0, RZ, -R14, RZ ;  /* 0x8000000eff077210 */ /* 0x000fe40007f1e0ff */
[----:B------:R-:W-:Y:S01]  /*40310*/  MOV R4, R16 ;  /* 0x0000001000047202 */ /* 0x000fe20000000f00 */
[----:B------:R-:W1:Y:S02]  /*40320*/  LDC R6, c[0x0][0x618] ;  /* 0x00018600ff067b82 */ /* 0x000e640000000800 */
[----:B------:R-:W-:-:S04]  /*40330*/  IMAD.X R5, RZ, RZ, ~R0, P0 ;  /* 0x000000ffff057224 */ /* 0x000fc800000e0e00 */
[-C--:B------:R-:W-:Y:S02]  /*40340*/  IMAD R0, R5, R18.reuse, RZ ;  /* 0x0000001205007224 */ /* 0x080fe400078e02ff */
[----:B------:R-:W2:Y:S01]  /*40350*/  LDC R8, c[0x0][0x608] ;  /* 0x00018200ff087b82 */ /* 0x000ea20000000800 */
[----:B------:R-:W-:Y:S02]  /*40360*/  IMAD.MOV.U32 R5, RZ, RZ, R20 ;  /* 0x000000ffff057224 */ /* 0x000fe400078e0014 */
[----:B------:R-:W-:-:S05]  /*40370*/  IMAD.WIDE.U32 R4, R7, R18, R4 ;  /* 0x0000001207047225 */ /* 0x000fca00078e0004 */
[----:B------:R-:W3:Y:S01]  /*40380*/  LDC R21, c[0x0][0x658] ;  /* 0x00019600ff157b82 */ /* 0x000ee20000000800 */
[----:B------:R-:W-:Y:S01]  /*40390*/  IMAD R7, R7, R19, R0 ;  /* 0x0000001307077224 */ /* 0x000fe200078e0200 */
[----:B0-----:R-:W-:-:S03]  /*403a0*/  ISETP.NE.U32.AND P0, PT, R22, RZ, PT ;  /* 0x000000ff1600720c */ /* 0x001fc60003f05070 */
[----:B------:R-:W-:Y:S01]  /*403b0*/  IMAD.IADD R5, R5, 0x1, R7 ;  /* 0x0000000105057824 */ /* 0x000fe200078e0207 */
[----:B------:R-:W-:Y:S02]  /*403c0*/  ISETP.NE.AND.EX P0, PT, R23, RZ, PT, P0 ;  /* 0x000000ff1700720c */ /* 0x000fe40003f05300 */
[----:B------:R-:W0:Y:S02]  /*403d0*/  LDC R18, c[0x0][0x600] ;  /* 0x00018000ff127b82 */ /* 0x000e240000000800 */
[-CC-:B-1----:R-:W-:Y:S02]  /*403e0*/  SHF.R.U64 R10, R4, R6.reuse, R5.reuse ;  /* 0x00000006040a7219 */ /* 0x182fe40000001205 */
[----:B------:R-:W-:Y:S02]  /*403f0*/  SHF.R.U32.HI R5, RZ, R6, R5 ;  /* 0x00000006ff057219 */ /* 0x000fe40000011605 */
[----:B------:R-:W-:Y:S02]  /*40400*/  MOV R4, 0xffffffff ;  /* 0xffffffff00047802 */ /* 0x000fe40000000f00 */
[----:B------:R-:W1:Y:S01]  /*40410*/  LDC R19, c[0x0][0x648] ;  /* 0x00019200ff137b82 */ /* 0x000e620000000800 */
[----:B--2---:R-:W-:-:S02]  /*40420*/  SHF.R.U64 R17, R10, R8, R5 ;  /* 0x000000080a117219 */ /* 0x004fc40000001205 */
[----:B------:R-:W-:-:S05]  /*40430*/  SHF.R.U32.HI R0, RZ, R8, R5 ;  /* 0x00000008ff007219 */ /* 0x000fca0000011605 */
[----:B------:R-:W2:Y:S01]  /*40440*/  LDC R20, c[0x0][0x638] ;  /* 0x00018e00ff147b82 */ /* 0x000ea20000000800 */
[-C--:B---3--:R-:W-:Y:S02]  /*40450*/  SHF.L.U32 R4, R4, R21.reuse, RZ ;  /* 0x0000001504047219 */ /* 0x088fe400000006ff */
[-CC-:B------:R-:W-:Y:S02]  /*40460*/  SHF.R.U64 R16, R17, R21.reuse, R0.reuse ;  /* 0x0000001511107219 */ /* 0x180fe40000001200 */
[----:B------:R-:W-:Y:S01]  /*40470*/  SHF.R.U32.HI R5, RZ, R21, R0 ;  /* 0x00000015ff057219 */ /* 0x000fe20000011600 */
[----:B------:R-:W-:Y:S01]  /*40480*/  IMAD.MOV.U32 R0, RZ, RZ, 0x1 ;  /* 0x00000001ff007424 */ /* 0x000fe200078e00ff */
[----:B------:R-:W-:Y:S01]  /*40490*/  LOP3.LUT R24, RZ, R4, RZ, 0x33, !PT ;  /* 0x00000004ff187212 */ /* 0x000fe200078e33ff */
[----:B------:R-:W3:Y:S01]  /*404a0*/  LDC R25, c[0x0][0x610] ;  /* 0x00018400ff197b82 */ /* 0x000ee20000000800 */
[----:B------:R-:W-:Y:S01]  /*404b0*/  IMAD.MOV.U32 R4, RZ, RZ, R16 ;  /* 0x000000ffff047224 */ /* 0x000fe200078e0010 */
[----:B------:R-:W-:Y:S06]  /*404c0*/  @!P0 BRA `(.L_x_812) ;  /* 0x0000000000288947 */ /* 0x000fec0003800000 */
        /* <DEDUP_REMOVED lines=10> */
.L_x_812:
[----:B-1----:R-:W-:Y:S01]  /*40570*/  SHF.R.U64 R3, R4, R19, R5 ;  /* 0x0000001304037219 */ /* 0x002fe20000001205 */
[----:B------:R-:W-:Y:S01]  /*40580*/  @P4 IMAD R11, R13, R12, R2 ;  /* 0x0000000c0d0b4224 */ /* 0x000fe200078e0202 */
[----:B------:R-:W-:Y:S01]  /*40590*/  SHF.L.U32 R4, R0, R21, RZ ;  /* 0x0000001500047219 */ /* 0x000fe200000006ff */
[----:B------:R-:W-:Y:S01]  /*405a0*/  IMAD.MOV.U32 R2, RZ, RZ, 0x1 ;  /* 0x00000001ff027424 */ /* 0x000fe200078e00ff */
[----:B------:R-:W-:Y:S01]  /*405b0*/  LOP3.LUT R0, R17, R24, RZ, 0xc0, !PT ;  /* 0x0000001811007212 */ /* 0x000fe200078ec0ff */
[----:B------:R-:W-:Y:S01]  /*405c0*/  IMAD.MOV R5, RZ, RZ, -R3 ;  /* 0x000000ffff057224 */ /* 0x000fe200078e0a03 */
[----:B0-----:R-:W-:-:S03]  /*405d0*/  IADD3 R7, R18, -0x1, RZ ;  /* 0xffffffff12077810 */ /* 0x001fc60007ffe0ff */
[----:B------:R-:W-:Y:S01]  /*405e0*/  IMAD R4, R4, R3, R0 ;  /* 0x0000000304047224 */ /* 0x000fe200078e0200 */
[----:B------:R-:W-:Y:S01]  /*405f0*/  LOP3.LUT R3, R10, R7, RZ, 0xc0, !PT ;  /* 0x000000070a037212 */ /* 0x000fe200078ec0ff */
[----:B--2---:R-:W-:Y:S01]  /*40600*/  IMAD R0, R5, R20, R16 ;  /* 0x0000001405007224 */ /* 0x004fe200078e0210 */
[----:B------:R-:W-:Y:S01]  /*40610*/  MOV R10, R14 ;  /* 0x0000000e000a7202 */ /* 0x000fe20000000f00 */
[----:B---3--:R-:W-:Y:S02]  /*40620*/  IMAD R4, R4, R25, R11 ;  /* 0x0000001904047224 */ /* 0x008fe400078e020b */
[----:B------:R-:W-:Y:S01]  /*40630*/  IMAD R3, R0, R18, R3 ;  /* 0x0000001200037224 */ /* 0x000fe200078e0203 */
[----:B------:R-:W-:-:S04]  /*40640*/  PRMT R0, R2, 0x7610, R0 ;  /* 0x0000761002007816 */ /* 0x000fc80000000000 */
[----:B------:R-:W-:Y:S02]  /*40650*/  SEL R5, R3, R4, !P4 ;  /* 0x0000000403057207 */ /* 0x000fe40006000000 */
[----:B------:R-:W-:-:S07]  /*40660*/  SEL R4, R4, R3, !P4 ;  /* 0x0000000304047207 */ /* 0x000fce0006000000 */
.L_x_810:
[----:B------:R-:W-:-:S08]  /*40670*/  NOP ;  /* 0x0000000000007918 */ /* 0x000fd00000000000 */
[----:B------:R-:W0:-:S00]  /*40680*/  USETMAXREG.DEALLOC.CTAPOOL 0x18 ;  /* 0x00000018000079c8 */ /* 0x000e0000080e0500 */
[----:B------:R-:W-:-:S13]  /*40690*/  ISETP.NE.AND P0, PT, RZ, UR6, PT ;  /* 0x00000006ff007c0c */ /* 0x000fda000bf05270 */
[----:B------:R-:W-:Y:S05]  /*406a0*/  @P0 EXIT ;  /* 0x000000000000094d */ /* 0x000fea0003800000 */
[----:B0-----:R-:W-:Y:S01]  /*406b0*/  LOP3.LUT P0, RZ, R0, 0xff, RZ, 0xc0, !PT ;  /* 0x000000ff00ff7812 */ /* 0x001fe2000780c0ff */
[----:B------:R-:W-:Y:S02]  /*406c0*/  IMAD.MOV.U32 R0, RZ, RZ, 0x1 ;  /* 0x00000001ff007424 */ /* 0x000fe400078e00ff */
[----:B------:R-:W-:-:S10]  /*406d0*/  IMAD.MOV.U32 R6, RZ, RZ, RZ ;  /* 0x000000ffff067224 */ /* 0x000fd400078e00ff */
[----:B------:R-:W-:Y:S05]  /*406e0*/  @!P0 BRA `(.L_x_813) ;  /* 0x0000000c00508947 */ /* 0x000fea0003800000 */
[----:B------:R-:W0:Y:S01]  /*406f0*/  LDC R0, c[0x0][0x28c] ;  /* 0x0000a300ff007b82 */ /* 0x000e220000000800 */
[----:B------:R-:W1:Y:S01]  /*40700*/  S2R R14, SR_CgaCtaId ;  /* 0x00000000000e7919 */ /* 0x000e620000008800 */
[----:B------:R-:W-:Y:S01]  /*40710*/  ULDC UR8, c[0x0][0xc] ;  /* 0x0000030000087ab9 */ /* 0x000fe20000000800 */
[----:B------:R-:W-:Y:S01]  /*40720*/  ULDC UR9, c[0x0][0x10] ;  /* 0x0000040000097ab9 */ /* 0x000fe20000000800 */
[----:B------:R-:W-:Y:S01]  /*40730*/  ULDC UR5, c[0x0][0x658] ;  /* 0x0001960000057ab9 */ /* 0x000fe20000000800 */
[----:B------:R-:W-:Y:S01]  /*40740*/  UMOV UR6, 0xffffffff ;  /* 0xffffffff00067882 */ /* 0x000fe20000000000 */
[----:B------:R-:W-:Y:S01]  /*40750*/  UMOV UR10, 0x1 ;  /* 0x00000001000a7882 */ /* 0x000fe20000000000 */
[----:B------:R-:W-:Y:S01]  /*40760*/  UIMAD.WIDE.U32 UR8, UR8, UR9, URZ ;  /* 0x00000009080872a5 */ /* 0x000fe2000f8e003f */
[----:B------:R-:W-:Y:S01]  /*40770*/  BSSY B0, `(.L_x_813) ;  /* 0x00000cb000007945 */ /* 0x000fe20003800000 */
[----:B------:R-:W-:Y:S01]  /*40780*/  USHF.L.U32 UR6, UR6, UR5, URZ ;  /* 0x0000000506067299 */ /* 0x000fe2000800063f */
[----:B------:R-:W-:Y:S01]  /*40790*/  IMAD.MOV.U32 R9, RZ, RZ, 0x1 ;  /* 0x00000001ff097424 */ /* 0x000fe200078e00ff */
[----:B------:R-:W-:Y:S01]  /*407a0*/  USHF.L.U32 UR19, UR10, UR5, URZ ;  /* 0x000000050a137299 */ /* 0x000fe2000800063f */
[----:B------:R-:W-:Y:S01]  /*407b0*/  MOV R6, RZ ;  /* 0x000000ff00067202 */ /* 0x000fe20000000f00 */
[----:B------:R-:W-:Y:S01]  /*407c0*/  ULDC UR4, c[0x0][0x600] ;  /* 0x0001800000047ab9 */ /* 0x000fe20000000800 */
[----:B------:R-:W-:Y:S01]  /*407d0*/  ULDC UR5, c[0x0][0x14] ;  /* 0x0000050000057ab9 */ /* 0x000fe20000000800 */
[----:B------:R-:W-:-:S02]  /*407e0*/  ULOP3.LUT UR21, UR7, 0x2, URZ, 0xfc, !UPT ;  /* 0x0000000207157892 */ /* 0x000fc4000f8efc3f */
[----:B------:R-:W-:Y:S02]  /*407f0*/  UIMAD.WIDE.U32 UR22, UR8, UR5, URZ ;  /* 0x00000005081672a5 */ /* 0x000fe4000f8e003f */
[----:B------:R-:W-:Y:S02]  /*40800*/  UIMAD UR13, UR9, UR5, URZ ;  /* 0x00000005090d72a4 */ /* 0x000fe4000f8e023f */
[----:B------:R-:W-:Y:S02]  /*40810*/  UIADD3 UR4, UR4, -0x1, URZ ;  /* 0xffffffff04047890 */ /* 0x000fe4000fffe03f */
[----:B------:R-:W-:Y:S01]  /*40820*/  ULOP3.LUT UR18, URZ, UR6, URZ, 0x33, !UPT ;  /* 0x000000063f127292 */ /* 0x000fe2000f8e333f */
[----:B0-----:R-:W-:Y:S01]  /*40830*/  IADD3 R0, R0, 0x7f, RZ ;  /* 0x0000007f00007810 */ /* 0x001fe20007ffe0ff */
[----:B------:R-:W-:Y:S01]  /*40840*/  UIADD3 UR13, UR23, UR13, URZ ;  /* 0x0000000d170d7290 */ /* 0x000fe2000fffe03f */
[----:B------:R-:W-:Y:S02]  /*40850*/  ULDC.64 UR24, c[0x0][0x198] ;  /* 0x0000660000187ab9 */ /* 0x000fe40000000a00 */
[----:B------:R-:W-:-:S04]  /*40860*/  SHF.R.S32.HI R3, RZ, 0x1f, R0 ;  /* 0x0000001fff037819 */ /* 0x000fc80000011400 */
[----:B------:R-:W-:Y:S01]  /*40870*/  LEA.HI R3, R3, R0, RZ, 0x7 ;  /* 0x0000000003037211 */ /* 0x000fe200078f38ff */
[----:B------:R-:W-:Y:S01]  /*40880*/  IMAD.MOV.U32 R0, RZ, RZ, 0x1 ;  /* 0x00000001ff007424 */ /* 0x000fe200078e00ff */
[----:B-1----:R-:W-:Y:S02]  /*40890*/  LOP3.LUT R14, R14, 0x1, RZ, 0xc0, !PT ;  /* 0x000000010e0e7812 */ /* 0x002fe400078ec0ff */
[----:B------:R-:W-:-:S05]  /*408a0*/  SHF.R.S32.HI R7, RZ, 0x7, R3 ;  /* 0x00000007ff077819 */ /* 0x000fca0000011403 */
[----:B------:R-:W-:-:S07]  /*408b0*/  VIADD R16, R7, 0x1 ;  /* 0x0000000107107836 */ /* 0x000fce0000000000 */
.L_x_824:
[----:B------:R-:W-:-:S03]  /*408c0*/  UMOV UR5, 0xffffffff ;  /* 0xffffffff00057882 */ /* 0x000fc60000000000 */
[----:B------:R-:W-:Y:S05]  /*408d0*/  BRA.DIV UR5, `(.L_x_814) ;  /* 0x0000000e05887947 */ /* 0x000fea000b800000 */
[----:B------:R-:W-:-:S13]  /*408e0*/  ELECT P0, URZ, PT ;  /* 0x00000000003f782f */ /* 0x000fda0003800000 */
.L_x_833:
[----:B------:R-:W0:Y:S01]  /*408f0*/  LDC R2, c[0x0][0x28c] ;  /* 0x0000a300ff027b82 */ /* 0x000e220000000800 */
[----:B------:R-:W-:Y:S01]  /*40900*/  BSSY B1, `(.L_x_815) ;  /* 0x000003a000017945 */ /* 0x000fe20003800000 */
[----:B0-----:R-:W-:-:S13]  /*40910*/  ISETP.LT.OR P0, PT, R2, 0x1, !P0 ;  /* 0x000000010200780c */ /* 0x001fda0004701670 */
[----:B------:R-:W-:Y:S05]  /*40920*/  @P0 BRA `(.L_x_816) ;  /* 0x0000000000dc0947 */ /* 0x000fea0003800000 */
[----:B------:R-:W-:Y:S01]  /*40930*/  IMAD R3, R5, 0x2, R14 ;  /* 0x0000000205037824 */ /* 0x000fe200078e020e */
[----:B------:R-:W-:Y:S01]  /*40940*/  SHF.L.U32 R2, R4, 0x8, RZ ;  /* 0x0000000804027819 */ /* 0x000fe200000006ff */
[----:B------:R-:W-:Y:S01]  /*40950*/  IMAD.MOV.U32 R15, RZ, RZ, RZ ;  /* 0x000000ffff0f7224 */ /* 0x000fe200078e00ff */
[----:B------:R-:W-:Y:S01]  /*40960*/  MOV R5, R0 ;  /* 0x0000000000057202 */ /* 0x000fe20000000f00 */
[----:B------:R-:W-:Y:S02]  /*40970*/  IMAD R3, R3, 0xc0, RZ ;  /* 0x000000c003037824 */ /* 0x000fe400078e02ff */
[----:B------:R-:W-:Y:S02]  /*40980*/  IMAD.MOV.U32 R4, RZ, RZ, R16 ;  /* 0x000000ffff047224 */ /* 0x000fe400078e0010 */
[----:B------:R-:W-:-:S07]  /*40990*/  IMAD.MOV.U32 R11, RZ, RZ, R6 ;  /* 0x000000ffff0b7224 */ /* 0x000fce00078e0006 */
.L_x_819:
[----:B------:R-:W0:Y:S01]  /*409a0*/  S2R R13, SR_CgaCtaId ;  /* 0x00000000000d7919 */ /* 0x000e220000008800 */
[----:B------:R-:W-:Y:S02]  /*409b0*/  MOV R8, 0x400 ;  /* 0x0000040000087802 */ /* 0x000fe40000000f00 */
[----:B------:R-:W-:Y:S02]  /*409c0*/  SHF.L.U32 R12, R5, 0x1f, RZ ;  /* 0x0000001f050c7819 */ /* 0x000fe400000006ff */
[----:B0-----:R-:W-:-:S05]  /*409d0*/  LEA R8, R13, R8, 0x18 ;  /* 0x000000080d087211 */ /* 0x001fca00078ec0ff */
[----:B------:R-:W-:-:S04]  /*409e0*/  IMAD R13, R11, 0x8, R8 ;  /* 0x000000080b0d7824 */ /* 0x000fc800078e0208 */
[----:B------:R-:W0:Y:S02]  /*409f0*/  SYNCS.PHASECHK.TRANS64.TRYWAIT P0, [R13+URZ+0x10], R12 ;  /* 0x0000100c0d0075a7 */ /* 0x000e24000800017f */
[----:B0-----:R-:W-:Y:S05]  /*40a00*/  @!P0 BRA `(.L_x_817) ;  /* 0x0000000c005c8947 */ /* 0x001fea0003800000 */
.L_x_834:
[----:B------:R-:W1:Y:S01]  /*40a10*/  S2R R17, SR_TID.X ;  /* 0x0000000000117919 */ /* 0x000e620000002100 */
[----:B------:R-:W-:-:S04]  /*40a20*/  UPRMT UR5, UR21, 0x9910, URZ ;  /* 0x0000991015057896 */ /* 0x000fc8000800003f */
[----:B------:R-:W-:Y:S01]  /*40a30*/  UISETP.NE.AND UP0, UPT, UR5, 0x2, UPT ;  /* 0x000000020500788c */ /* 0x000fe2000bf05270 */
[----:B-1----:R-:W-:-:S13]  /*40a40*/  LOP3.LUT P0, RZ, R17, 0x7f, RZ, 0xc0, !PT ;  /* 0x0000007f11ff7812 */ /* 0x002fda000780c0ff */
[----:B0-----:R-:W0:Y:S02]  /*40a50*/  @!P0 LDC R12, c[0x0][0x500] ;  /* 0x00014000ff0c8b82 */ /* 0x001e240000000800 */
[----:B0-----:R0:W-:Y:S01]  /*40a60*/  @!P0 SYNCS.ARRIVE.TRANS64 RZ, [R13+URZ], R12 ;  /* 0x0000000c0dff89a7 */ /* 0x0011e2000800003f */
[----:B------:R-:W-:-:S13]  /*40a70*/  PLOP3.LUT P0, PT, PT, PT, UP0, 0x80, 0x0 ;  /* 0x000000000000781c */ /* 0x000fda0003f0f008 */
[----:B0-----:R-:W-:Y:S05]  /*40a80*/  @P0 BRA `(.L_x_818) ;  /* 0x0000000000040947 */ /* 0x001fea0003800000 */
[----:B------:R-:W-:Y:S01]  /*40a90*/  BPT.TRAP 0x1 ;  /* 0x000000040000795c */ /* 0x000fe20000300000 */
.L_x_818:
[----:B------:R-:W-:Y:S01]  /*40aa0*/  R2UR UR9, R13 ;  /* 0x000000000d0972ca */ /* 0x000fe200000e0000 */
[C---:B------:R-:W-:Y:S01]  /*40ab0*/  IMAD R13, R11.reuse, 0x2, R14 ;  /* 0x000000020b0d7824 */ /* 0x040fe200078e020e */
[----:B------:R-:W-:Y:S01]  /*40ac0*/  LEA R12, R11, R8, 0xf ;  /* 0x000000080b0c7211 */ /* 0x000fe200078e78ff */
[----:B------:R-:W-:Y:S01]  /*40ad0*/  UIADD3 UR14, UP0, UR24, 0xf0, URZ ;  /* 0x000000f0180e7890 */ /* 0x000fe2000ff1e03f */
[----:B------:R-:W-:Y:S01]  /*40ae0*/  R2UR UR11, R2 ;  /* 0x00000000020b72ca */ /* 0x000fe200000e0000 */
[----:B------:R-:W-:Y:S01]  /*40af0*/  IMAD R13, R13, 0x6000, R8 ;  /* 0x000060000d0d7824 */ /* 0x000fe200078e0208 */
[----:B------:R-:W-:Y:S01]  /*40b00*/  R2UR UR5, R12 ;  /* 0x000000000c0572ca */ /* 0x000fe200000e0000 */
[----:B------:R-:W-:Y:S01]  /*40b10*/  UIADD3 UR26, UP1, UR24, 0x1f0, URZ ;  /* 0x000001f0181a7890 */ /* 0x000fe2000ff3e03f */
[----:B------:R-:W-:Y:S01]  /*40b20*/  R2UR UR10, R15 ;  /* 0x000000000f0a72ca */ /* 0x000fe200000e0000 */
[----:B------:R-:W-:Y:S01]  /*40b30*/  UIADD3.X UR15, URZ, UR25, URZ, UP0, !UPT ;  /* 0x000000193f0f7290 */ /* 0x000fe200087fe43f */
[----:B------:R-:W-:Y:S01]  /*40b40*/  R2UR UR6, R13 ;  /* 0x000000000d0672ca */ /* 0x000fe200000e0000 */
[----:B------:R-:W-:Y:S01]  /*40b50*/  VIADD R11, R11, 0x1 ;  /* 0x000000010b0b7836 */ /* 0x000fe20000000000 */
[----:B------:R-:W-:Y:S01]  /*40b60*/  R2UR UR12, R10 ;  /* 0x000000000a0c72ca */ /* 0x000fe200000e0000 */
[----:B------:R-:W-:Y:S01]  /*40b70*/  UIADD3.X UR27, URZ, UR25, URZ, UP1, !UPT ;  /* 0x000000193f1b7290 */ /* 0x000fe20008ffe43f */
[----:B------:R-:W-:Y:S01]  /*40b80*/  IADD3 R4, R4, -0x1, RZ ;  /* 0xffffffff04047810 */ /* 0x000fe20007ffe0ff */
[----:B------:R-:W-:Y:S01]  /*40b90*/  UMOV UR16, 0x0 ;  /* 0x0000000000107882 */ /* 0x000fe20000000000 */
[----:B------:R-:W-:Y:S01]  /*40ba0*/  R2UR UR20, R3 ;  /* 0x00000000031472ca */ /* 0x000fe200000e0000 */
[----:B------:R-:W-:Y:S01]  /*40bb0*/  UMOV UR17, 0x10000000 ;  /* 0x1000000000117882 */ /* 0x000fe20000000000 */
[----:B------:R-:W-:Y:S01]  /*40bc0*/  ISETP.GT.AND P1, PT, R4, 0x1, PT ;  /* 0x000000010400780c */ /* 0x000fe20003f24270 */
[----:B------:R-:W-:Y:S01]  /*40bd0*/  UIADD3 UR8, UR5, 0x100, URZ ;  /* 0x0000010005087890 */ /* 0x000fe2000fffe03f */
[----:B------:R-:W-:Y:S01]  /*40be0*/  ISETP.NE.AND P0, PT, R11, 0x2, PT ;  /* 0x000000020b00780c */ /* 0x000fe20003f05270 */
[----:B------:R-:W-:Y:S01]  /*40bf0*/  UMOV UR28, 0x30000 ;  /* 0x00030000001c7882 */ /* 0x000fe20000000000 */
[----:B------:R-:W-:Y:S01]  /*40c00*/  VIADD R15, R15, 0x80 ;  /* 0x000000800f0f7836 */ /* 0x000fe20000000000 */
[----:B------:R-:W-:Y:S01]  /*40c10*/  UIADD3 UR6, UR6, 0x10100, URZ ;  /* 0x0001010006067890 */ /* 0x000fe2000fffe03f */
[----:B------:R-:W-:-:S02]  /*40c20*/  SEL R8, RZ, 0x1, P0 ;  /* 0x00000001ff087807 */ /* 0x000fc40000000000 */
[----:B------:R-:W-:Y:S02]  /*40c30*/  SEL R11, R11, RZ, P0 ;  /* 0x000000ff0b0b7207 */ /* 0x000fe40000000000 */
[----:B------:R0:W-:Y:S01]  /*40c40*/  UTMALDG.3D [UR8], [UR14], desc[UR16] ;  /* 0x000010080e0075b4 */ /* 0x0001e20008011000 */
[----:B------:R-:W-:Y:S01]  /*40c50*/  LOP3.LUT R5, R5, R8, RZ, 0x3c, !PT ;  /* 0x0000000805057212 */ /* 0x000fe200078e3cff */
[----:B0-----:R-:W-:Y:S01]  /*40c60*/  UMOV UR8, UR6 ;  /* 0x0000000600087c82 */ /* 0x001fe20008000000 */
[----:B------:R-:W-:Y:S02]  /*40c70*/  UMOV UR11, UR20 ;  /* 0x00000014000b7c82 */ /* 0x000fe40008000000 */
[----:B------:R0:W-:Y:S02]  /*40c80*/  UTMALDG.3D.MULTICAST [UR8], [UR26], UR28, desc[UR16] ;  /* 0x000010081a0073b4 */ /* 0x0001e4000801181c */
[----:B0-----:R-:W-:Y:S05]  /*40c90*/  @P1 BRA `(.L_x_819) ;  /* 0xfffffffc00401947 */ /* 0x001fea000383ffff */
.L_x_816:
[----:B------:R-:W-:Y:S05]  /*40ca0*/  BSYNC B1 ;  /* 0x0000000000017941 */ /* 0x000fea0003800000 */
.L_x_815:
[----:B------:R-:W2:Y:S01]  /*40cb0*/  LDL.LU R13, [R1+0x858] ;  /* 0x00085800010d7983 */ /* 0x000ea20000300800 */
[----:B------:R-:W-:Y:S01]  /*40cc0*/  LOP3.LUT P2, RZ, R9, 0xff, RZ, 0xc0, !PT ;  /* 0x000000ff09ff7812 */ /* 0x000fe2000784c0ff */
[----:B------:R-:W-:Y:S01]  /*40cd0*/  IMAD.IADD R6, R7, 0x1, R6 ;  /* 0x0000000107067824 */ /* 0x000fe200078e0206 */
[----:B------:R-:W-:Y:S01]  /*40ce0*/  ULDC.64 UR8, c[0x0][0x650] ;  /* 0x0001940000087ab9 */ /* 0x000fe20000000a00 */
[----:B------:R-:W3:Y:S01]  /*40cf0*/  LDL.LU R12, [R1+0x85c] ;  /* 0x00085c00010c7983 */ /* 0x000ee20000300800 */
[----:B------:R-:W-:Y:S01]  /*40d00*/  BSSY B1, `(.L_x_820) ;  /* 0x000006f000017945 */ /* 0x000fe20003800000 */
[----:B------:R-:W-:Y:S01]  /*40d10*/  MOV R4, 0xffffffff ;  /* 0xffffffff00047802 */ /* 0x000fe20000000f00 */
[----:B------:R-:W-:Y:S01]  /*40d20*/  IMAD.MOV.U32 R5, RZ, RZ, -0x1 ;  /* 0xffffffffff057424 */ /* 0x000fe200078e00ff */
[----:B------:R-:W-:Y:S01]  /*40d30*/  SHF.R.U32.HI R2, RZ, 0x1, R6 ;  /* 0x00000001ff027819 */ /* 0x000fe20000011606 */
[----:B------:R-:W-:Y:S01]  /*40d40*/  IMAD.MOV.U32 R10, RZ, RZ, -0x1 ;  /* 0xffffffffff0a7424 */ /* 0x000fe200078e00ff */
[----:B------:R-:W-:-:S02]  /*40d50*/  ISETP.GT.U32.AND P0, PT, R6, 0x1, PT ;  /* 0x000000010600780c */ /* 0x000fc40003f04070 */
[----:B------:R-:W-:Y:S02]  /*40d60*/  LOP3.LUT R2, R2, 0x1, RZ, 0xc0, !PT ;  /* 0x0000000102027812 */ /* 0x000fe400078ec0ff */
[----:B------:R-:W0:Y:S01]  /*40d70*/  @P2 S2R R3, SR_CgaCtaId ;  /* 0x0000000000032919 */ /* 0x000e220000008800 */
[C---:B------:R-:W-:Y:S02]  /*40d80*/  ISETP.LT.U32.AND P0, PT, R7.reuse, 0x2, P0 ;  /* 0x000000020700780c */ /* 0x040fe40000701070 */
[----:B------:R-:W-:Y:S02]  /*40d90*/  ISETP.NE.U32.AND P1, PT, R2, 0x1, PT ;  /* 0x000000010200780c */ /* 0x000fe40003f25070 */
[----:B------:R-:W-:Y:S02]  /*40da0*/  @P2 MOV R2, 0x400 ;  /* 0x0000040000022802 */ /* 0x000fe40000000f00 */
[----:B------:R-:W-:Y:S02]  /*40db0*/  ISETP.GT.U32.AND P1, PT, R7, 0x1, !P1 ;  /* 0x000000010700780c */ /* 0x000fe40004f24070 */
[----:B------:R-:W-:-:S02]  /*40dc0*/  LOP3.LUT R6, R6, 0x1, RZ, 0xc0, !PT ;  /* 0x0000000106067812 */ /* 0x000fc400078ec0ff */
[----:B------:R-:W-:Y:S02]  /*40dd0*/  PRMT R9, RZ, 0x7610, R9 ;  /* 0x00007610ff097816 */ /* 0x000fe40000000009 */
[----:B0-----:R-:W-:Y:S02]  /*40de0*/  @P2 LEA R2, R3, R2, 0x18 ;  /* 0x0000000203022211 */ /* 0x001fe400078ec0ff */
[----:B------:R-:W-:Y:S02]  /*40df0*/  SEL R3, RZ, 0x1, !P0 ;  /* 0x00000001ff037807 */ /* 0x000fe40004000000 */
[----:B------:R0:W-:Y:S02]  /*40e00*/  @P2 SYNCS.ARRIVE.TRANS64.A1T0 RZ, [R2+URZ+0x38], RZ ;  /* 0x000038ff02ff29a7 */ /* 0x0001e4000810003f */
[----:B0-----:R-:W-:-:S04]  /*40e10*/  SEL R2, RZ, 0x1, !P1 ;  /* 0x00000001ff027807 */ /* 0x001fc80004800000 */
[----:B------:R-:W-:Y:S02]  /*40e20*/  LOP3.LUT R0, R2, R0, R3, 0x96, !PT ;  /* 0x0000000002007212 */ /* 0x000fe400078e9603 */
[----:B------:R-:W-:Y:S02]  /*40e30*/  PRMT R2, RZ, 0x7610, R2 ;  /* 0x00007610ff027816 */ /* 0x000fe40000000002 */
[----:B---3--:R-:W-:-:S04]  /*40e40*/  IADD3 R12, P0, R12, UR22, RZ ;  /* 0x000000160c0c7c10 */ /* 0x008fc8000ff1e0ff */
[----:B--2---:R-:W-:Y:S01]  /*40e50*/  IADD3.X R13, R13, UR13, RZ, P0, !PT ;  /* 0x0000000d0d0d7c10 */ /* 0x004fe200087fe4ff */
[----:B------:R0:W-:Y:S01]  /*40e60*/  STL [R1+0x85c], R12 ;  /* 0x00085c0c01007387 */ /* 0x0001e20000100800 */
[----:B------:R-:W-:-:S03]  /*40e70*/  ISETP.GE.U32.AND P0, PT, R12, UR8, PT ;  /* 0x000000080c007c0c */ /* 0x000fc6000bf06070 */
[----:B------:R0:W-:Y:S01]  /*40e80*/  STL [R1+0x858], R13 ;  /* 0x0008580d01007387 */ /* 0x0001e20000100800 */
[----:B------:R-:W-:-:S13]  /*40e90*/  ISETP.GE.U32.AND.EX P0, PT, R13, UR9, PT, P0 ;  /* 0x000000090d007c0c */ /* 0x000fda000bf06100 */
[----:B0-----:R-:W-:Y:S05]  /*40ea0*/  @P0 BRA `(.L_x_821) ;  /* 0x0000000400500947 */ /* 0x001fea0003800000 */
[----:B------:R-:W0:Y:S01]  /*40eb0*/  S2R R8, SR_CTAID.X ;  /* 0x0000000000087919 */ /* 0x000e220000002500 */
[----:B------:R-:W-:Y:S01]  /*40ec0*/  ULDC UR5, c[0x0][0x150] ;  /* 0x0000540000057ab9 */ /* 0x000fe20000000800 */
[----:B------:R-:W1:Y:S01]  /*40ed0*/  LDC R5, c[0x0][0x144] ;  /* 0x00005100ff057b82 */ /* 0x000e620000000800 */
[----:B------:R-:W-:Y:S01]  /*40ee0*/  ULDC.64 UR8, c[0x0][0x628] ;  /* 0x00018a0000087ab9 */ /* 0x000fe20000000a00 */
[----:B------:R-:W2:Y:S01]  /*40ef0*/  S2R R2, SR_CTAID.Y ;  /* 0x0000000000027919 */ /* 0x000ea20000002600 */
[----:B------:R-:W-:Y:S01]  /*40f00*/  ISETP.NE.U32.AND P0, PT, RZ, UR8, PT ;  /* 0x00000008ff007c0c */ /* 0x000fe2000bf05070 */
[----:B------:R-:W-:-:S03]  /*40f10*/  ULDC UR6, c[0x0][0x630] ;  /* 0x00018c0000067ab9 */ /* 0x000fc60000000800 */
[----:B------:R-:W-:Y:S01]  /*40f20*/  ISETP.NE.AND.EX P0, PT, RZ, UR9, PT, P0 ;  /* 0x00000009ff007c0c */ /* 0x000fe2000bf05300 */
[----:B------:R-:W3:Y:S01]  /*40f30*/  LDC R11, c[0x0][0x148] ;  /* 0x00005200ff0b7b82 */ /* 0x000ee20000000800 */
[----:B0-----:R-:W-:Y:S02]  /*40f40*/  I2FP.F32.U32 R3, R8 ;  /* 0x0000000800037245 */ /* 0x001fe40000201000 */
[----:B--2---:R-:W-:-:S03]  /*40f50*/  I2FP.F32.U32 R4, R2 ;  /* 0x0000000200047245 */ /* 0x004fc60000201000 */
[----:B------:R-:W-:Y:S01]  /*40f60*/  FMUL R3, R3, UR5 ;  /* 0x0000000503037c20 */ /* 0x000fe20008400000 */
[----:B------:R-:W-:Y:S02]  /*40f70*/  ULDC UR5, c[0x0][0x154] ;  /* 0x0000550000057ab9 */ /* 0x000fe40000000800 */
[----:B------:R-:W-:-:S03]  /*40f80*/  FMUL R10, R4, UR5 ;  /* 0x00000005040a7c20 */ /* 0x000fc60008400000 */
[----:B------:R-:W0:Y:S08]  /*40f90*/  F2I.U32.TRUNC.NTZ R3, R3 ;  /* 0x0000000300037305 */ /* 0x000e30000020f000 */
[----:B------:R-:W2:Y:S01]  /*40fa0*/  F2I.U32.TRUNC.NTZ R10, R10 ;  /* 0x0000000a000a7305 */ /* 0x000ea2000020f000 */
[----:B0-----:R-:W-:Y:S02]  /*40fb0*/  IADD3 R4, -R3, RZ, RZ ;  /* 0x000000ff03047210 */ /* 0x001fe40007ffe1ff */
[----:B------:R-:W-:-:S03]  /*40fc0*/  MOV R3, R13 ;  /* 0x0000000d00037202 */ /* 0x000fc60000000f00 */
[----:B-1----:R-:W-:Y:S02]  /*40fd0*/  IMAD R8, R5, R4, R8 ;  /* 0x0000000405087224 */ /* 0x002fe400078e0208 */
[----:B--2---:R-:W-:-:S04]  /*40fe0*/  IMAD.MOV R4, RZ, RZ, -R10 ;  /* 0x000000ffff047224 */ /* 0x004fc800078e0a0a */
[----:B---3--:R-:W-:Y:S02]  /*40ff0*/  @P4 IMAD R8, R11, R4, R2 ;  /* 0x000000040b084224 */ /* 0x008fe400078e0202 */
[----:B------:R-:W-:Y:S01]  /*41000*/  IMAD.MOV.U32 R2, RZ, RZ, R12 ;  /* 0x000000ffff027224 */ /* 0x000fe200078e000c */
[----:B------:R-:W-:Y:S06]  /*41010*/  @!P0 BRA `(.L_x_822) ;  /* 0x0000000000288947 */ /* 0x000fec0003800000 */
[----:B------:R-:W-:Y:S02]  /*41020*/  ULDC UR5, c[0x0][0x634] ;  /* 0x00018d0000057ab9 */ /* 0x000fe40000000800 */
[----:B------:R-:W-:-:S05]  /*41030*/  IADD3 R3, P0, R12, UR5, RZ ;  /* 0x000000050c037c10 */ /* 0x000fca000ff1e0ff */
[----:B------:R-:W-:-:S04]  /*41040*/  IMAD.X R11, RZ, RZ, R13, P0 ;  /* 0x000000ffff0b7224 */ /* 0x000fc800000e060d */
[----:B------:R-:W-:-:S04]  /*41050*/  IMAD.WIDE.U32 R4, R11, UR8, RZ ;  /* 0x000000080b047c25 */ /* 0x000fc8000f8e00ff */
[----:B------:R-:W-:-:S04]  /*41060*/  IMAD.WIDE.U32 R4, P0, R3, UR9, R4 ;  /* 0x0000000903047c25 */ /* 0x000fc8000f800004 */
[----:B------:R-:W-:Y:S01]  /*41070*/  IMAD.WIDE.U32 R2, R3, UR8, RZ ;  /* 0x0000000803027c25 */ /* 0x000fe2000f8e00ff */
[----:B------:R-:W-:-:S04]  /*41080*/  MOV R2, R5 ;  /* 0x0000000500027202 */ /* 0x000fc80000000f00 */
[----:B------:R-:W-:Y:S01]  /*41090*/  IADD3 RZ, P1, R3, R4, RZ ;  /* 0x0000000403ff7210 */ /* 0x000fe20007f3e0ff */
[----:B------:R-:W-:-:S04]  /*410a0*/  IMAD.X R3, RZ, RZ, RZ, P0 ;  /* 0x000000ffff037224 */ /* 0x000fc800000e06ff */
[----:B------:R-:W-:-:S08]  /*410b0*/  IMAD.WIDE.U32.X R2, R11, UR9, R2, P1 ;  /* 0x000000090b027c25 */ /* 0x000fd000088e0402 */
.L_x_822:
[--C-:B------:R-:W-:Y:S01]  /*410c0*/  SHF.R.U64 R10, R2, UR6, R3.reuse ;  /* 0x00000006020a7c19 */ /* 0x100fe20008001203 */
[----:B------:R-:W-:Y:S01]  /*410d0*/  ULDC.64 UR8, c[0x0][0x620] ;  /* 0x0001880000087ab9 */ /* 0x000fe20000000a00 */
[----:B------:R-:W-:Y:S01]  /*410e0*/  SHF.R.U32.HI R2, RZ, UR6, R3 ;  /* 0x00000006ff027c19 */ /* 0x000fe20008011603 */
[----:B------:R-:W-:Y:S01]  /*410f0*/  ULDC UR5, c[0x0][0x618] ;  /* 0x0001860000057ab9 */ /* 0x000fe20000000800 */
[----:B------:R-:W-:Y:S02]  /*41100*/  IADD3 R11, P0, RZ, -R10, RZ ;  /* 0x8000000aff0b7210 */ /* 0x000fe40007f1e0ff */
[----:B------:R-:W-:-:S03]  /*41110*/  MOV R3, R13 ;  /* 0x0000000d00037202 */ /* 0x000fc60000000f00 */
[----:B------:R-:W-:-:S04]  /*41120*/  IMAD.X R2, RZ, RZ, ~R2, P0 ;  /* 0x000000ffff027224 */ /* 0x000fc800000e0e02 */
[----:B------:R-:W-:-:S04]  /*41130*/  IMAD R2, R2, UR8, RZ ;  /* 0x0000000802027c24 */ /* 0x000fc8000f8e02ff */
[----:B------:R-:W-:Y:S02]  /*41140*/  IMAD R5, R11, UR9, R2 ;  /* 0x000000090b057c24 */ /* 0x000fe4000f8e0202 */
[----:B------:R-:W-:-:S04]  /*41150*/  IMAD.MOV.U32 R2, RZ, RZ, R12 ;  /* 0x000000ffff027224 */ /* 0x000fc800078e000c */
[----:B------:R-:W-:Y:S01]  /*41160*/  IMAD.WIDE.U32 R2, R11, UR8, R2 ;  /* 0x000000080b027c25 */ /* 0x000fe2000f8e0002 */
[----:B------:R-:W-:Y:S02]  /*41170*/  ULDC.64 UR8, c[0x0][0x640] ;  /* 0x0001900000087ab9 */ /* 0x000fe40000000a00 */
[----:B------:R-:W-:Y:S01]  /*41180*/  ISETP.NE.U32.AND P0, PT, RZ, UR8, PT ;  /* 0x00000008ff007c0c */ /* 0x000fe2000bf05070 */
[----:B------:R-:W-:-:S03]  /*41190*/  IMAD.IADD R3, R3, 0x1, R5 ;  /* 0x0000000103037824 */ /* 0x000fc600078e0205 */
[----:B------:R-:W-:Y:S02]  /*411a0*/  ISETP.NE.AND.EX P0, PT, RZ, UR9, PT, P0 ;  /* 0x00000009ff007c0c */ /* 0x000fe4000bf05300 */
[--C-:B------:R-:W-:Y:S02]  /*411b0*/  SHF.R.U64 R11, R2, UR5, R3.reuse ;  /* 0x00000005020b7c19 */ /* 0x100fe40008001203 */
[----:B------:R-:W-:Y:S01]  /*411c0*/  SHF.R.U32.HI R2, RZ, UR5, R3 ;  /* 0x00000005ff027c19 */ /* 0x000fe20008011603 */
[----:B------:R-:W-:-:S03]  /*411d0*/  ULDC UR5, c[0x0][0x608] ;  /* 0x0001820000057ab9 */ /* 0x000fc60000000800 */
[--C-:B------:R-:W-:Y:S02]  /*411e0*/  SHF.R.U64 R12, R11, UR5, R2.reuse ;  /* 0x000000050b0c7c19 */ /* 0x100fe40008001202 */
[----:B------:R-:W-:Y:S01]  /*411f0*/  SHF.R.U32.HI R3, RZ, UR5, R2 ;  /* 0x00000005ff037c19 */ /* 0x000fe20008011602 */
[----:B------:R-:W-:-:S03]  /*41200*/  ULDC UR5, c[0x0][0x658] ;  /* 0x0001960000057ab9 */ /* 0x000fc60000000800 */
[--C-:B------:R-:W-:Y:S02]  /*41210*/  SHF.R.U64 R13, R12, UR5, R3.reuse ;  /* 0x000000050c0d7c19 */ /* 0x100fe40008001203 */
[----:B------:R-:W-:-:S03]  /*41220*/  SHF.R.U32.HI R15, RZ, UR5, R3 ;  /* 0x00000005ff0f7c19 */ /* 0x000fc60008011603 */
[----:B------:R-:W-:Y:S01]  /*41230*/  IMAD.MOV.U32 R2, RZ, RZ, R13 ;  /* 0x000000ffff027224 */ /* 0x000fe200078e000d */
[----:B------:R-:W-:Y:S01]  /*41240*/  MOV R3, R15 ;  /* 0x0000000f00037202 */ /* 0x000fe20000000f00 */
        /* <DEDUP_REMOVED lines=11> */
.L_x_823:
[----:B------:R-:W-:Y:S01]  /*41300*/  ULDC UR5, c[0x0][0x648] ;  /* 0x0001920000057ab9 */ /* 0x000fe20000000800 */
[----:B------:R-:W-:Y:S02]  /*41310*/  LOP3.LUT R12, R12, UR18, RZ, 0xc0, !PT ;  /* 0x000000120c0c7c12 */ /* 0x000fe4000f8ec0ff */
[----:B------:R-:W-:Y:S01]  /*41320*/  SHF.R.U64 R3, R2, UR5, R3 ;  /* 0x0000000502037c19 */ /* 0x000fe20008001203 */
[----:B------:R-:W-:-:S04]  /*41330*/  ULDC UR5, c[0x0][0x638] ;  /* 0x00018e0000057ab9 */ /* 0x000fc80000000800 */
[----:B------:R-:W-:Y:S02]  /*41340*/  IMAD.MOV R2, RZ, RZ, -R3 ;  /* 0x000000ffff027224 */ /* 0x000fe400078e0a03 */
[----:B------:R-:W-:Y:S02]  /*41350*/  IMAD R5, R3, UR19, R12 ;  /* 0x0000001303057c24 */ /* 0x000fe4000f8e020c */
[----:B------:R-:W-:Y:S01]  /*41360*/  IMAD R13, R2, UR5, R13 ;  /* 0x00000005020d7c24 */ /* 0x000fe2000f8e020d */
[----:B------:R-:W-:Y:S01]  /*41370*/  ULDC UR5, c[0x0][0x610] ;  /* 0x0001840000057ab9 */ /* 0x000fe20000000800 */
[----:B------:R-:W-:Y:S01]  /*41380*/  LOP3.LUT R2, R11, UR4, RZ, 0xc0, !PT ;  /* 0x000000040b027c12 */ /* 0x000fe2000f8ec0ff */
[----:B------:R-:W-:Y:S01]  /*41390*/  IMAD R8, R5, UR5, R8 ;  /* 0x0000000505087c24 */ /* 0x000fe2000f8e0208 */
[----:B------:R-:W-:-:S03]  /*413a0*/  ULDC UR5, c[0x0][0x600] ;  /* 0x0001800000057ab9 */ /* 0x000fc60000000800 */
[----:B------:R-:W-:Y:S02]  /*413b0*/  IMAD R13, R13, UR5, R2 ;  /* 0x000000050d0d7c24 */ /* 0x000fe4000f8e0202 */
[----:B------:R-:W-:-:S03]  /*413c0*/  IMAD.MOV.U32 R2, RZ, RZ, 0x1 ;  /* 0x00000001ff027424 */ /* 0x000fc600078e00ff */
[----:B------:R-:W-:Y:S02]  /*413d0*/  SEL R5, R13, R8, !P4 ;  /* 0x000000080d057207 */ /* 0x000fe40006000000 */
[----:B------:R-:W-:-:S07]  /*413e0*/  SEL R4, R8, R13, !P4 ;  /* 0x0000000d08047207 */ /* 0x000fce0006000000 */
.L_x_821:
[----:B------:R-:W-:Y:S05]  /*413f0*/  BSYNC B1 ;  /* 0x0000000000017941 */ /* 0x000fea0003800000 */
.L_x_820:
[----:B------:R-:W-:-:S13]  /*41400*/  LOP3.LUT P0, RZ, R2, 0xff, RZ, 0xc0, !PT ;  /* 0x000000ff02ff7812 */ /* 0x000fda000780c0ff */
[----:B------:R-:W-:Y:S05]  /*41410*/  @P0 BRA `(.L_x_824) ;  /* 0xfffffff400280947 */ /* 0x000fea000383ffff */
[----:B------:R-:W-:Y:S05]  /*41420*/  BSYNC B0 ;  /* 0x0000000000007941 */ /* 0x000fea0003800000 */
.L_x_813:
[----:B------:R-:W-:-:S03]  /*41430*/  UMOV UR5, 0xffffffff ;  /* 0xffffffff00057882 */ /* 0x000fc60000000000 */
[----:B------:R-:W-:Y:S05]  /*41440*/  BRA.DIV UR5, `(.L_x_825) ;  /* 0x0000000205e07947 */ /* 0x000fea000b800000 */
[----:B------:R-:W-:-:S13]  /*41450*/  ELECT P0, URZ, PT ;  /* 0x00000000003f782f */ /* 0x000fda0003800000 */
.L_x_837:
[----:B------:R-:W-:Y:S04]  /*41460*/  BSSY B0, `(.L_x_826) ;  /* 0x000001a000007945 */ /* 0x000fe80003800000 */
[----:B------:R-:W-:Y:S05]  /*41470*/  @!P0 BRA `(.L_x_827) ;  /* 0x0000000000608947 */ /* 0x000fea0003800000 */
[----:B------:R-:W-:-:S04]  /*41480*/  ULOP3.LUT UR5, UR7, 0x2, URZ, 0xfc, !UPT ;  /* 0x0000000207057892 */ /* 0x000fc8000f8efc3f */
[----:B------:R-:W-:-:S06]  /*41490*/  UISETP.NE.AND UP0, UPT, UR5, 0x3, UPT ;  /* 0x000000030500788c */ /* 0x000fcc000bf05270 */
[----:B------:R-:W-:-:S13]  /*414a0*/  PLOP3.LUT P0, PT, PT, PT, UP0, 0x80, 0x0 ;  /* 0x000000000000781c */ /* 0x000fda0003f0f008 */
[----:B------:R-:W-:Y:S05]  /*414b0*/  @!P0 BRA `(.L_x_828) ;  /* 0x0000000000048947 */ /* 0x000fea0003800000 */
[----:B------:R-:W-:Y:S01]  /*414c0*/  BPT.TRAP 0x1 ;  /* 0x000000040000795c */ /* 0x000fe20000300000 */
.L_x_828:
[----:B------:R-:W0:Y:S01]  /*414d0*/  S2R R3, SR_CgaCtaId ;  /* 0x0000000000037919 */ /* 0x000e220000008800 */
[----:B------:R-:W-:-:S04]  /*414e0*/  MOV R2, 0x400 ;  /* 0x0000040000027802 */ /* 0x000fc80000000f00 */
[----:B0-----:R-:W-:Y:S02]  /*414f0*/  LEA R3, R3, R2, 0x18 ;  /* 0x0000000203037211 */ /* 0x001fe400078ec0ff */
[----:B------:R-:W-:Y:S02]  /*41500*/  SHF.L.U32 R2, R0, 0x1f, RZ ;  /* 0x0000001f00027819 */ /* 0x000fe400000006ff */
[----:B------:R-:W-:-:S05]  /*41510*/  IADD3 R3, R3, 0x10, RZ ;  /* 0x0000001003037810 */ /* 0x000fca0007ffe0ff */
[----:B------:R-:W-:-:S04]  /*41520*/  IMAD R5, R6, 0x8, R3 ;  /* 0x0000000806057824 */ /* 0x000fc800078e0203 */
[----:B------:R-:W0:Y:S02]  /*41530*/  SYNCS.PHASECHK.TRANS64.TRYWAIT P0, [R5+URZ], R2 ;  /* 0x00000002050075a7 */ /* 0x000e24000800017f */
[----:B0-----:R-:W-:Y:S05]  /*41540*/  @!P0 BRA `(.L_x_829) ;  /* 0x0000000000c08947 */ /* 0x001fea0003800000 */
.L_x_838:
[----:B------:R-:W-:-:S05]  /*41550*/  VIADD R6, R6, 0x1 ;  /* 0x0000000106067836 */ /* 0x000fca0000000000 */
[----:B------:R-:W-:-:S04]  /*41560*/  ISETP.NE.AND P0, PT, R6, 0x2, PT ;  /* 0x000000020600780c */ /* 0x000fc80003f05270 */
[----:B0-----:R-:W-:Y:S02]  /*41570*/  SEL R5, RZ, 0x1, P0 ;  /* 0x00000001ff057807 */ /* 0x001fe40000000000 */
[----:B------:R-:W-:Y:S02]  /*41580*/  SEL R6, R6, RZ, P0 ;  /* 0x000000ff06067207 */ /* 0x000fe40000000000 */
[----:B------:R-:W-:Y:S02]  /*41590*/  LOP3.LUT R0, R0, R5, RZ, 0x3c, !PT ;  /* 0x0000000500007212 */ /* 0x000fe400078e3cff */
[----:B------:R-:W-:Y:S02]  /*415a0*/  LEA R3, R6, R3, 0x3 ;  /* 0x0000000306037211 */ /* 0x000fe400078e18ff */
[----:B------:R-:W-:-:S07]  /*415b0*/  SHF.L.U32 R0, R0, 0x1f, RZ ;  /* 0x0000001f00007819 */ /* 0x000fce00000006ff */
.L_x_830:
[----:B0-----:R0:W1:Y:S02]  /*415c0*/  SYNCS.PHASECHK.TRANS64.TRYWAIT P0, [R3+URZ], R0 ;  /* 0x00000000030075a7 */ /* 0x001064000800017f */
[----:B-1----:R-:W-:Y:S05]  /*415d0*/  @!P0 NANOSLEEP.SYNCS 0x989680 ;  /* 0x009896800000895d */ /* 0x002fea0003900000 */
[----:B------:R-:W1:Y:S02]  /*415e0*/  @!P0 SYNCS.PHASECHK.TRANS64 P0, [R3+URZ], R0 ;  /* 0x00000000030085a7 */ /* 0x000e64000800007f */
[----:B-1----:R-:W-:Y:S05]  /*415f0*/  @!P0 BRA `(.L_x_830) ;  /* 0xfffffffc00f08947 */ /* 0x002fea000383ffff */
.L_x_827:
[----:B------:R-:W-:Y:S05]  /*41600*/  BSYNC B0 ;  /* 0x0000000000007941 */ /* 0x000fea0003800000 */
.L_x_826:
[----:B------:R-:W-:Y:S05]  /*41610*/  EXIT ;  /* 0x000000000000794d */ /* 0x000fea0003800000 */
.L_x_21:
[----:B--2---:R-:W-:-:S04]  /*41620*/  IMAD.U32 R3, RZ, RZ, UR6 ;  /* 0x00000006ff037e24 */ /* 0x004fc8000f8e00ff */
[----:B------:R2:W3:Y:S03]  /*41630*/  SYNCS.PHASECHK.TRANS64.TRYWAIT P0, [R3+URZ], R0 ;  /* 0x00000000030075a7 */ /* 0x0004e6000800017f */
[----:B---3--:R-:W-:Y:S05]  /*41640*/  @!P0 NANOSLEEP.SYNCS 0x989680 ;  /* 0x009896800000895d */ /* 0x008fea0003900000 */
[----:B------:R-:W3:Y:S02]  /*41650*/  @!P0 SYNCS.PHASECHK.TRANS64 P0, [R3+URZ], R0 ;  /* 0x00000000030085a7 */ /* 0x000ee4000800007f */
[----:B---3--:R-:W-:Y:S05]  /*41660*/  @!P0 BRA `(.L_x_21) ;  /* 0xfffffffc00ec8947 */ /* 0x008fea000383ffff */
[----:B------:R-:W-:Y:S05]  /*41670*/  BRA `(.L_x_20) ;  /* 0xfffffc2400c87947 */ /* 0x000fea000383ffff */
.L_x_27:
[----:B-----5:R2:W-:Y:S02]  /*41680*/  STL [R1+0x870], R2 ;  /* 0x0008700201007387 */ /* 0x0205e40000100800 */
[----:B--2---:R-:W-:-:S04]  /*41690*/  IMAD.U32 R2, RZ, RZ, UR18 ;  /* 0x00000012ff027e24 */ /* 0x004fc8000f8e00ff */
[----:B------:R2:W3:Y:S03]  /*416a0*/  SYNCS.PHASECHK.TRANS64.TRYWAIT P0, [R2+URZ], R0 ;  /* 0x00000000020075a7 */ /* 0x0004e6000800017f */
[----:B---3--:R-:W-:Y:S05]  /*416b0*/  @!P0 NANOSLEEP.SYNCS 0x989680 ;  /* 0x009896800000895d */ /* 0x008fea0003900000 */
[----:B------:R2:W3:Y:S02]  /*416c0*/  @!P0 SYNCS.PHASECHK.TRANS64 P0, [R2+URZ], R0 ;  /* 0x00000000020085a7 */ /* 0x0004e4000800007f */
[----:B--2---:R2:W5:Y:S02]  /*416d0*/  LDL.LU R2, [R1+0x870] ;  /* 0x0008700001027983 */ /* 0x0045640000300800 */
[----:B--23--:R-:W-:Y:S05]  /*416e0*/  @!P0 BRA `(.L_x_27) ;  /* 0xfffffffc00e48947 */ /* 0x00cfea000383ffff */
[----:B------:R-:W-:Y:S05]  /*416f0*/  BRA `(.L_x_26) ;  /* 0xfffffce400407947 */ /* 0x000fea000383ffff */
.L_x_814:
[----:B------:R-:W-:Y:S01]  /*41700*/  BSSY B1, `(.L_x_831) ;  /* 0x0000006000017945 */ /* 0x000fe20003800000 */
[----:B------:R-:W-:-:S07]  /*41710*/  MOV R2, 0xffffffff ;  /* 0xffffffff00027802 */ /* 0x000fce0000000f00 */
[----:B------:R-:W-:Y:S05]  /*41720*/  WARPSYNC.COLLECTIVE R2, `(.L_x_832) ;  /* 0x00000000020c7348 */ /* 0x000fea0003c00000 */
[----:B------:R-:W-:Y:S02]  /*41730*/  ELECT P0, UR62, PT ;  /* 0x00000000003e782f */ /* 0x000fe40003800000 */
[----:B------:R-:W-:Y:S01]  /*41740*/  MOV R2, UR62 ;  /* 0x0000003e00027c02 */ /* 0x000fe20008000f00 */
[----:B------:R-:W-:Y:S10]  /*41750*/  ENDCOLLECTIVE ;  /* 0x000000000000791b */ /* 0x000ff40003800000 */
.L_x_832:
[----:B------:R-:W-:Y:S05]  /*41760*/  BSYNC B1 ;  /* 0x0000000000017941 */ /* 0x000fea0003800000 */
.L_x_831:
[----:B------:R-:W-:Y:S05]  /*41770*/  BRA `(.L_x_833) ;  /* 0xfffffff0005c7947 */ /* 0x000fea000383ffff */
.L_x_817:
[----:B0-----:R0:W1:Y:S02]  /*41780*/  SYNCS.PHASECHK.TRANS64.TRYWAIT P0, [R13+URZ+0x10], R12 ;  /* 0x0000100c0d0075a7 */ /* 0x001064000800017f */
[----:B-1----:R-:W-:Y:S05]  /*41790*/  @!P0 NANOSLEEP.SYNCS 0x989680 ;  /* 0x009896800000895d */ /* 0x002fea0003900000 */
[----:B------:R-:W1:Y:S02]  /*417a0*/  @!P0 SYNCS.PHASECHK.TRANS64 P0, [R13+URZ+0x10], R12 ;  /* 0x0000100c0d0085a7 */ /* 0x000e64000800007f */
[----:B-1----:R-:W-:Y:S05]  /*417b0*/  @!P0 BRA `(.L_x_817) ;  /* 0xfffffffc00f08947 */ /* 0x002fea000383ffff */
[----:B------:R-:W-:Y:S05]  /*417c0*/  BRA `(.L_x_834) ;  /* 0xfffffff000907947 */ /* 0x000fea000383ffff */
.L_x_825:
[----:B------:R-:W-:Y:S01]  /*417d0*/  BSSY B0, `(.L_x_835) ;  /* 0x0000006000007945 */ /* 0x000fe20003800000 */
[----:B------:R-:W-:-:S07]  /*417e0*/  IMAD.MOV.U32 R2, RZ, RZ, -0x1 ;  /* 0xffffffffff027424 */ /* 0x000fce00078e00ff */
[----:B------:R-:W-:Y:S05]  /*417f0*/  WARPSYNC.COLLECTIVE R2, `(.L_x_836) ;  /* 0x00000000020c7348 */ /* 0x000fea0003c00000 */
[----:B------:R-:W-:Y:S02]  /*41800*/  ELECT P0, UR62, PT ;  /* 0x00000000003e782f */ /* 0x000fe40003800000 */
[----:B------:R-:W-:Y:S01]  /*41810*/  MOV R2, UR62 ;  /* 0x0000003e00027c02 */ /* 0x000fe20008000f00 */
[----:B------:R-:W-:Y:S10]  /*41820*/  ENDCOLLECTIVE ;  /* 0x000000000000791b */ /* 0x000ff40003800000 */
.L_x_836:
[----:B------:R-:W-:Y:S05]  /*41830*/  BSYNC B0 ;  /* 0x0000000000007941 */ /* 0x000fea0003800000 */
.L_x_835:
[----:B------:R-:W-:Y:S05]  /*41840*/  BRA `(.L_x_837) ;  /* 0xfffffffc00047947 */ /* 0x000fea000383ffff */
.L_x_829:
[----:B0-----:R0:W1:Y:S02]  /*41850*/  SYNCS.PHASECHK.TRANS64.TRYWAIT P0, [R5+URZ], R2 ;  /* 0x00000002050075a7 */ /* 0x001064000800017f */
[----:B-1----:R-:W-:Y:S05]  /*41860*/  @!P0 NANOSLEEP.SYNCS 0x989680 ;  /* 0x009896800000895d */ /* 0x002fea0003900000 */
[----:B------:R-:W1:Y:S02]  /*41870*/  @!P0 SYNCS.PHASECHK.TRANS64 P0, [R5+URZ], R2 ;  /* 0x00000002050085a7 */ /* 0x000e64000800007f */
[----:B-1----:R-:W-:Y:S05]  /*41880*/  @!P0 BRA `(.L_x_829) ;  /* 0xfffffffc00f08947 */ /* 0x002fea000383ffff */
[----:B------:R-:W-:Y:S05]  /*41890*/  BRA `(.L_x_838) ;  /* 0xfffffffc002c7947 */ /* 0x000fea000383ffff */
.L_x_839:
[----:B------:R-:W-:-:S00]  /*418a0*/  BRA `(.L_x_839) ;  /* 0xfffffffc00fc7947 */ /* 0x000fc0000383ffff */
[----:B------:R-:W-:-:S00]  /*418b0*/  NOP ;  /* 0x0000000000007918 */ /* 0x000fc00000000000 */
        /* <DEDUP_REMOVED lines=12> */
.L_x_840:


//--------------------- .nv.shared._ZN7cutlass13device_kernelINS_4gemm6kernel13GemmUniversalIN4cute5tupleIJiiiiEEENS1_10collective13CollectiveMmaINS1_37MainloopSm90TmaGmmaWarpSpecializedFP8ILi2ENS5_IJNS4_1CILi2EEENSA_ILi1EEESC_EEENS1_35KernelTmaWarpSpecializedCooperativeEEENS5_IJNSA_ILi256EEENSA_ILi384EEENSA_ILi128EEEEEENS_12float_e4m3_tENS5_IJlSC_lEEESK_SL_NS4_8TiledMMAINS4_8MMA_AtomIJNS4_4SM904GMMA31MMA_64x192x32_F32E4M3E4M3_SS_TNILNSP_7ScaleInE1ELSR_1EEEEEENS4_6LayoutISD_NS5_IJSC_NSA_ILi0EEESV_EEEEENS5_IJNS4_10UnderscoreESY_SY_EEEEENS4_13SM90_TMA_LOADENS4_14ComposedLayoutINS4_7SwizzleILi3ELi4ELi3EEENS4_18smem_ptr_flag_bitsILi8EEENSU_INS5_IJNSA_ILi8EEESI_EEENS5_IJSI_SC_EEEEEEEvNS4_8identityENS4_23SM90_TMA_LOAD_MULTICASTES1B_vS1C_EENS_8epilogue10collective6detail29Sm90TmaWarpSpecializedAdapterINS1G_15DefaultEpilogueISK_SL_SL_NS1F_6thread17LinearCombinationISK_Li1EffLNS1K_9ScaleType4KindE0ELNS_15FloatRoundStyleE2ESK_EENS1_15EpilogueDefaultEEEEEvvEEEEvNT_6ParamsE --------------------------
	.section	.nv.shared._ZN7cutlass13device_kernelINS_4gemm6kernel13GemmUniversalIN4cute5tupleIJiiiiEEENS1_10collective13CollectiveMmaINS1_37MainloopSm90TmaGmmaWarpSpecializedFP8ILi2ENS5_IJNS4_1CILi2EEENSA_ILi1EEESC_EEENS1_35KernelTmaWarpSpecializedCooperativeEEENS5_IJNSA_ILi256EEENSA_ILi384EEENSA_ILi128EEEEEENS_12float_e4m3_tENS5_IJlSC_lEEESK_SL_NS4_8TiledMMAINS4_8MMA_AtomIJNS4_4SM904GMMA31MMA_64x192x32_F32E4M3E4M3_SS_TNILNSP_7ScaleInE1ELSR_1EEEEEENS4_6LayoutISD_NS5_IJSC_NSA_ILi0EEESV_EEEEENS5_IJNS4_10UnderscoreESY_SY_EEEEENS4_13SM90_TMA_LOADENS4_14ComposedLayoutINS4_7SwizzleILi3ELi4ELi3EEENS4_18smem_ptr_flag_bitsILi8EEENSU_INS5_IJNSA_ILi8EEESI_EEENS5_IJSI_SC_EEEEEEEvNS4_8identityENS4_23SM90_TMA_LOAD_MULTICASTES1B_vS1C_EENS_8epilogue10collective6detail29Sm90TmaWarpSpecializedAdapterINS1G_15DefaultEpilogueISK_SL_SL_NS1F_6thread17LinearCombinationISK_Li1EffLNS1K_9ScaleType4KindE0ELNS_15FloatRoundStyleE2ESK_EENS1_15EpilogueDefaultEEEEEvvEEEEvNT_6ParamsE,"aw",@nobits
	.sectionflags	@""
	.align	16
	.zero		1024


//--------------------- .nv.shared.reserved.0     --------------------------
	.section	.nv.shared.reserved.0,"aw",@nobits
	.weak		__nv_reservedSMEM_offset_0_alias
	.size		__nv_reservedSMEM_offset_0_alias, 0, 0
	.other		__nv_reservedSMEM_offset_0_alias,@"STO_CUDA_RESERVED_SHARED STV_DEFAULT"
__nv_reservedSMEM_offset_0_alias:
	.zero		0


//--------------------- .nv.global                --------------------------
	.section	.nv.global,"aw",@nobits
.nv.global:
	.type		_ZN39_INTERNAL_f40194ca_4_k_cu_a0063670_35514cute1_E,@object
	.size		_ZN39_INTERNAL_f40194ca_4_k_cu_a0063670_35514cute1_E,(_ZN39_INTERNAL_f40194ca_4_k_cu_a0063670_35514cuda3std3__45__cpo6cbeginE - _ZN39_INTERNAL_f40194ca_4_k_cu_a0063670_35514cute1_E)
_ZN39_INTERNAL_f40194ca_4_k_cu_a0063670_35514cute1_E:
	.zero		1
	.type		_ZN39_INTERNAL_f40194ca_4_k_cu_a0063670_35514cuda3std3__45__cpo6cbeginE,@object
	.size		_ZN39_INTERNAL_f40194ca_4_k_cu_a0063670_35514cuda3std3__45__cpo6cbeginE,(_ZN39_INTERNAL_f40194ca_4_k_cu_a0063670_35514cuda3std3__48in_placeE - _ZN39_INTERNAL_f40194ca_4_k_cu_a0063670_35514cuda3std3__45__cpo6cbeginE)
_ZN39_INTERNAL_f40194ca_4_k_cu_a0063670_35514cuda3std3__45__cpo6cbeginE:
	.zero		1
	.type		_ZN39_INTERNAL_f40194ca_4_k_cu_a0063670_35514cuda3std3__48in_placeE,@object
	.size		_ZN39_INTERNAL_f40194ca_4_k_cu_a0063670_35514cuda3std3__48in_placeE,(_ZN39_INTERNAL_f40194ca_4_k_cu_a0063670_35514cuda3std6ranges3__45__cpo9iter_moveE - _ZN39_INTERNAL_f40194ca_4_k_cu_a0063670_35514cuda3std3__48in_placeE)
_ZN39_INTERNAL_f40194ca_4_k_cu_a0063670_35514cuda3std3__48in_placeE:
	.zero		1
	.type		_ZN39_INTERNAL_f40194ca_4_k_cu_a0063670_35514cuda3std6ranges3__45__cpo9iter_moveE,@object
	.size		_ZN39_INTERNAL_f40194ca_4_k_cu_a0063670_35514cuda3std6ranges3__45__cpo9iter_moveE,(_ZN39_INTERNAL_f40194ca_4_k_cu_a0063670_35514cuda3std3__45__cpo5beginE - _ZN39_INTERNAL_f40194ca_4_k_cu_a0063670_35514cuda3std6ranges3__45__cpo9iter_moveE)
_ZN39_INTERNAL_f40194ca_4_k_cu_a0063670_35514cuda3std6ranges3__45__cpo9iter_moveE:
	.zero		1
	.type		_ZN39_INTERNAL_f40194ca_4_k_cu_a0063670_35514cuda3std3__45__cpo5beginE,@object
	.size		_ZN39_INTERNAL_f40194ca_4_k_cu_a0063670_35514cuda3std3__45__cpo5beginE,(_ZN39_INTERNAL_f40194ca_4_k_cu_a0063670_35514cuda3std3__441_GLOBAL__N__f40194ca_4_k_cu_a0063670_35516ignoreE - _ZN39_INTERNAL_f40194ca_4_k_cu_a0063670_35514cuda3std3__45__cpo5beginE)
_ZN39_INTERNAL_f40194ca_4_k_cu_a0063670_35514cuda3std3__45__cpo5beginE:
	.zero		1
	.type		_ZN39_INTERNAL_f40194ca_4_k_cu_a0063670_35514cuda3std3__441_GLOBAL__N__f40194ca_4_k_cu_a0063670_35516ignoreE,@object
	.size		_ZN39_INTERNAL_f40194ca_4_k_cu_a0063670_35514cuda3std3__441_GLOBAL__N__f40194ca_4_k_cu_a0063670_35516ignoreE,(_ZN39_INTERNAL_f40194ca_4_k_cu_a0063670_35514cute7productE - _ZN39_INTERNAL_f40194ca_4_k_cu_a0063670_35514cuda3std3__441_GLOBAL__N__f40194ca_4_k_cu_a0063670_35516ignoreE)
_ZN39_INTERNAL_f40194ca_4_k_cu_a0063670_35514cuda3std3__441_GLOBAL__N__f40194ca_4_k_cu_a0063670_35516ignoreE:
	.zero		1
	.type		_ZN39_INTERNAL_f40194ca_4_k_cu_a0063670_35514cute7productE,@object
	.size		_ZN39_INTERNAL_f40194ca_4_k_cu_a0063670_35514cute7productE,(_ZN39_INTERNAL_f40194ca_4_k_cu_a0063670_35514cuda3std3__45__cpo3endE - _ZN39_INTERNAL_f40194ca_4_k_cu_a0063670_35514cute7productE)
_ZN39_INTERNAL_f40194ca_4_k_cu_a0063670_35514cute7productE:
	.zero		1
	.type		_ZN39_INTERNAL_f40194ca_4_k_cu_a0063670_35514cuda3std3__45__cpo3endE,@object
	.size		_ZN39_INTERNAL_f40194ca_4_k_cu_a0063670_35514cuda3std3__45__cpo3endE,(_ZN39_INTERNAL_f40194ca_4_k_cu_a0063670_35514cuda3std3__419piecewise_constructE - _ZN39_INTERNAL_f40194ca_4_k_cu_a0063670_35514cuda3std3__45__cpo3endE)
_ZN39_INTERNAL_f40194ca_4_k_cu_a0063670_35514cuda3std3__45__cpo3endE:
	.zero		1
	.type		_ZN39_INTERNAL_f40194ca_4_k_cu_a0063670_35514cuda3std3__419piecewise_constructE,@object
	.size		_ZN39_INTERNAL_f40194ca_4_k_cu_a0063670_35514cuda3std3__419piecewise_constructE,(_ZN39_INTERNAL_f40194ca_4_k_cu_a0063670_35514cuda3std3__45__cpo4cendE - _ZN39_INTERNAL_f40194ca_4_k_cu_a0063670_35514cuda3std3__419piecewise_constructE)
_ZN39_INTERNAL_f40194ca_4_k_cu_a0063670_35514cuda3std3__419piecewise_constructE:
	.zero		1
	.type		_ZN39_INTERNAL_f40194ca_4_k_cu_a0063670_35514cuda3std3__45__cpo4cendE,@object
	.size		_ZN39_INTERNAL_f40194ca_4_k_cu_a0063670_35514cuda3std3__45__cpo4cendE,(_ZN39_INTERNAL_f40194ca_4_k_cu_a0063670_35514cuda3std6ranges3__45__cpo4swapE - _ZN39_INTERNAL_f40194ca_4_k_cu_a0063670_35514cuda3std3__45__cpo4cendE)
_ZN39_INTERNAL_f40194ca_4_k_cu_a0063670_35514cuda3std3__45__cpo4cendE:
	.zero		1
	.type		_ZN39_INTERNAL_f40194ca_4_k_cu_a0063670_35514cuda3std6ranges3__45__cpo4swapE,@object
	.size		_ZN39_INTERNAL_f40194ca_4_k_cu_a0063670_35514cuda3std6ranges3__45__cpo4swapE,(.L_7 - _ZN39_INTERNAL_f40194ca_4_k_cu_a0063670_35514cuda3std6ranges3__45__cpo4swapE)
_ZN39_INTERNAL_f40194ca_4_k_cu_a0063670_35514cuda3std6ranges3__45__cpo4swapE:
	.zero		1
.L_7:


//--------------------- .nv.constant0._ZN7cutlass13device_kernelINS_4gemm6kernel13GemmUniversalIN4cute5tupleIJiiiiEEENS1_10collective13CollectiveMmaINS1_37MainloopSm90TmaGmmaWarpSpecializedFP8ILi2ENS5_IJNS4_1CILi2EEENSA_ILi1EEESC_EEENS1_35KernelTmaWarpSpecializedCooperativeEEENS5_IJNSA_ILi256EEENSA_ILi384EEENSA_ILi128EEEEEENS_12float_e4m3_tENS5_IJlSC_lEEESK_SL_NS4_8TiledMMAINS4_8MMA_AtomIJNS4_4SM904GMMA31MMA_64x192x32_F32E4M3E4M3_SS_TNILNSP_7ScaleInE1ELSR_1EEEEEENS4_6LayoutISD_NS5_IJSC_NSA_ILi0EEESV_EEEEENS5_IJNS4_10UnderscoreESY_SY_EEEEENS4_13SM90_TMA_LOADENS4_14ComposedLayoutINS4_7SwizzleILi3ELi4ELi3EEENS4_18smem_ptr_flag_bitsILi8EEENSU_INS5_IJNSA_ILi8EEESI_EEENS5_IJSI_SC_EEEEEEEvNS4_8identityENS4_23SM90_TMA_LOAD_MULTICASTES1B_vS1C_EENS_8epilogue10collective6detail29Sm90TmaWarpSpecializedAdapterINS1G_15DefaultEpilogueISK_SL_SL_NS1F_6thread17LinearCombinationISK_Li1EffLNS1K_9ScaleType4KindE0ELNS_15FloatRoundStyleE2ESK_EENS1_15EpilogueDefaultEEEEEvvEEEEvNT_6ParamsE --------------------------
	.section	.nv.constant0._ZN7cutlass13device_kernelINS_4gemm6kernel13GemmUniversalIN4cute5tupleIJiiiiEEENS1_10collective13CollectiveMmaINS1_37MainloopSm90TmaGmmaWarpSpecializedFP8ILi2ENS5_IJNS4_1CILi2EEENSA_ILi1EEESC_EEENS1_35KernelTmaWarpSpecializedCooperativeEEENS5_IJNSA_ILi256EEENSA_ILi384EEENSA_ILi128EEEEEENS_12float_e4m3_tENS5_IJlSC_lEEESK_SL_NS4_8TiledMMAINS4_8MMA_AtomIJNS4_4SM904GMMA31MMA_64x192x32_F32E4M3E4M3_SS_TNILNSP_7ScaleInE1ELSR_1EEEEEENS4_6LayoutISD_NS5_IJSC_NSA_ILi0EEESV_EEEEENS5_IJNS4_10UnderscoreESY_SY_EEEEENS4_13SM90_TMA_LOADENS4_14ComposedLayoutINS4_7SwizzleILi3ELi4ELi3EEENS4_18smem_ptr_flag_bitsILi8EEENSU_INS5_IJNSA_ILi8EEESI_EEENS5_IJSI_SC_EEEEEEEvNS4_8identityENS4_23SM90_TMA_LOAD_MULTICASTES1B_vS1C_EENS_8epilogue10collective6detail29Sm90TmaWarpSpecializedAdapterINS1G_15DefaultEpilogueISK_SL_SL_NS1F_6thread17LinearCombinationISK_Li1EffLNS1K_9ScaleType4KindE0ELNS_15FloatRoundStyleE2ESK_EENS1_15EpilogueDefaultEEEEEvvEEEEvNT_6ParamsE,"a",@progbits
	.sectionflags	@""
	.align	4
.nv.constant0._ZN7cutlass13device_kernelINS_4gemm6kernel13GemmUniversalIN4cute5tupleIJiiiiEEENS1_10collective13CollectiveMmaINS1_37MainloopSm90TmaGmmaWarpSpecializedFP8ILi2ENS5_IJNS4_1CILi2EEENSA_ILi1EEESC_EEENS1_35KernelTmaWarpSpecializedCooperativeEEENS5_IJNSA_ILi256EEENSA_ILi384EEENSA_ILi128EEEEEENS_12float_e4m3_tENS5_IJlSC_lEEESK_SL_NS4_8TiledMMAINS4_8MMA_AtomIJNS4_4SM904GMMA31MMA_64x192x32_F32E4M3E4M3_SS_TNILNSP_7ScaleInE1ELSR_1EEEEEENS4_6LayoutISD_NS5_IJSC_NSA_ILi0EEESV_EEEEENS5_IJNS4_10UnderscoreESY_SY_EEEEENS4_13SM90_TMA_LOADENS4_14ComposedLayoutINS4_7SwizzleILi3ELi4ELi3EEENS4_18smem_ptr_flag_bitsILi8EEENSU_INS5_IJNSA_ILi8EEESI_EEENS5_IJSI_SC_EEEEEEEvNS4_8identityENS4_23SM90_TMA_LOAD_MULTICASTES1B_vS1C_EENS_8epilogue10collective6detail29Sm90TmaWarpSpecializedAdapterINS1G_15DefaultEpilogueISK_SL_SL_NS1F_6thread17LinearCombinationISK_Li1EffLNS1K_9ScaleType4KindE0ELNS_15FloatRoundStyleE2ESK_EENS1_15EpilogueDefaultEEEEEvvEEEEvNT_6ParamsE:
	.zero		1664


//--------------------- SYMBOLS --------------------------

	.type		.nv.reservedSmem.offset0,@object
	.size		.nv.reservedSmem.offset0,0x4
